//
// Generated by NVIDIA NVVM Compiler
//
// Compiler Build ID: CL-36424714
// Cuda compilation tools, release 13.0, V13.0.88
// Based on NVVM 20.0.0
//

.version 9.0
.target sm_100
.address_size 64

	// .globl	_Z18extractAbsColFromKPKdiiPd
.global .align 1 .b8 _ZN34_INTERNAL_abe59245_4_k_cu_e7a78f144cuda3std3__45__cpo5beginE[1];
.global .align 1 .b8 _ZN34_INTERNAL_abe59245_4_k_cu_e7a78f144cuda3std3__45__cpo3endE[1];
.global .align 1 .b8 _ZN34_INTERNAL_abe59245_4_k_cu_e7a78f144cuda3std3__45__cpo6cbeginE[1];
.global .align 1 .b8 _ZN34_INTERNAL_abe59245_4_k_cu_e7a78f144cuda3std3__45__cpo4cendE[1];
.global .align 1 .b8 _ZN34_INTERNAL_abe59245_4_k_cu_e7a78f144cuda3std3__45__cpo6rbeginE[1];
.global .align 1 .b8 _ZN34_INTERNAL_abe59245_4_k_cu_e7a78f144cuda3std3__45__cpo4rendE[1];
.global .align 1 .b8 _ZN34_INTERNAL_abe59245_4_k_cu_e7a78f144cuda3std3__45__cpo7crbeginE[1];
.global .align 1 .b8 _ZN34_INTERNAL_abe59245_4_k_cu_e7a78f144cuda3std3__45__cpo5crendE[1];
.global .align 1 .b8 _ZN34_INTERNAL_abe59245_4_k_cu_e7a78f144cuda3std3__436_GLOBAL__N__abe59245_4_k_cu_e7a78f146ignoreE[1];
.global .align 1 .b8 _ZN34_INTERNAL_abe59245_4_k_cu_e7a78f144cuda3std3__419piecewise_constructE[1];
.global .align 1 .b8 _ZN34_INTERNAL_abe59245_4_k_cu_e7a78f144cuda3std3__48in_placeE[1];
.global .align 1 .b8 _ZN34_INTERNAL_abe59245_4_k_cu_e7a78f144cuda3std3__420unreachable_sentinelE[1];
.global .align 1 .b8 _ZN34_INTERNAL_abe59245_4_k_cu_e7a78f144cuda3std3__47nulloptE[1];
.global .align 1 .b8 _ZN34_INTERNAL_abe59245_4_k_cu_e7a78f144cuda3std3__48unexpectE[1];
.global .align 1 .b8 _ZN34_INTERNAL_abe59245_4_k_cu_e7a78f144cuda3std6ranges3__45__cpo4swapE[1];
.global .align 1 .b8 _ZN34_INTERNAL_abe59245_4_k_cu_e7a78f144cuda3std6ranges3__45__cpo9iter_moveE[1];
.global .align 1 .b8 _ZN34_INTERNAL_abe59245_4_k_cu_e7a78f144cuda3std6ranges3__45__cpo5beginE[1];
.global .align 1 .b8 _ZN34_INTERNAL_abe59245_4_k_cu_e7a78f144cuda3std6ranges3__45__cpo3endE[1];
.global .align 1 .b8 _ZN34_INTERNAL_abe59245_4_k_cu_e7a78f144cuda3std6ranges3__45__cpo6cbeginE[1];
.global .align 1 .b8 _ZN34_INTERNAL_abe59245_4_k_cu_e7a78f144cuda3std6ranges3__45__cpo4cendE[1];
.global .align 1 .b8 _ZN34_INTERNAL_abe59245_4_k_cu_e7a78f144cuda3std6ranges3__45__cpo7advanceE[1];
.global .align 1 .b8 _ZN34_INTERNAL_abe59245_4_k_cu_e7a78f144cuda3std6ranges3__45__cpo9iter_swapE[1];
.global .align 1 .b8 _ZN34_INTERNAL_abe59245_4_k_cu_e7a78f144cuda3std6ranges3__45__cpo4nextE[1];
.global .align 1 .b8 _ZN34_INTERNAL_abe59245_4_k_cu_e7a78f144cuda3std6ranges3__45__cpo4prevE[1];
.global .align 1 .b8 _ZN34_INTERNAL_abe59245_4_k_cu_e7a78f144cuda3std6ranges3__45__cpo4dataE[1];
.global .align 1 .b8 _ZN34_INTERNAL_abe59245_4_k_cu_e7a78f144cuda3std6ranges3__45__cpo5cdataE[1];
.global .align 1 .b8 _ZN34_INTERNAL_abe59245_4_k_cu_e7a78f144cuda3std6ranges3__45__cpo4sizeE[1];
.global .align 1 .b8 _ZN34_INTERNAL_abe59245_4_k_cu_e7a78f144cuda3std6ranges3__45__cpo5ssizeE[1];
.global .align 1 .b8 _ZN34_INTERNAL_abe59245_4_k_cu_e7a78f144cuda3std6ranges3__45__cpo8distanceE[1];
.global .align 1 .b8 _ZN34_INTERNAL_abe59245_4_k_cu_e7a78f146thrust24THRUST_300001_SM_1000_NS8cuda_cub3parE[1];
.global .align 1 .b8 _ZN34_INTERNAL_abe59245_4_k_cu_e7a78f146thrust24THRUST_300001_SM_1000_NS8cuda_cub10par_nosyncE[1];
.global .align 1 .b8 _ZN34_INTERNAL_abe59245_4_k_cu_e7a78f146thrust24THRUST_300001_SM_1000_NS6system6detail10sequential3seqE[1];
.global .align 1 .b8 _ZN34_INTERNAL_abe59245_4_k_cu_e7a78f146thrust24THRUST_300001_SM_1000_NS6system3cpp3parE[1];
.global .align 1 .b8 _ZN34_INTERNAL_abe59245_4_k_cu_e7a78f146thrust24THRUST_300001_SM_1000_NS12placeholders2_1E[1];
.global .align 1 .b8 _ZN34_INTERNAL_abe59245_4_k_cu_e7a78f146thrust24THRUST_300001_SM_1000_NS12placeholders2_2E[1];
.global .align 1 .b8 _ZN34_INTERNAL_abe59245_4_k_cu_e7a78f146thrust24THRUST_300001_SM_1000_NS12placeholders2_3E[1];
.global .align 1 .b8 _ZN34_INTERNAL_abe59245_4_k_cu_e7a78f146thrust24THRUST_300001_SM_1000_NS12placeholders2_4E[1];
.global .align 1 .b8 _ZN34_INTERNAL_abe59245_4_k_cu_e7a78f146thrust24THRUST_300001_SM_1000_NS12placeholders2_5E[1];
.global .align 1 .b8 _ZN34_INTERNAL_abe59245_4_k_cu_e7a78f146thrust24THRUST_300001_SM_1000_NS12placeholders2_6E[1];
.global .align 1 .b8 _ZN34_INTERNAL_abe59245_4_k_cu_e7a78f146thrust24THRUST_300001_SM_1000_NS12placeholders2_7E[1];
.global .align 1 .b8 _ZN34_INTERNAL_abe59245_4_k_cu_e7a78f146thrust24THRUST_300001_SM_1000_NS12placeholders2_8E[1];
.global .align 1 .b8 _ZN34_INTERNAL_abe59245_4_k_cu_e7a78f146thrust24THRUST_300001_SM_1000_NS12placeholders2_9E[1];
.global .align 1 .b8 _ZN34_INTERNAL_abe59245_4_k_cu_e7a78f146thrust24THRUST_300001_SM_1000_NS12placeholders3_10E[1];
.global .align 1 .b8 _ZN34_INTERNAL_abe59245_4_k_cu_e7a78f146thrust24THRUST_300001_SM_1000_NS3seqE[1];
.global .align 1 .b8 _ZN34_INTERNAL_abe59245_4_k_cu_e7a78f146thrust24THRUST_300001_SM_1000_NS6deviceE[1];
.extern .shared .align 16 .b8 _ZN6thrust24THRUST_300001_SM_1000_NS8cuda_cub4core6detail5shmemE[];

.visible .entry _Z18extractAbsColFromKPKdiiPd(
	.param .u64 .ptr .align 1 _Z18extractAbsColFromKPKdiiPd_param_0,
	.param .u32 _Z18extractAbsColFromKPKdiiPd_param_1,
	.param .u32 _Z18extractAbsColFromKPKdiiPd_param_2,
	.param .u64 .ptr .align 1 _Z18extractAbsColFromKPKdiiPd_param_3
)
{
	.reg .pred 	%p<2>;
	.reg .b32 	%r<8>;
	.reg .b64 	%rd<12>;
	.reg .b64 	%fd<3>;

	ld.param.u64 	%rd1, [_Z18extractAbsColFromKPKdiiPd_param_0];
	ld.param.u32 	%r3, [_Z18extractAbsColFromKPKdiiPd_param_1];
	ld.param.u32 	%r4, [_Z18extractAbsColFromKPKdiiPd_param_2];
	ld.param.u64 	%rd2, [_Z18extractAbsColFromKPKdiiPd_param_3];
	mov.u32 	%r5, %ntid.x;
	mov.u32 	%r6, %ctaid.x;
	mov.u32 	%r7, %tid.x;
	mad.lo.s32 	%r1, %r5, %r6, %r7;
	add.s32 	%r2, %r1, %r4;
	setp.ge.s32 	%p1, %r2, %r3;
	@%p1 bra 	$L__BB0_2;
	cvta.to.global.u64 	%rd3, %rd1;
	cvta.to.global.u64 	%rd4, %rd2;
	mul.wide.s32 	%rd5, %r2, %r3;
	cvt.s64.s32 	%rd6, %r4;
	add.s64 	%rd7, %rd5, %rd6;
	shl.b64 	%rd8, %rd7, 3;
	add.s64 	%rd9, %rd3, %rd8;
	ld.global.f64 	%fd1, [%rd9];
	abs.f64 	%fd2, %fd1;
	mul.wide.s32 	%rd10, %r1, 8;
	add.s64 	%rd11, %rd4, %rd10;
	st.global.f64 	[%rd11], %fd2;
$L__BB0_2:
	ret;

}
	// .globl	_Z13swapRowsFromKPdiiii
.visible .entry _Z13swapRowsFromKPdiiii(
	.param .u64 .ptr .align 1 _Z13swapRowsFromKPdiiii_param_0,
	.param .u32 _Z13swapRowsFromKPdiiii_param_1,
	.param .u32 _Z13swapRowsFromKPdiiii_param_2,
	.param .u32 _Z13swapRowsFromKPdiiii_param_3,
	.param .u32 _Z13swapRowsFromKPdiiii_param_4
)
{
	.reg .pred 	%p<2>;
	.reg .b32 	%r<10>;
	.reg .b64 	%rd<12>;
	.reg .b64 	%fd<3>;

	ld.param.u64 	%rd1, [_Z13swapRowsFromKPdiiii_param_0];
	ld.param.u32 	%r2, [_Z13swapRowsFromKPdiiii_param_1];
	ld.param.u32 	%r3, [_Z13swapRowsFromKPdiiii_param_2];
	ld.param.u32 	%r4, [_Z13swapRowsFromKPdiiii_param_3];
	ld.param.u32 	%r5, [_Z13swapRowsFromKPdiiii_param_4];
	mov.u32 	%r6, %ntid.x;
	mov.u32 	%r7, %ctaid.x;
	mov.u32 	%r8, %tid.x;
	mad.lo.s32 	%r9, %r6, %r7, %r8;
	add.s32 	%r1, %r9, %r5;
	setp.ge.s32 	%p1, %r1, %r2;
	@%p1 bra 	$L__BB1_2;
	cvta.to.global.u64 	%rd2, %rd1;
	mul.wide.s32 	%rd3, %r3, %r2;
	cvt.s64.s32 	%rd4, %r1;
	add.s64 	%rd5, %rd3, %rd4;
	shl.b64 	%rd6, %rd5, 3;
	add.s64 	%rd7, %rd2, %rd6;
	ld.global.f64 	%fd1, [%rd7];
	mul.wide.s32 	%rd8, %r4, %r2;
	add.s64 	%rd9, %rd8, %rd4;
	shl.b64 	%rd10, %rd9, 3;
	add.s64 	%rd11, %rd2, %rd10;
	ld.global.f64 	%fd2, [%rd11];
	st.global.f64 	[%rd7], %fd2;
	st.global.f64 	[%rd11], %fd1;
$L__BB1_2:
	ret;

}
	// .globl	_Z16buildMultipliersPdiiS_
.visible .entry _Z16buildMultipliersPdiiS_(
	.param .u64 .ptr .align 1 _Z16buildMultipliersPdiiS__param_0,
	.param .u32 _Z16buildMultipliersPdiiS__param_1,
	.param .u32 _Z16buildMultipliersPdiiS__param_2,
	.param .u64 .ptr .align 1 _Z16buildMultipliersPdiiS__param_3
)
{
	.reg .pred 	%p<2>;
	.reg .b32 	%r<9>;
	.reg .b64 	%rd<17>;
	.reg .b64 	%fd<4>;

	ld.param.u64 	%rd1, [_Z16buildMultipliersPdiiS__param_0];
	ld.param.u32 	%r2, [_Z16buildMultipliersPdiiS__param_1];
	ld.param.u32 	%r3, [_Z16buildMultipliersPdiiS__param_2];
	ld.param.u64 	%rd2, [_Z16buildMultipliersPdiiS__param_3];
	mov.u32 	%r4, %ntid.x;
	mov.u32 	%r5, %ctaid.x;
	mov.u32 	%r6, %tid.x;
	mad.lo.s32 	%r7, %r4, %r5, %r6;
	add.s32 	%r8, %r7, %r3;
	add.s32 	%r1, %r8, 1;
	setp.ge.s32 	%p1, %r1, %r2;
	@%p1 bra 	$L__BB2_2;
	cvta.to.global.u64 	%rd3, %rd1;
	cvta.to.global.u64 	%rd4, %rd2;
	cvt.s64.s32 	%rd5, %r3;
	mul.wide.s32 	%rd6, %r3, %r2;
	add.s64 	%rd7, %rd6, %rd5;
	shl.b64 	%rd8, %rd7, 3;
	add.s64 	%rd9, %rd3, %rd8;
	ld.global.f64 	%fd1, [%rd9];
	mul.wide.s32 	%rd10, %r1, %r2;
	add.s64 	%rd11, %rd10, %rd5;
	shl.b64 	%rd12, %rd11, 3;
	add.s64 	%rd13, %rd3, %rd12;
	ld.global.f64 	%fd2, [%rd13];
	div.rn.f64 	%fd3, %fd2, %fd1;
	mul.wide.s32 	%rd14, %r1, 8;
	add.s64 	%rd15, %rd4, %rd14;
	st.global.f64 	[%rd15], %fd3;
	mov.b64 	%rd16, 0;
	st.global.u64 	[%rd13], %rd16;
$L__BB2_2:
	ret;

}
	// .globl	_Z9eliminatePdiiPKd
.visible .entry _Z9eliminatePdiiPKd(
	.param .u64 .ptr .align 1 _Z9eliminatePdiiPKd_param_0,
	.param .u32 _Z9eliminatePdiiPKd_param_1,
	.param .u32 _Z9eliminatePdiiPKd_param_2,
	.param .u64 .ptr .align 1 _Z9eliminatePdiiPKd_param_3
)
{
	.reg .pred 	%p<2>;
	.reg .b32 	%r<15>;
	.reg .b64 	%rd<16>;
	.reg .b64 	%fd<6>;

	ld.param.u64 	%rd1, [_Z9eliminatePdiiPKd_param_0];
	ld.param.u32 	%r3, [_Z9eliminatePdiiPKd_param_1];
	ld.param.u32 	%r4, [_Z9eliminatePdiiPKd_param_2];
	ld.param.u64 	%rd2, [_Z9eliminatePdiiPKd_param_3];
	add.s32 	%r5, %r4, 1;
	mov.u32 	%r6, %ctaid.y;
	mov.u32 	%r7, %ntid.y;
	mov.u32 	%r8, %tid.y;
	mad.lo.s32 	%r9, %r6, %r7, %r8;
	add.s32 	%r1, %r9, %r5;
	mov.u32 	%r10, %ctaid.x;
	mov.u32 	%r11, %ntid.x;
	mov.u32 	%r12, %tid.x;
	mad.lo.s32 	%r13, %r10, %r11, %r12;
	add.s32 	%r2, %r13, %r5;
	max.s32 	%r14, %r1, %r2;
	setp.ge.s32 	%p1, %r14, %r3;
	@%p1 bra 	$L__BB3_2;
	cvta.to.global.u64 	%rd3, %rd2;
	cvta.to.global.u64 	%rd4, %rd1;
	mul.wide.s32 	%rd5, %r1, 8;
	add.s64 	%rd6, %rd3, %rd5;
	ld.global.nc.f64 	%fd1, [%rd6];
	mul.wide.s32 	%rd7, %r4, %r3;
	cvt.s64.s32 	%rd8, %r2;
	add.s64 	%rd9, %rd7, %rd8;
	shl.b64 	%rd10, %rd9, 3;
	add.s64 	%rd11, %rd4, %rd10;
	ld.global.f64 	%fd2, [%rd11];
	mul.f64 	%fd3, %fd1, %fd2;
	mul.wide.s32 	%rd12, %r1, %r3;
	add.s64 	%rd13, %rd12, %rd8;
	shl.b64 	%rd14, %rd13, 3;
	add.s64 	%rd15, %rd4, %rd14;
	ld.global.f64 	%fd4, [%rd15];
	sub.f64 	%fd5, %fd4, %fd3;
	st.global.f64 	[%rd15], %fd5;
$L__BB3_2:
	ret;

}
	// .globl	_ZN6thrust24THRUST_300001_SM_1000_NS8cuda_cub4core6detail13_kernel_agentINS1_8__reduce11ReduceAgentINS0_12zip_iteratorIN4cuda3std3__45tupleIJNS0_10device_ptrIdEENS0_17counting_iteratorIlNS0_11use_defaultESF_SF_EEEEEEEPNSB_IJdlEEESJ_iNS1_9__extrema9arg_max_fIdlNSA_4lessIdEEEEEEJSI_SK_iSP_EEEvDpT0_
.visible .entry _ZN6thrust24THRUST_300001_SM_1000_NS8cuda_cub4core6detail13_kernel_agentINS1_8__reduce11ReduceAgentINS0_12zip_iteratorIN4cuda3std3__45tupleIJNS0_10device_ptrIdEENS0_17counting_iteratorIlNS0_11use_defaultESF_SF_EEEEEEEPNSB_IJdlEEESJ_iNS1_9__extrema9arg_max_fIdlNSA_4lessIdEEEEEEJSI_SK_iSP_EEEvDpT0_(
	.param .align 8 .b8 _ZN6thrust24THRUST_300001_SM_1000_NS8cuda_cub4core6detail13_kernel_agentINS1_8__reduce11ReduceAgentINS0_12zip_iteratorIN4cuda3std3__45tupleIJNS0_10device_ptrIdEENS0_17counting_iteratorIlNS0_11use_defaultESF_SF_EEEEEEEPNSB_IJdlEEESJ_iNS1_9__extrema9arg_max_fIdlNSA_4lessIdEEEEEEJSI_SK_iSP_EEEvDpT0__param_0[16],
	.param .u64 .ptr .align 1 _ZN6thrust24THRUST_300001_SM_1000_NS8cuda_cub4core6detail13_kernel_agentINS1_8__reduce11ReduceAgentINS0_12zip_iteratorIN4cuda3std3__45tupleIJNS0_10device_ptrIdEENS0_17counting_iteratorIlNS0_11use_defaultESF_SF_EEEEEEEPNSB_IJdlEEESJ_iNS1_9__extrema9arg_max_fIdlNSA_4lessIdEEEEEEJSI_SK_iSP_EEEvDpT0__param_1,
	.param .u32 _ZN6thrust24THRUST_300001_SM_1000_NS8cuda_cub4core6detail13_kernel_agentINS1_8__reduce11ReduceAgentINS0_12zip_iteratorIN4cuda3std3__45tupleIJNS0_10device_ptrIdEENS0_17counting_iteratorIlNS0_11use_defaultESF_SF_EEEEEEEPNSB_IJdlEEESJ_iNS1_9__extrema9arg_max_fIdlNSA_4lessIdEEEEEEJSI_SK_iSP_EEEvDpT0__param_2,
	.param .align 1 .b8 _ZN6thrust24THRUST_300001_SM_1000_NS8cuda_cub4core6detail13_kernel_agentINS1_8__reduce11ReduceAgentINS0_12zip_iteratorIN4cuda3std3__45tupleIJNS0_10device_ptrIdEENS0_17counting_iteratorIlNS0_11use_defaultESF_SF_EEEEEEEPNSB_IJdlEEESJ_iNS1_9__extrema9arg_max_fIdlNSA_4lessIdEEEEEEJSI_SK_iSP_EEEvDpT0__param_3[1]
)
.maxntid 256
{
	.reg .pred 	%p<213>;
	.reg .b32 	%r<400>;
	.reg .b64 	%rd<358>;
	.reg .b64 	%fd<242>;

	ld.param.u64 	%rd199, [_ZN6thrust24THRUST_300001_SM_1000_NS8cuda_cub4core6detail13_kernel_agentINS1_8__reduce11ReduceAgentINS0_12zip_iteratorIN4cuda3std3__45tupleIJNS0_10device_ptrIdEENS0_17counting_iteratorIlNS0_11use_defaultESF_SF_EEEEEEEPNSB_IJdlEEESJ_iNS1_9__extrema9arg_max_fIdlNSA_4lessIdEEEEEEJSI_SK_iSP_EEEvDpT0__param_0+8];
	ld.param.u64 	%rd198, [_ZN6thrust24THRUST_300001_SM_1000_NS8cuda_cub4core6detail13_kernel_agentINS1_8__reduce11ReduceAgentINS0_12zip_iteratorIN4cuda3std3__45tupleIJNS0_10device_ptrIdEENS0_17counting_iteratorIlNS0_11use_defaultESF_SF_EEEEEEEPNSB_IJdlEEESJ_iNS1_9__extrema9arg_max_fIdlNSA_4lessIdEEEEEEJSI_SK_iSP_EEEvDpT0__param_0];
	ld.param.u32 	%r36, [_ZN6thrust24THRUST_300001_SM_1000_NS8cuda_cub4core6detail13_kernel_agentINS1_8__reduce11ReduceAgentINS0_12zip_iteratorIN4cuda3std3__45tupleIJNS0_10device_ptrIdEENS0_17counting_iteratorIlNS0_11use_defaultESF_SF_EEEEEEEPNSB_IJdlEEESJ_iNS1_9__extrema9arg_max_fIdlNSA_4lessIdEEEEEEJSI_SK_iSP_EEEvDpT0__param_2];
	setp.eq.s32 	%p1, %r36, 0;
	@%p1 bra 	$L__BB4_206;
	cvta.to.global.u64 	%rd1, %rd198;
	setp.gt.s32 	%p2, %r36, 1279;
	@%p2 bra 	$L__BB4_122;
	mov.u32 	%r1, %tid.x;
	setp.ge.s32 	%p96, %r1, %r36;
	mov.f64 	%fd188, 0d0000000000000000;
	mov.b64 	%rd299, 0;
	mov.u32 	%r391, %r1;
	@%p96 bra 	$L__BB4_4;
	cvt.u64.u32 	%rd255, %r1;
	mul.wide.u32 	%rd256, %r1, 8;
	add.s64 	%rd257, %rd1, %rd256;
	add.s64 	%rd299, %rd199, %rd255;
	ld.global.f64 	%fd188, [%rd257];
	add.s32 	%r391, %r1, 256;
$L__BB4_4:
	setp.ge.s32 	%p97, %r391, %r36;
	@%p97 bra 	$L__BB4_26;
	not.b32 	%r160, %r391;
	add.s32 	%r4, %r36, %r160;
	and.b32  	%r161, %r4, 768;
	setp.eq.s32 	%p98, %r161, 768;
	@%p98 bra 	$L__BB4_11;
	cvt.u64.u32 	%rd259, %r391;
	add.s64 	%rd290, %rd199, %rd259;
	mul.wide.u32 	%rd260, %r391, 8;
	add.s64 	%rd289, %rd1, %rd260;
	shr.u32 	%r162, %r4, 8;
	add.s32 	%r163, %r162, 1;
	and.b32  	%r164, %r163, 3;
	neg.s32 	%r389, %r164;
$L__BB4_7:
	.pragma "nounroll";
	mov.u64 	%rd9, %rd299;
	mov.f64 	%fd3, %fd188;
	ld.global.f64 	%fd4, [%rd289];
	setp.lt.f64 	%p99, %fd3, %fd4;
	mov.u64 	%rd299, %rd290;
	mov.f64 	%fd188, %fd4;
	@%p99 bra 	$L__BB4_10;
	setp.lt.f64 	%p100, %fd4, %fd3;
	mov.u64 	%rd299, %rd9;
	mov.f64 	%fd188, %fd3;
	@%p100 bra 	$L__BB4_10;
	setp.lt.s64 	%p101, %rd9, %rd290;
	min.s64 	%rd299, %rd9, %rd290;
	selp.f64 	%fd188, %fd3, %fd4, %p101;
$L__BB4_10:
	add.s32 	%r391, %r391, 256;
	add.s64 	%rd290, %rd290, 256;
	add.s64 	%rd289, %rd289, 2048;
	add.s32 	%r389, %r389, 1;
	setp.ne.s32 	%p102, %r389, 0;
	@%p102 bra 	$L__BB4_7;
$L__BB4_11:
	setp.lt.u32 	%p103, %r4, 768;
	@%p103 bra 	$L__BB4_26;
	add.s32 	%r392, %r391, 512;
$L__BB4_13:
	mov.u32 	%r12, %r392;
	add.s32 	%r165, %r12, -512;
	cvt.s64.s32 	%rd261, %r165;
	mul.wide.s32 	%rd262, %r165, 8;
	add.s64 	%rd17, %rd1, %rd262;
	add.s64 	%rd18, %rd199, %rd261;
	ld.global.f64 	%fd10, [%rd17];
	setp.lt.f64 	%p104, %fd188, %fd10;
	mov.u64 	%rd296, %rd18;
	mov.f64 	%fd185, %fd10;
	@%p104 bra 	$L__BB4_16;
	setp.lt.f64 	%p105, %fd10, %fd188;
	mov.u64 	%rd296, %rd299;
	mov.f64 	%fd185, %fd188;
	@%p105 bra 	$L__BB4_16;
	setp.lt.s64 	%p106, %rd299, %rd18;
	min.s64 	%rd296, %rd299, %rd18;
	selp.f64 	%fd185, %fd188, %fd10, %p106;
$L__BB4_16:
	add.s32 	%r166, %r12, -256;
	cvt.s64.s32 	%rd263, %r166;
	add.s64 	%rd21, %rd199, %rd263;
	ld.global.f64 	%fd13, [%rd17+2048];
	setp.lt.f64 	%p107, %fd185, %fd13;
	mov.u64 	%rd297, %rd21;
	mov.f64 	%fd186, %fd13;
	@%p107 bra 	$L__BB4_19;
	setp.lt.f64 	%p108, %fd13, %fd185;
	mov.u64 	%rd297, %rd296;
	mov.f64 	%fd186, %fd185;
	@%p108 bra 	$L__BB4_19;
	setp.lt.s64 	%p109, %rd296, %rd21;
	min.s64 	%rd297, %rd296, %rd21;
	selp.f64 	%fd186, %fd185, %fd13, %p109;
$L__BB4_19:
	cvt.s64.s32 	%rd264, %r12;
	add.s64 	%rd24, %rd199, %rd264;
	ld.global.f64 	%fd16, [%rd17+4096];
	setp.lt.f64 	%p110, %fd186, %fd16;
	mov.u64 	%rd298, %rd24;
	mov.f64 	%fd187, %fd16;
	@%p110 bra 	$L__BB4_22;
	setp.lt.f64 	%p111, %fd16, %fd186;
	mov.u64 	%rd298, %rd297;
	mov.f64 	%fd187, %fd186;
	@%p111 bra 	$L__BB4_22;
	setp.lt.s64 	%p112, %rd297, %rd24;
	min.s64 	%rd298, %rd297, %rd24;
	selp.f64 	%fd187, %fd186, %fd16, %p112;
$L__BB4_22:
	add.s32 	%r167, %r12, 256;
	cvt.s64.s32 	%rd265, %r167;
	add.s64 	%rd27, %rd199, %rd265;
	ld.global.f64 	%fd19, [%rd17+6144];
	setp.lt.f64 	%p113, %fd187, %fd19;
	mov.u64 	%rd299, %rd27;
	mov.f64 	%fd188, %fd19;
	@%p113 bra 	$L__BB4_25;
	setp.lt.f64 	%p114, %fd19, %fd187;
	mov.u64 	%rd299, %rd298;
	mov.f64 	%fd188, %fd187;
	@%p114 bra 	$L__BB4_25;
	setp.lt.s64 	%p115, %rd298, %rd27;
	min.s64 	%rd299, %rd298, %rd27;
	selp.f64 	%fd188, %fd187, %fd19, %p115;
$L__BB4_25:
	add.s32 	%r392, %r12, 1024;
	add.s32 	%r168, %r12, 512;
	setp.lt.s32 	%p116, %r168, %r36;
	@%p116 bra 	$L__BB4_13;
$L__BB4_26:
	setp.lt.s32 	%p117, %r36, 256;
	@%p117 bra 	$L__BB4_71;
	// begin inline asm
	mov.u32 %r282, %laneid;
	// end inline asm
	mov.b64 	%rd276, %fd188;
	mov.b64 	{%r284, %r289}, %rd276;
	mov.b32 	%r300, 1;
	mov.b32 	%r301, 31;
	mov.b32 	%r302, -1;
	// begin inline asm
	shfl.sync.down.b32 %r283, %r284, %r300, %r301, %r302;
	// end inline asm
	// begin inline asm
	shfl.sync.down.b32 %r288, %r289, %r300, %r301, %r302;
	// end inline asm
	mov.b64 	%rd277, {%r283, %r288};
	mov.b64 	%fd23, %rd277;
	mov.b64 	{%r294, %r299}, %rd299;
	// begin inline asm
	shfl.sync.down.b32 %r293, %r294, %r300, %r301, %r302;
	// end inline asm
	// begin inline asm
	shfl.sync.down.b32 %r298, %r299, %r300, %r301, %r302;
	// end inline asm
	mov.b64 	%rd31, {%r293, %r298};
	setp.gt.s32 	%p169, %r282, 30;
	mov.u64 	%rd301, %rd299;
	mov.f64 	%fd190, %fd188;
	@%p169 bra 	$L__BB4_31;
	setp.lt.f64 	%p170, %fd188, %fd23;
	mov.u64 	%rd301, %rd31;
	mov.f64 	%fd190, %fd23;
	@%p170 bra 	$L__BB4_31;
	setp.gt.f64 	%p171, %fd188, %fd23;
	mov.u64 	%rd301, %rd299;
	mov.f64 	%fd190, %fd188;
	@%p171 bra 	$L__BB4_31;
	setp.lt.s64 	%p172, %rd299, %rd31;
	min.s64 	%rd301, %rd299, %rd31;
	selp.f64 	%fd190, %fd188, %fd23, %p172;
$L__BB4_31:
	mov.b64 	%rd278, %fd190;
	mov.b64 	{%r304, %r309}, %rd278;
	mov.b32 	%r320, 2;
	mov.b32 	%r321, 31;
	mov.b32 	%r322, -1;
	// begin inline asm
	shfl.sync.down.b32 %r303, %r304, %r320, %r321, %r322;
	// end inline asm
	// begin inline asm
	shfl.sync.down.b32 %r308, %r309, %r320, %r321, %r322;
	// end inline asm
	mov.b64 	%rd279, {%r303, %r308};
	mov.b64 	%fd26, %rd279;
	mov.b64 	{%r314, %r319}, %rd301;
	// begin inline asm
	shfl.sync.down.b32 %r313, %r314, %r320, %r321, %r322;
	// end inline asm
	// begin inline asm
	shfl.sync.down.b32 %r318, %r319, %r320, %r321, %r322;
	// end inline asm
	mov.b64 	%rd34, {%r313, %r318};
	setp.gt.s32 	%p173, %r282, 29;
	mov.u64 	%rd302, %rd301;
	mov.f64 	%fd191, %fd190;
	@%p173 bra 	$L__BB4_35;
	setp.lt.f64 	%p174, %fd190, %fd26;
	mov.u64 	%rd302, %rd34;
	mov.f64 	%fd191, %fd26;
	@%p174 bra 	$L__BB4_35;
	setp.gt.f64 	%p175, %fd190, %fd26;
	mov.u64 	%rd302, %rd301;
	mov.f64 	%fd191, %fd190;
	@%p175 bra 	$L__BB4_35;
	setp.lt.s64 	%p176, %rd301, %rd34;
	min.s64 	%rd302, %rd301, %rd34;
	selp.f64 	%fd191, %fd190, %fd26, %p176;
$L__BB4_35:
	mov.b64 	%rd280, %fd191;
	mov.b64 	{%r324, %r329}, %rd280;
	mov.b32 	%r340, 4;
	mov.b32 	%r341, 31;
	mov.b32 	%r342, -1;
	// begin inline asm
	shfl.sync.down.b32 %r323, %r324, %r340, %r341, %r342;
	// end inline asm
	// begin inline asm
	shfl.sync.down.b32 %r328, %r329, %r340, %r341, %r342;
	// end inline asm
	mov.b64 	%rd281, {%r323, %r328};
	mov.b64 	%fd29, %rd281;
	mov.b64 	{%r334, %r339}, %rd302;
	// begin inline asm
	shfl.sync.down.b32 %r333, %r334, %r340, %r341, %r342;
	// end inline asm
	// begin inline asm
	shfl.sync.down.b32 %r338, %r339, %r340, %r341, %r342;
	// end inline asm
	mov.b64 	%rd37, {%r333, %r338};
	setp.gt.s32 	%p177, %r282, 27;
	mov.u64 	%rd303, %rd302;
	mov.f64 	%fd192, %fd191;
	@%p177 bra 	$L__BB4_39;
	setp.lt.f64 	%p178, %fd191, %fd29;
	mov.u64 	%rd303, %rd37;
	mov.f64 	%fd192, %fd29;
	@%p178 bra 	$L__BB4_39;
	setp.gt.f64 	%p179, %fd191, %fd29;
	mov.u64 	%rd303, %rd302;
	mov.f64 	%fd192, %fd191;
	@%p179 bra 	$L__BB4_39;
	setp.lt.s64 	%p180, %rd302, %rd37;
	min.s64 	%rd303, %rd302, %rd37;
	selp.f64 	%fd192, %fd191, %fd29, %p180;
$L__BB4_39:
	mov.b64 	%rd282, %fd192;
	mov.b64 	{%r344, %r349}, %rd282;
	mov.b32 	%r360, 8;
	mov.b32 	%r361, 31;
	mov.b32 	%r362, -1;
	// begin inline asm
	shfl.sync.down.b32 %r343, %r344, %r360, %r361, %r362;
	// end inline asm
	// begin inline asm
	shfl.sync.down.b32 %r348, %r349, %r360, %r361, %r362;
	// end inline asm
	mov.b64 	%rd283, {%r343, %r348};
	mov.b64 	%fd32, %rd283;
	mov.b64 	{%r354, %r359}, %rd303;
	// begin inline asm
	shfl.sync.down.b32 %r353, %r354, %r360, %r361, %r362;
	// end inline asm
	// begin inline asm
	shfl.sync.down.b32 %r358, %r359, %r360, %r361, %r362;
	// end inline asm
	mov.b64 	%rd40, {%r353, %r358};
	setp.gt.s32 	%p181, %r282, 23;
	mov.u64 	%rd304, %rd303;
	mov.f64 	%fd193, %fd192;
	@%p181 bra 	$L__BB4_43;
	setp.lt.f64 	%p182, %fd192, %fd32;
	mov.u64 	%rd304, %rd40;
	mov.f64 	%fd193, %fd32;
	@%p182 bra 	$L__BB4_43;
	setp.gt.f64 	%p183, %fd192, %fd32;
	mov.u64 	%rd304, %rd303;
	mov.f64 	%fd193, %fd192;
	@%p183 bra 	$L__BB4_43;
	setp.lt.s64 	%p184, %rd303, %rd40;
	min.s64 	%rd304, %rd303, %rd40;
	selp.f64 	%fd193, %fd192, %fd32, %p184;
$L__BB4_43:
	mov.b64 	%rd284, %fd193;
	mov.b64 	{%r364, %r369}, %rd284;
	mov.b32 	%r380, 16;
	mov.b32 	%r381, 31;
	mov.b32 	%r382, -1;
	// begin inline asm
	shfl.sync.down.b32 %r363, %r364, %r380, %r381, %r382;
	// end inline asm
	// begin inline asm
	shfl.sync.down.b32 %r368, %r369, %r380, %r381, %r382;
	// end inline asm
	mov.b64 	%rd285, {%r363, %r368};
	mov.b64 	%fd35, %rd285;
	mov.b64 	{%r374, %r379}, %rd304;
	// begin inline asm
	shfl.sync.down.b32 %r373, %r374, %r380, %r381, %r382;
	// end inline asm
	// begin inline asm
	shfl.sync.down.b32 %r378, %r379, %r380, %r381, %r382;
	// end inline asm
	mov.b64 	%rd43, {%r373, %r378};
	setp.gt.s32 	%p185, %r282, 15;
	mov.u64 	%rd357, %rd304;
	mov.f64 	%fd241, %fd193;
	@%p185 bra 	$L__BB4_47;
	setp.lt.f64 	%p186, %fd193, %fd35;
	mov.u64 	%rd357, %rd43;
	mov.f64 	%fd241, %fd35;
	@%p186 bra 	$L__BB4_47;
	setp.gt.f64 	%p187, %fd193, %fd35;
	mov.u64 	%rd357, %rd304;
	mov.f64 	%fd241, %fd193;
	@%p187 bra 	$L__BB4_47;
	setp.lt.s64 	%p188, %rd304, %rd43;
	min.s64 	%rd357, %rd304, %rd43;
	selp.f64 	%fd241, %fd193, %fd35, %p188;
$L__BB4_47:
	setp.ne.s32 	%p189, %r282, 0;
	@%p189 bra 	$L__BB4_49;
	shr.u32 	%r383, %r1, 1;
	and.b32  	%r384, %r383, 496;
	mov.u32 	%r385, _ZN6thrust24THRUST_300001_SM_1000_NS8cuda_cub4core6detail5shmemE;
	add.s32 	%r386, %r385, %r384;
	st.shared.f64 	[%r386+8], %fd241;
	st.shared.u64 	[%r386+16], %rd357;
$L__BB4_49:
	bar.sync 	0;
	setp.ne.s32 	%p190, %r1, 0;
	@%p190 bra 	$L__BB4_204;
	ld.shared.f64 	%fd38, [_ZN6thrust24THRUST_300001_SM_1000_NS8cuda_cub4core6detail5shmemE+24];
	ld.shared.u64 	%rd46, [_ZN6thrust24THRUST_300001_SM_1000_NS8cuda_cub4core6detail5shmemE+32];
	setp.lt.f64 	%p191, %fd241, %fd38;
	mov.u64 	%rd306, %rd46;
	mov.f64 	%fd195, %fd38;
	@%p191 bra 	$L__BB4_53;
	setp.lt.f64 	%p192, %fd38, %fd241;
	mov.u64 	%rd306, %rd357;
	mov.f64 	%fd195, %fd241;
	@%p192 bra 	$L__BB4_53;
	setp.lt.s64 	%p193, %rd357, %rd46;
	min.s64 	%rd306, %rd357, %rd46;
	selp.f64 	%fd195, %fd241, %fd38, %p193;
$L__BB4_53:
	ld.shared.f64 	%fd41, [_ZN6thrust24THRUST_300001_SM_1000_NS8cuda_cub4core6detail5shmemE+40];
	ld.shared.u64 	%rd49, [_ZN6thrust24THRUST_300001_SM_1000_NS8cuda_cub4core6detail5shmemE+48];
	setp.lt.f64 	%p194, %fd195, %fd41;
	mov.u64 	%rd307, %rd49;
	mov.f64 	%fd196, %fd41;
	@%p194 bra 	$L__BB4_56;
	setp.lt.f64 	%p195, %fd41, %fd195;
	mov.u64 	%rd307, %rd306;
	mov.f64 	%fd196, %fd195;
	@%p195 bra 	$L__BB4_56;
	setp.lt.s64 	%p196, %rd306, %rd49;
	min.s64 	%rd307, %rd306, %rd49;
	selp.f64 	%fd196, %fd195, %fd41, %p196;
$L__BB4_56:
	ld.shared.f64 	%fd44, [_ZN6thrust24THRUST_300001_SM_1000_NS8cuda_cub4core6detail5shmemE+56];
	ld.shared.u64 	%rd52, [_ZN6thrust24THRUST_300001_SM_1000_NS8cuda_cub4core6detail5shmemE+64];
	setp.lt.f64 	%p197, %fd196, %fd44;
	mov.u64 	%rd308, %rd52;
	mov.f64 	%fd197, %fd44;
	@%p197 bra 	$L__BB4_59;
	setp.lt.f64 	%p198, %fd44, %fd196;
	mov.u64 	%rd308, %rd307;
	mov.f64 	%fd197, %fd196;
	@%p198 bra 	$L__BB4_59;
	setp.lt.s64 	%p199, %rd307, %rd52;
	min.s64 	%rd308, %rd307, %rd52;
	selp.f64 	%fd197, %fd196, %fd44, %p199;
$L__BB4_59:
	ld.shared.f64 	%fd47, [_ZN6thrust24THRUST_300001_SM_1000_NS8cuda_cub4core6detail5shmemE+72];
	ld.shared.u64 	%rd55, [_ZN6thrust24THRUST_300001_SM_1000_NS8cuda_cub4core6detail5shmemE+80];
	setp.lt.f64 	%p200, %fd197, %fd47;
	mov.u64 	%rd309, %rd55;
	mov.f64 	%fd198, %fd47;
	@%p200 bra 	$L__BB4_62;
	setp.lt.f64 	%p201, %fd47, %fd197;
	mov.u64 	%rd309, %rd308;
	mov.f64 	%fd198, %fd197;
	@%p201 bra 	$L__BB4_62;
	setp.lt.s64 	%p202, %rd308, %rd55;
	min.s64 	%rd309, %rd308, %rd55;
	selp.f64 	%fd198, %fd197, %fd47, %p202;
$L__BB4_62:
	ld.shared.f64 	%fd50, [_ZN6thrust24THRUST_300001_SM_1000_NS8cuda_cub4core6detail5shmemE+88];
	ld.shared.u64 	%rd58, [_ZN6thrust24THRUST_300001_SM_1000_NS8cuda_cub4core6detail5shmemE+96];
	setp.lt.f64 	%p203, %fd198, %fd50;
	mov.u64 	%rd310, %rd58;
	mov.f64 	%fd199, %fd50;
	@%p203 bra 	$L__BB4_65;
	setp.lt.f64 	%p204, %fd50, %fd198;
	mov.u64 	%rd310, %rd309;
	mov.f64 	%fd199, %fd198;
	@%p204 bra 	$L__BB4_65;
	setp.lt.s64 	%p205, %rd309, %rd58;
	min.s64 	%rd310, %rd309, %rd58;
	selp.f64 	%fd199, %fd198, %fd50, %p205;
$L__BB4_65:
	ld.shared.f64 	%fd53, [_ZN6thrust24THRUST_300001_SM_1000_NS8cuda_cub4core6detail5shmemE+104];
	ld.shared.u64 	%rd61, [_ZN6thrust24THRUST_300001_SM_1000_NS8cuda_cub4core6detail5shmemE+112];
	setp.lt.f64 	%p206, %fd199, %fd53;
	mov.u64 	%rd311, %rd61;
	mov.f64 	%fd200, %fd53;
	@%p206 bra 	$L__BB4_68;
	setp.lt.f64 	%p207, %fd53, %fd199;
	mov.u64 	%rd311, %rd310;
	mov.f64 	%fd200, %fd199;
	@%p207 bra 	$L__BB4_68;
	setp.lt.s64 	%p208, %rd310, %rd61;
	min.s64 	%rd311, %rd310, %rd61;
	selp.f64 	%fd200, %fd199, %fd53, %p208;
$L__BB4_68:
	ld.shared.f64 	%fd56, [_ZN6thrust24THRUST_300001_SM_1000_NS8cuda_cub4core6detail5shmemE+120];
	ld.shared.u64 	%rd64, [_ZN6thrust24THRUST_300001_SM_1000_NS8cuda_cub4core6detail5shmemE+128];
	setp.lt.f64 	%p209, %fd200, %fd56;
	mov.u64 	%rd357, %rd64;
	mov.f64 	%fd241, %fd56;
	@%p209 bra 	$L__BB4_204;
	setp.lt.f64 	%p210, %fd56, %fd200;
	mov.u64 	%rd357, %rd311;
	mov.f64 	%fd241, %fd200;
	@%p210 bra 	$L__BB4_204;
	setp.lt.s64 	%p211, %rd311, %rd64;
	min.s64 	%rd357, %rd311, %rd64;
	selp.f64 	%fd241, %fd200, %fd56, %p211;
	bra.uni 	$L__BB4_204;
$L__BB4_71:
	// begin inline asm
	mov.u32 %r169, %laneid;
	// end inline asm
	and.b32  	%r190, %r1, 992;
	add.s32 	%r191, %r190, 32;
	setp.gt.s32 	%p118, %r191, %r36;
	not.b32 	%r192, %r190;
	add.s32 	%r193, %r36, %r192;
	selp.b32 	%r188, %r193, 31, %p118;
	mov.b64 	%rd266, %fd188;
	mov.b64 	{%r171, %r176}, %rd266;
	mov.b32 	%r187, 1;
	mov.b32 	%r189, -1;
	// begin inline asm
	shfl.sync.down.b32 %r170, %r171, %r187, %r188, %r189;
	// end inline asm
	// begin inline asm
	shfl.sync.down.b32 %r175, %r176, %r187, %r188, %r189;
	// end inline asm
	mov.b64 	%rd267, {%r170, %r175};
	mov.b64 	%fd58, %rd267;
	mov.b64 	{%r181, %r186}, %rd299;
	// begin inline asm
	shfl.sync.down.b32 %r180, %r181, %r187, %r188, %r189;
	// end inline asm
	// begin inline asm
	shfl.sync.down.b32 %r185, %r186, %r187, %r188, %r189;
	// end inline asm
	mov.b64 	%rd66, {%r180, %r185};
	setp.ge.s32 	%p119, %r169, %r188;
	mov.u64 	%rd312, %rd299;
	mov.f64 	%fd201, %fd188;
	@%p119 bra 	$L__BB4_75;
	setp.lt.f64 	%p120, %fd188, %fd58;
	mov.u64 	%rd312, %rd66;
	mov.f64 	%fd201, %fd58;
	@%p120 bra 	$L__BB4_75;
	setp.gt.f64 	%p121, %fd188, %fd58;
	mov.u64 	%rd312, %rd299;
	mov.f64 	%fd201, %fd188;
	@%p121 bra 	$L__BB4_75;
	setp.lt.s64 	%p122, %rd299, %rd66;
	min.s64 	%rd312, %rd299, %rd66;
	selp.f64 	%fd201, %fd188, %fd58, %p122;
$L__BB4_75:
	mov.b64 	%rd268, %fd201;
	mov.b64 	{%r195, %r200}, %rd268;
	mov.b32 	%r211, 2;
	mov.b32 	%r213, -1;
	// begin inline asm
	shfl.sync.down.b32 %r194, %r195, %r211, %r188, %r213;
	// end inline asm
	// begin inline asm
	shfl.sync.down.b32 %r199, %r200, %r211, %r188, %r213;
	// end inline asm
	mov.b64 	%rd269, {%r194, %r199};
	mov.b64 	%fd61, %rd269;
	mov.b64 	{%r205, %r210}, %rd312;
	// begin inline asm
	shfl.sync.down.b32 %r204, %r205, %r211, %r188, %r213;
	// end inline asm
	// begin inline asm
	shfl.sync.down.b32 %r209, %r210, %r211, %r188, %r213;
	// end inline asm
	mov.b64 	%rd69, {%r204, %r209};
	add.s32 	%r214, %r169, 2;
	setp.gt.s32 	%p123, %r214, %r188;
	mov.u64 	%rd313, %rd312;
	mov.f64 	%fd202, %fd201;
	@%p123 bra 	$L__BB4_79;
	setp.lt.f64 	%p124, %fd201, %fd61;
	mov.u64 	%rd313, %rd69;
	mov.f64 	%fd202, %fd61;
	@%p124 bra 	$L__BB4_79;
	setp.gt.f64 	%p125, %fd201, %fd61;
	mov.u64 	%rd313, %rd312;
	mov.f64 	%fd202, %fd201;
	@%p125 bra 	$L__BB4_79;
	setp.lt.s64 	%p126, %rd312, %rd69;
	min.s64 	%rd313, %rd312, %rd69;
	selp.f64 	%fd202, %fd201, %fd61, %p126;
$L__BB4_79:
	mov.b64 	%rd270, %fd202;
	mov.b64 	{%r216, %r221}, %rd270;
	mov.b32 	%r232, 4;
	mov.b32 	%r234, -1;
	// begin inline asm
	shfl.sync.down.b32 %r215, %r216, %r232, %r188, %r234;
	// end inline asm
	// begin inline asm
	shfl.sync.down.b32 %r220, %r221, %r232, %r188, %r234;
	// end inline asm
	mov.b64 	%rd271, {%r215, %r220};
	mov.b64 	%fd64, %rd271;
	mov.b64 	{%r226, %r231}, %rd313;
	// begin inline asm
	shfl.sync.down.b32 %r225, %r226, %r232, %r188, %r234;
	// end inline asm
	// begin inline asm
	shfl.sync.down.b32 %r230, %r231, %r232, %r188, %r234;
	// end inline asm
	mov.b64 	%rd72, {%r225, %r230};
	add.s32 	%r235, %r169, 4;
	setp.gt.s32 	%p127, %r235, %r188;
	mov.u64 	%rd314, %rd313;
	mov.f64 	%fd203, %fd202;
	@%p127 bra 	$L__BB4_83;
	setp.lt.f64 	%p128, %fd202, %fd64;
	mov.u64 	%rd314, %rd72;
	mov.f64 	%fd203, %fd64;
	@%p128 bra 	$L__BB4_83;
	setp.gt.f64 	%p129, %fd202, %fd64;
	mov.u64 	%rd314, %rd313;
	mov.f64 	%fd203, %fd202;
	@%p129 bra 	$L__BB4_83;
	setp.lt.s64 	%p130, %rd313, %rd72;
	min.s64 	%rd314, %rd313, %rd72;
	selp.f64 	%fd203, %fd202, %fd64, %p130;
$L__BB4_83:
	mov.b64 	%rd272, %fd203;
	mov.b64 	{%r237, %r242}, %rd272;
	mov.b32 	%r253, 8;
	mov.b32 	%r255, -1;
	// begin inline asm
	shfl.sync.down.b32 %r236, %r237, %r253, %r188, %r255;
	// end inline asm
	// begin inline asm
	shfl.sync.down.b32 %r241, %r242, %r253, %r188, %r255;
	// end inline asm
	mov.b64 	%rd273, {%r236, %r241};
	mov.b64 	%fd67, %rd273;
	mov.b64 	{%r247, %r252}, %rd314;
	// begin inline asm
	shfl.sync.down.b32 %r246, %r247, %r253, %r188, %r255;
	// end inline asm
	// begin inline asm
	shfl.sync.down.b32 %r251, %r252, %r253, %r188, %r255;
	// end inline asm
	mov.b64 	%rd75, {%r246, %r251};
	add.s32 	%r256, %r169, 8;
	setp.gt.s32 	%p131, %r256, %r188;
	mov.f64 	%fd204, %fd203;
	mov.u64 	%rd315, %rd314;
	@%p131 bra 	$L__BB4_87;
	setp.lt.f64 	%p132, %fd203, %fd67;
	mov.f64 	%fd204, %fd67;
	mov.u64 	%rd315, %rd75;
	@%p132 bra 	$L__BB4_87;
	setp.gt.f64 	%p133, %fd203, %fd67;
	mov.f64 	%fd204, %fd203;
	mov.u64 	%rd315, %rd314;
	@%p133 bra 	$L__BB4_87;
	setp.lt.s64 	%p134, %rd314, %rd75;
	selp.f64 	%fd204, %fd203, %fd67, %p134;
	min.s64 	%rd315, %rd314, %rd75;
$L__BB4_87:
	mov.b64 	%rd274, %fd204;
	mov.b64 	{%r258, %r263}, %rd274;
	mov.b32 	%r274, 16;
	mov.b32 	%r276, -1;
	// begin inline asm
	shfl.sync.down.b32 %r257, %r258, %r274, %r188, %r276;
	// end inline asm
	// begin inline asm
	shfl.sync.down.b32 %r262, %r263, %r274, %r188, %r276;
	// end inline asm
	mov.b64 	%rd275, {%r257, %r262};
	mov.b64 	%fd70, %rd275;
	mov.b64 	{%r268, %r273}, %rd315;
	// begin inline asm
	shfl.sync.down.b32 %r267, %r268, %r274, %r188, %r276;
	// end inline asm
	// begin inline asm
	shfl.sync.down.b32 %r272, %r273, %r274, %r188, %r276;
	// end inline asm
	mov.b64 	%rd78, {%r267, %r272};
	add.s32 	%r277, %r169, 16;
	setp.gt.s32 	%p135, %r277, %r188;
	mov.f64 	%fd241, %fd204;
	mov.u64 	%rd357, %rd315;
	@%p135 bra 	$L__BB4_91;
	setp.lt.f64 	%p136, %fd204, %fd70;
	mov.f64 	%fd241, %fd70;
	mov.u64 	%rd357, %rd78;
	@%p136 bra 	$L__BB4_91;
	setp.gt.f64 	%p137, %fd204, %fd70;
	mov.f64 	%fd241, %fd204;
	mov.u64 	%rd357, %rd315;
	@%p137 bra 	$L__BB4_91;
	setp.lt.s64 	%p138, %rd315, %rd78;
	selp.f64 	%fd241, %fd204, %fd70, %p138;
	min.s64 	%rd357, %rd315, %rd78;
$L__BB4_91:
	setp.ne.s32 	%p139, %r169, 0;
	@%p139 bra 	$L__BB4_93;
	shr.u32 	%r278, %r1, 1;
	and.b32  	%r279, %r278, 496;
	mov.u32 	%r280, _ZN6thrust24THRUST_300001_SM_1000_NS8cuda_cub4core6detail5shmemE;
	add.s32 	%r281, %r280, %r279;
	st.shared.f64 	[%r281+8], %fd241;
	st.shared.u64 	[%r281+16], %rd357;
$L__BB4_93:
	bar.sync 	0;
	setp.ne.s32 	%p140, %r1, 0;
	@%p140 bra 	$L__BB4_204;
	setp.lt.s32 	%p141, %r36, 33;
	mov.f64 	%fd206, %fd241;
	mov.u64 	%rd317, %rd357;
	@%p141 bra 	$L__BB4_98;
	ld.shared.f64 	%fd73, [_ZN6thrust24THRUST_300001_SM_1000_NS8cuda_cub4core6detail5shmemE+24];
	ld.shared.u64 	%rd81, [_ZN6thrust24THRUST_300001_SM_1000_NS8cuda_cub4core6detail5shmemE+32];
	setp.lt.f64 	%p142, %fd241, %fd73;
	mov.f64 	%fd206, %fd73;
	mov.u64 	%rd317, %rd81;
	@%p142 bra 	$L__BB4_98;
	setp.lt.f64 	%p143, %fd73, %fd241;
	mov.f64 	%fd206, %fd241;
	mov.u64 	%rd317, %rd357;
	@%p143 bra 	$L__BB4_98;
	setp.lt.s64 	%p144, %rd357, %rd81;
	selp.f64 	%fd206, %fd241, %fd73, %p144;
	min.s64 	%rd317, %rd357, %rd81;
$L__BB4_98:
	setp.lt.s32 	%p145, %r36, 65;
	mov.f64 	%fd207, %fd206;
	mov.u64 	%rd318, %rd317;
	@%p145 bra 	$L__BB4_102;
	ld.shared.f64 	%fd76, [_ZN6thrust24THRUST_300001_SM_1000_NS8cuda_cub4core6detail5shmemE+40];
	ld.shared.u64 	%rd84, [_ZN6thrust24THRUST_300001_SM_1000_NS8cuda_cub4core6detail5shmemE+48];
	setp.lt.f64 	%p146, %fd206, %fd76;
	mov.f64 	%fd207, %fd76;
	mov.u64 	%rd318, %rd84;
	@%p146 bra 	$L__BB4_102;
	setp.lt.f64 	%p147, %fd76, %fd206;
	mov.f64 	%fd207, %fd206;
	mov.u64 	%rd318, %rd317;
	@%p147 bra 	$L__BB4_102;
	setp.lt.s64 	%p148, %rd317, %rd84;
	selp.f64 	%fd207, %fd206, %fd76, %p148;
	min.s64 	%rd318, %rd317, %rd84;
$L__BB4_102:
	setp.lt.s32 	%p149, %r36, 97;
	mov.f64 	%fd208, %fd207;
	mov.u64 	%rd319, %rd318;
	@%p149 bra 	$L__BB4_106;
	ld.shared.f64 	%fd79, [_ZN6thrust24THRUST_300001_SM_1000_NS8cuda_cub4core6detail5shmemE+56];
	ld.shared.u64 	%rd87, [_ZN6thrust24THRUST_300001_SM_1000_NS8cuda_cub4core6detail5shmemE+64];
	setp.lt.f64 	%p150, %fd207, %fd79;
	mov.f64 	%fd208, %fd79;
	mov.u64 	%rd319, %rd87;
	@%p150 bra 	$L__BB4_106;
	setp.lt.f64 	%p151, %fd79, %fd207;
	mov.f64 	%fd208, %fd207;
	mov.u64 	%rd319, %rd318;
	@%p151 bra 	$L__BB4_106;
	setp.lt.s64 	%p152, %rd318, %rd87;
	selp.f64 	%fd208, %fd207, %fd79, %p152;
	min.s64 	%rd319, %rd318, %rd87;
$L__BB4_106:
	setp.lt.s32 	%p153, %r36, 129;
	mov.f64 	%fd209, %fd208;
	mov.u64 	%rd320, %rd319;
	@%p153 bra 	$L__BB4_110;
	ld.shared.f64 	%fd82, [_ZN6thrust24THRUST_300001_SM_1000_NS8cuda_cub4core6detail5shmemE+72];
	ld.shared.u64 	%rd90, [_ZN6thrust24THRUST_300001_SM_1000_NS8cuda_cub4core6detail5shmemE+80];
	setp.lt.f64 	%p154, %fd208, %fd82;
	mov.f64 	%fd209, %fd82;
	mov.u64 	%rd320, %rd90;
	@%p154 bra 	$L__BB4_110;
	setp.lt.f64 	%p155, %fd82, %fd208;
	mov.f64 	%fd209, %fd208;
	mov.u64 	%rd320, %rd319;
	@%p155 bra 	$L__BB4_110;
	setp.lt.s64 	%p156, %rd319, %rd90;
	selp.f64 	%fd209, %fd208, %fd82, %p156;
	min.s64 	%rd320, %rd319, %rd90;
$L__BB4_110:
	setp.lt.s32 	%p157, %r36, 161;
	mov.f64 	%fd210, %fd209;
	mov.u64 	%rd321, %rd320;
	@%p157 bra 	$L__BB4_114;
	ld.shared.f64 	%fd85, [_ZN6thrust24THRUST_300001_SM_1000_NS8cuda_cub4core6detail5shmemE+88];
	ld.shared.u64 	%rd93, [_ZN6thrust24THRUST_300001_SM_1000_NS8cuda_cub4core6detail5shmemE+96];
	setp.lt.f64 	%p158, %fd209, %fd85;
	mov.f64 	%fd210, %fd85;
	mov.u64 	%rd321, %rd93;
	@%p158 bra 	$L__BB4_114;
	setp.lt.f64 	%p159, %fd85, %fd209;
	mov.f64 	%fd210, %fd209;
	mov.u64 	%rd321, %rd320;
	@%p159 bra 	$L__BB4_114;
	setp.lt.s64 	%p160, %rd320, %rd93;
	selp.f64 	%fd210, %fd209, %fd85, %p160;
	min.s64 	%rd321, %rd320, %rd93;
$L__BB4_114:
	setp.lt.s32 	%p161, %r36, 193;
	mov.f64 	%fd211, %fd210;
	mov.u64 	%rd322, %rd321;
	@%p161 bra 	$L__BB4_118;
	ld.shared.f64 	%fd88, [_ZN6thrust24THRUST_300001_SM_1000_NS8cuda_cub4core6detail5shmemE+104];
	ld.shared.u64 	%rd96, [_ZN6thrust24THRUST_300001_SM_1000_NS8cuda_cub4core6detail5shmemE+112];
	setp.lt.f64 	%p162, %fd210, %fd88;
	mov.f64 	%fd211, %fd88;
	mov.u64 	%rd322, %rd96;
	@%p162 bra 	$L__BB4_118;
	setp.lt.f64 	%p163, %fd88, %fd210;
	mov.f64 	%fd211, %fd210;
	mov.u64 	%rd322, %rd321;
	@%p163 bra 	$L__BB4_118;
	setp.lt.s64 	%p164, %rd321, %rd96;
	selp.f64 	%fd211, %fd210, %fd88, %p164;
	min.s64 	%rd322, %rd321, %rd96;
$L__BB4_118:
	setp.lt.s32 	%p165, %r36, 225;
	mov.u64 	%rd357, %rd322;
	mov.f64 	%fd241, %fd211;
	@%p165 bra 	$L__BB4_204;
	ld.shared.f64 	%fd91, [_ZN6thrust24THRUST_300001_SM_1000_NS8cuda_cub4core6detail5shmemE+120];
	ld.shared.u64 	%rd99, [_ZN6thrust24THRUST_300001_SM_1000_NS8cuda_cub4core6detail5shmemE+128];
	setp.lt.f64 	%p166, %fd211, %fd91;
	mov.u64 	%rd357, %rd99;
	mov.f64 	%fd241, %fd91;
	@%p166 bra 	$L__BB4_204;
	setp.lt.f64 	%p167, %fd91, %fd211;
	mov.u64 	%rd357, %rd322;
	mov.f64 	%fd241, %fd211;
	@%p167 bra 	$L__BB4_204;
	setp.lt.s64 	%p168, %rd322, %rd99;
	selp.f64 	%fd241, %fd211, %fd91, %p168;
	min.s64 	%rd357, %rd322, %rd99;
	bra.uni 	$L__BB4_204;
$L__BB4_122:
	mov.u32 	%r17, %tid.x;
	cvt.u64.u32 	%rd201, %r17;
	cvta.to.global.u64 	%rd202, %rd198;
	mul.wide.u32 	%rd203, %r17, 8;
	add.s64 	%rd101, %rd202, %rd203;
	ld.global.f64 	%fd170, [%rd101];
	add.s32 	%r37, %r17, 256;
	cvt.u64.u32 	%rd204, %r37;
	ld.global.f64 	%fd171, [%rd101+2048];
	add.s32 	%r38, %r17, 512;
	cvt.u64.u32 	%rd205, %r38;
	ld.global.f64 	%fd172, [%rd101+4096];
	add.s32 	%r39, %r17, 768;
	cvt.u64.u32 	%rd206, %r39;
	ld.global.f64 	%fd173, [%rd101+6144];
	or.b32  	%r40, %r17, 1024;
	cvt.u64.u32 	%rd102, %r40;
	add.s64 	%rd344, %rd199, %rd102;
	ld.global.f64 	%fd228, [%rd101+8192];
	setp.geu.f64 	%p3, %fd170, %fd171;
	selp.f64 	%fd174, %fd170, %fd171, %p3;
	selp.b64 	%rd207, %rd201, %rd204, %p3;
	setp.geu.f64 	%p4, %fd174, %fd172;
	selp.f64 	%fd175, %fd174, %fd172, %p4;
	selp.b64 	%rd208, %rd207, %rd205, %p4;
	setp.geu.f64 	%p5, %fd175, %fd173;
	selp.f64 	%fd94, %fd175, %fd173, %p5;
	selp.b64 	%rd105, %rd208, %rd206, %p5;
	setp.lt.f64 	%p6, %fd94, %fd228;
	@%p6 bra 	$L__BB4_124;
	setp.lt.f64 	%p7, %fd228, %fd94;
	setp.lt.u64 	%p8, %rd105, %rd102;
	or.pred  	%p9, %p7, %p8;
	selp.f64 	%fd228, %fd94, %fd228, %p9;
	add.s64 	%rd209, %rd199, %rd105;
	selp.b64 	%rd344, %rd209, %rd344, %p9;
$L__BB4_124:
	setp.lt.u32 	%p10, %r36, 2560;
	mov.b32 	%r394, 1280;
	@%p10 bra 	$L__BB4_137;
	mov.b32 	%r393, 1280;
	mov.f64 	%fd213, %fd228;
$L__BB4_126:
	cvt.u64.u32 	%rd210, %r393;
	add.s64 	%rd211, %rd201, %rd210;
	mul.wide.u32 	%rd212, %r393, 8;
	add.s64 	%rd213, %rd101, %rd212;
	add.s64 	%rd111, %rd211, %rd199;
	ld.global.f64 	%fd214, [%rd213];
	ld.global.f64 	%fd215, [%rd213+2048];
	ld.global.f64 	%fd216, [%rd213+4096];
	ld.global.f64 	%fd217, [%rd213+6144];
	ld.global.f64 	%fd228, [%rd213+8192];
	setp.lt.f64 	%p11, %fd213, %fd214;
	mov.u64 	%rd325, %rd111;
	@%p11 bra 	$L__BB4_128;
	setp.lt.f64 	%p12, %fd214, %fd213;
	setp.lt.s64 	%p13, %rd344, %rd111;
	or.pred  	%p14, %p12, %p13;
	selp.f64 	%fd214, %fd213, %fd214, %p14;
	selp.b64 	%rd325, %rd344, %rd111, %p14;
$L__BB4_128:
	add.s64 	%rd326, %rd111, 256;
	setp.lt.f64 	%p15, %fd214, %fd215;
	@%p15 bra 	$L__BB4_130;
	setp.lt.f64 	%p16, %fd215, %fd214;
	cvt.u64.u32 	%rd217, %r393;
	add.s64 	%rd218, %rd201, %rd217;
	add.s64 	%rd220, %rd218, %rd199;
	add.s64 	%rd221, %rd220, 256;
	setp.lt.s64 	%p17, %rd325, %rd221;
	or.pred  	%p18, %p16, %p17;
	selp.f64 	%fd215, %fd214, %fd215, %p18;
	selp.b64 	%rd326, %rd325, %rd221, %p18;
$L__BB4_130:
	add.s64 	%rd224, %rd211, %rd199;
	add.s64 	%rd327, %rd224, 512;
	setp.lt.f64 	%p19, %fd215, %fd216;
	@%p19 bra 	$L__BB4_132;
	setp.lt.f64 	%p20, %fd216, %fd215;
	setp.lt.s64 	%p21, %rd326, %rd327;
	or.pred  	%p22, %p20, %p21;
	selp.f64 	%fd216, %fd215, %fd216, %p22;
	selp.b64 	%rd327, %rd326, %rd327, %p22;
$L__BB4_132:
	cvt.u64.u32 	%rd225, %r393;
	add.s64 	%rd226, %rd201, %rd225;
	add.s64 	%rd227, %rd226, %rd199;
	add.s64 	%rd328, %rd227, 768;
	setp.lt.f64 	%p23, %fd216, %fd217;
	@%p23 bra 	$L__BB4_134;
	setp.lt.f64 	%p24, %fd217, %fd216;
	setp.lt.s64 	%p25, %rd327, %rd328;
	or.pred  	%p26, %p24, %p25;
	selp.f64 	%fd217, %fd216, %fd217, %p26;
	selp.b64 	%rd328, %rd327, %rd328, %p26;
$L__BB4_134:
	add.s64 	%rd344, %rd227, 1024;
	setp.lt.f64 	%p27, %fd217, %fd228;
	@%p27 bra 	$L__BB4_136;
	setp.lt.f64 	%p28, %fd228, %fd217;
	setp.lt.s64 	%p29, %rd328, %rd344;
	or.pred  	%p30, %p28, %p29;
	selp.f64 	%fd228, %fd217, %fd228, %p30;
	selp.b64 	%rd344, %rd328, %rd344, %p30;
$L__BB4_136:
	add.s32 	%r394, %r393, 1280;
	add.s32 	%r43, %r393, 2560;
	setp.le.s32 	%p31, %r43, %r36;
	mov.u32 	%r393, %r394;
	mov.f64 	%fd213, %fd228;
	@%p31 bra 	$L__BB4_126;
$L__BB4_137:
	setp.le.s32 	%p32, %r36, %r394;
	@%p32 bra 	$L__BB4_160;
	sub.s32 	%r21, %r36, %r394;
	setp.ge.s32 	%p33, %r17, %r21;
	@%p33 bra 	$L__BB4_160;
	cvta.to.global.u64 	%rd128, %rd198;
	not.b32 	%r44, %r17;
	add.s32 	%r45, %r36, %r44;
	sub.s32 	%r22, %r45, %r394;
	and.b32  	%r46, %r22, 768;
	setp.eq.s32 	%p34, %r46, 768;
	mov.u32 	%r397, %r17;
	@%p34 bra 	$L__BB4_145;
	add.s32 	%r47, %r17, %r394;
	cvt.u64.u32 	%rd232, %r47;
	add.s64 	%rd332, %rd199, %rd232;
	mul.wide.u32 	%rd233, %r47, 8;
	add.s64 	%rd331, %rd128, %rd233;
	shr.u32 	%r48, %r22, 8;
	add.s32 	%r49, %r48, 1;
	and.b32  	%r50, %r49, 3;
	neg.s32 	%r395, %r50;
	mov.u32 	%r397, %r17;
$L__BB4_141:
	.pragma "nounroll";
	mov.u64 	%rd133, %rd344;
	mov.f64 	%fd114, %fd228;
	ld.global.f64 	%fd115, [%rd331];
	setp.lt.f64 	%p35, %fd114, %fd115;
	mov.f64 	%fd228, %fd115;
	mov.u64 	%rd344, %rd332;
	@%p35 bra 	$L__BB4_144;
	setp.lt.f64 	%p36, %fd115, %fd114;
	mov.f64 	%fd228, %fd114;
	mov.u64 	%rd344, %rd133;
	@%p36 bra 	$L__BB4_144;
	setp.lt.s64 	%p37, %rd133, %rd332;
	selp.f64 	%fd228, %fd114, %fd115, %p37;
	min.s64 	%rd344, %rd133, %rd332;
$L__BB4_144:
	add.s32 	%r397, %r397, 256;
	add.s64 	%rd332, %rd332, 256;
	add.s64 	%rd331, %rd331, 2048;
	add.s32 	%r395, %r395, 1;
	setp.ne.s32 	%p38, %r395, 0;
	@%p38 bra 	$L__BB4_141;
$L__BB4_145:
	setp.lt.u32 	%p39, %r22, 768;
	@%p39 bra 	$L__BB4_160;
	add.s32 	%r398, %r397, %r394;
	cvt.u64.u32 	%rd234, %r398;
	add.s64 	%rd339, %rd199, %rd234;
	cvt.u64.u32 	%rd235, %r397;
	cvt.u64.u32 	%rd236, %r394;
	add.s64 	%rd237, %rd235, %rd236;
	shl.b64 	%rd238, %rd237, 3;
	add.s64 	%rd239, %rd238, %rd128;
	add.s64 	%rd338, %rd239, 6144;
	mul.wide.u32 	%rd240, %r398, 8;
	add.s64 	%rd337, %rd128, %rd240;
	add.s32 	%r399, %r397, 512;
$L__BB4_147:
	mov.u32 	%r32, %r399;
	ld.global.f64 	%fd121, [%rd337];
	setp.lt.f64 	%p40, %fd228, %fd121;
	mov.f64 	%fd225, %fd121;
	mov.u64 	%rd341, %rd339;
	@%p40 bra 	$L__BB4_150;
	setp.lt.f64 	%p41, %fd121, %fd228;
	mov.f64 	%fd225, %fd228;
	mov.u64 	%rd341, %rd344;
	@%p41 bra 	$L__BB4_150;
	setp.lt.s64 	%p42, %rd344, %rd339;
	selp.f64 	%fd225, %fd228, %fd121, %p42;
	min.s64 	%rd341, %rd344, %rd339;
$L__BB4_150:
	add.s32 	%r51, %r398, 256;
	cvt.u64.u32 	%rd241, %r51;
	add.s64 	%rd149, %rd199, %rd241;
	ld.global.f64 	%fd124, [%rd338+-4096];
	setp.lt.f64 	%p43, %fd225, %fd124;
	mov.f64 	%fd226, %fd124;
	mov.u64 	%rd342, %rd149;
	@%p43 bra 	$L__BB4_153;
	setp.lt.f64 	%p44, %fd124, %fd225;
	mov.f64 	%fd226, %fd225;
	mov.u64 	%rd342, %rd341;
	@%p44 bra 	$L__BB4_153;
	setp.lt.s64 	%p45, %rd341, %rd149;
	selp.f64 	%fd226, %fd225, %fd124, %p45;
	min.s64 	%rd342, %rd341, %rd149;
$L__BB4_153:
	add.s32 	%r52, %r398, 512;
	cvt.u64.u32 	%rd242, %r52;
	add.s64 	%rd152, %rd199, %rd242;
	ld.global.f64 	%fd127, [%rd338+-2048];
	setp.lt.f64 	%p46, %fd226, %fd127;
	mov.f64 	%fd227, %fd127;
	mov.u64 	%rd343, %rd152;
	@%p46 bra 	$L__BB4_156;
	setp.lt.f64 	%p47, %fd127, %fd226;
	mov.f64 	%fd227, %fd226;
	mov.u64 	%rd343, %rd342;
	@%p47 bra 	$L__BB4_156;
	setp.lt.s64 	%p48, %rd342, %rd152;
	selp.f64 	%fd227, %fd226, %fd127, %p48;
	min.s64 	%rd343, %rd342, %rd152;
$L__BB4_156:
	add.s32 	%r53, %r398, 768;
	cvt.u64.u32 	%rd243, %r53;
	add.s64 	%rd155, %rd199, %rd243;
	ld.global.f64 	%fd130, [%rd338];
	setp.lt.f64 	%p49, %fd227, %fd130;
	mov.f64 	%fd228, %fd130;
	mov.u64 	%rd344, %rd155;
	@%p49 bra 	$L__BB4_159;
	setp.lt.f64 	%p50, %fd130, %fd227;
	mov.f64 	%fd228, %fd227;
	mov.u64 	%rd344, %rd343;
	@%p50 bra 	$L__BB4_159;
	setp.lt.s64 	%p51, %rd343, %rd155;
	selp.f64 	%fd228, %fd227, %fd130, %p51;
	min.s64 	%rd344, %rd343, %rd155;
$L__BB4_159:
	add.s64 	%rd339, %rd339, 1024;
	add.s64 	%rd338, %rd338, 8192;
	add.s64 	%rd337, %rd337, 8192;
	add.s32 	%r399, %r32, 1024;
	add.s32 	%r54, %r32, 512;
	add.s32 	%r398, %r398, 1024;
	setp.lt.s32 	%p52, %r54, %r21;
	@%p52 bra 	$L__BB4_147;
$L__BB4_160:
	// begin inline asm
	mov.u32 %r55, %laneid;
	// end inline asm
	mov.b64 	%rd244, %fd228;
	mov.b64 	{%r57, %r62}, %rd244;
	mov.b32 	%r73, 1;
	mov.b32 	%r74, 31;
	mov.b32 	%r75, -1;
	// begin inline asm
	shfl.sync.down.b32 %r56, %r57, %r73, %r74, %r75;
	// end inline asm
	// begin inline asm
	shfl.sync.down.b32 %r61, %r62, %r73, %r74, %r75;
	// end inline asm
	mov.b64 	%rd245, {%r56, %r61};
	mov.b64 	%fd134, %rd245;
	mov.b64 	{%r67, %r72}, %rd344;
	// begin inline asm
	shfl.sync.down.b32 %r66, %r67, %r73, %r74, %r75;
	// end inline asm
	// begin inline asm
	shfl.sync.down.b32 %r71, %r72, %r73, %r74, %r75;
	// end inline asm
	mov.b64 	%rd162, {%r66, %r71};
	setp.gt.s32 	%p53, %r55, 30;
	mov.f64 	%fd230, %fd228;
	mov.u64 	%rd346, %rd344;
	@%p53 bra 	$L__BB4_164;
	setp.lt.f64 	%p54, %fd228, %fd134;
	mov.f64 	%fd230, %fd134;
	mov.u64 	%rd346, %rd162;
	@%p54 bra 	$L__BB4_164;
	setp.gt.f64 	%p55, %fd228, %fd134;
	mov.f64 	%fd230, %fd228;
	mov.u64 	%rd346, %rd344;
	@%p55 bra 	$L__BB4_164;
	setp.lt.s64 	%p56, %rd344, %rd162;
	selp.f64 	%fd230, %fd228, %fd134, %p56;
	min.s64 	%rd346, %rd344, %rd162;
$L__BB4_164:
	mov.b64 	%rd246, %fd230;
	mov.b64 	{%r77, %r82}, %rd246;
	mov.b32 	%r93, 2;
	mov.b32 	%r94, 31;
	mov.b32 	%r95, -1;
	// begin inline asm
	shfl.sync.down.b32 %r76, %r77, %r93, %r94, %r95;
	// end inline asm
	// begin inline asm
	shfl.sync.down.b32 %r81, %r82, %r93, %r94, %r95;
	// end inline asm
	mov.b64 	%rd247, {%r76, %r81};
	mov.b64 	%fd137, %rd247;
	mov.b64 	{%r87, %r92}, %rd346;
	// begin inline asm
	shfl.sync.down.b32 %r86, %r87, %r93, %r94, %r95;
	// end inline asm
	// begin inline asm
	shfl.sync.down.b32 %r91, %r92, %r93, %r94, %r95;
	// end inline asm
	mov.b64 	%rd165, {%r86, %r91};
	setp.gt.s32 	%p57, %r55, 29;
	mov.f64 	%fd231, %fd230;
	mov.u64 	%rd347, %rd346;
	@%p57 bra 	$L__BB4_168;
	setp.lt.f64 	%p58, %fd230, %fd137;
	mov.f64 	%fd231, %fd137;
	mov.u64 	%rd347, %rd165;
	@%p58 bra 	$L__BB4_168;
	setp.gt.f64 	%p59, %fd230, %fd137;
	mov.f64 	%fd231, %fd230;
	mov.u64 	%rd347, %rd346;
	@%p59 bra 	$L__BB4_168;
	setp.lt.s64 	%p60, %rd346, %rd165;
	selp.f64 	%fd231, %fd230, %fd137, %p60;
	min.s64 	%rd347, %rd346, %rd165;
$L__BB4_168:
	mov.b64 	%rd248, %fd231;
	mov.b64 	{%r97, %r102}, %rd248;
	mov.b32 	%r113, 4;
	mov.b32 	%r114, 31;
	mov.b32 	%r115, -1;
	// begin inline asm
	shfl.sync.down.b32 %r96, %r97, %r113, %r114, %r115;
	// end inline asm
	// begin inline asm
	shfl.sync.down.b32 %r101, %r102, %r113, %r114, %r115;
	// end inline asm
	mov.b64 	%rd249, {%r96, %r101};
	mov.b64 	%fd140, %rd249;
	mov.b64 	{%r107, %r112}, %rd347;
	// begin inline asm
	shfl.sync.down.b32 %r106, %r107, %r113, %r114, %r115;
	// end inline asm
	// begin inline asm
	shfl.sync.down.b32 %r111, %r112, %r113, %r114, %r115;
	// end inline asm
	mov.b64 	%rd168, {%r106, %r111};
	setp.gt.s32 	%p61, %r55, 27;
	mov.f64 	%fd232, %fd231;
	mov.u64 	%rd348, %rd347;
	@%p61 bra 	$L__BB4_172;
	setp.lt.f64 	%p62, %fd231, %fd140;
	mov.f64 	%fd232, %fd140;
	mov.u64 	%rd348, %rd168;
	@%p62 bra 	$L__BB4_172;
	setp.gt.f64 	%p63, %fd231, %fd140;
	mov.f64 	%fd232, %fd231;
	mov.u64 	%rd348, %rd347;
	@%p63 bra 	$L__BB4_172;
	setp.lt.s64 	%p64, %rd347, %rd168;
	selp.f64 	%fd232, %fd231, %fd140, %p64;
	min.s64 	%rd348, %rd347, %rd168;
$L__BB4_172:
	mov.b64 	%rd250, %fd232;
	mov.b64 	{%r117, %r122}, %rd250;
	mov.b32 	%r133, 8;
	mov.b32 	%r134, 31;
	mov.b32 	%r135, -1;
	// begin inline asm
	shfl.sync.down.b32 %r116, %r117, %r133, %r134, %r135;
	// end inline asm
	// begin inline asm
	shfl.sync.down.b32 %r121, %r122, %r133, %r134, %r135;
	// end inline asm
	mov.b64 	%rd251, {%r116, %r121};
	mov.b64 	%fd143, %rd251;
	mov.b64 	{%r127, %r132}, %rd348;
	// begin inline asm
	shfl.sync.down.b32 %r126, %r127, %r133, %r134, %r135;
	// end inline asm
	// begin inline asm
	shfl.sync.down.b32 %r131, %r132, %r133, %r134, %r135;
	// end inline asm
	mov.b64 	%rd171, {%r126, %r131};
	setp.gt.s32 	%p65, %r55, 23;
	mov.f64 	%fd233, %fd232;
	mov.u64 	%rd349, %rd348;
	@%p65 bra 	$L__BB4_176;
	setp.lt.f64 	%p66, %fd232, %fd143;
	mov.f64 	%fd233, %fd143;
	mov.u64 	%rd349, %rd171;
	@%p66 bra 	$L__BB4_176;
	setp.gt.f64 	%p67, %fd232, %fd143;
	mov.f64 	%fd233, %fd232;
	mov.u64 	%rd349, %rd348;
	@%p67 bra 	$L__BB4_176;
	setp.lt.s64 	%p68, %rd348, %rd171;
	selp.f64 	%fd233, %fd232, %fd143, %p68;
	min.s64 	%rd349, %rd348, %rd171;
$L__BB4_176:
	mov.b64 	%rd252, %fd233;
	mov.b64 	{%r137, %r142}, %rd252;
	mov.b32 	%r153, 16;
	mov.b32 	%r154, 31;
	mov.b32 	%r155, -1;
	// begin inline asm
	shfl.sync.down.b32 %r136, %r137, %r153, %r154, %r155;
	// end inline asm
	// begin inline asm
	shfl.sync.down.b32 %r141, %r142, %r153, %r154, %r155;
	// end inline asm
	mov.b64 	%rd253, {%r136, %r141};
	mov.b64 	%fd146, %rd253;
	mov.b64 	{%r147, %r152}, %rd349;
	// begin inline asm
	shfl.sync.down.b32 %r146, %r147, %r153, %r154, %r155;
	// end inline asm
	// begin inline asm
	shfl.sync.down.b32 %r151, %r152, %r153, %r154, %r155;
	// end inline asm
	mov.b64 	%rd174, {%r146, %r151};
	setp.gt.s32 	%p69, %r55, 15;
	mov.f64 	%fd241, %fd233;
	mov.u64 	%rd357, %rd349;
	@%p69 bra 	$L__BB4_180;
	setp.lt.f64 	%p70, %fd233, %fd146;
	mov.f64 	%fd241, %fd146;
	mov.u64 	%rd357, %rd174;
	@%p70 bra 	$L__BB4_180;
	setp.gt.f64 	%p71, %fd233, %fd146;
	mov.f64 	%fd241, %fd233;
	mov.u64 	%rd357, %rd349;
	@%p71 bra 	$L__BB4_180;
	setp.lt.s64 	%p72, %rd349, %rd174;
	selp.f64 	%fd241, %fd233, %fd146, %p72;
	min.s64 	%rd357, %rd349, %rd174;
$L__BB4_180:
	setp.ne.s32 	%p73, %r55, 0;
	@%p73 bra 	$L__BB4_182;
	shr.u32 	%r156, %r17, 1;
	and.b32  	%r157, %r156, 496;
	mov.u32 	%r158, _ZN6thrust24THRUST_300001_SM_1000_NS8cuda_cub4core6detail5shmemE;
	add.s32 	%r159, %r158, %r157;
	st.shared.f64 	[%r159+8], %fd241;
	st.shared.u64 	[%r159+16], %rd357;
$L__BB4_182:
	bar.sync 	0;
	setp.ne.s32 	%p74, %r17, 0;
	@%p74 bra 	$L__BB4_204;
	ld.shared.f64 	%fd149, [_ZN6thrust24THRUST_300001_SM_1000_NS8cuda_cub4core6detail5shmemE+24];
	ld.shared.u64 	%rd177, [_ZN6thrust24THRUST_300001_SM_1000_NS8cuda_cub4core6detail5shmemE+32];
	setp.lt.f64 	%p75, %fd241, %fd149;
	mov.f64 	%fd235, %fd149;
	mov.u64 	%rd351, %rd177;
	@%p75 bra 	$L__BB4_186;
	setp.lt.f64 	%p76, %fd149, %fd241;
	mov.f64 	%fd235, %fd241;
	mov.u64 	%rd351, %rd357;
	@%p76 bra 	$L__BB4_186;
	setp.lt.s64 	%p77, %rd357, %rd177;
	selp.f64 	%fd235, %fd241, %fd149, %p77;
	min.s64 	%rd351, %rd357, %rd177;
$L__BB4_186:
	ld.shared.f64 	%fd152, [_ZN6thrust24THRUST_300001_SM_1000_NS8cuda_cub4core6detail5shmemE+40];
	ld.shared.u64 	%rd180, [_ZN6thrust24THRUST_300001_SM_1000_NS8cuda_cub4core6detail5shmemE+48];
	setp.lt.f64 	%p78, %fd235, %fd152;
	mov.f64 	%fd236, %fd152;
	mov.u64 	%rd352, %rd180;
	@%p78 bra 	$L__BB4_189;
	setp.lt.f64 	%p79, %fd152, %fd235;
	mov.f64 	%fd236, %fd235;
	mov.u64 	%rd352, %rd351;
	@%p79 bra 	$L__BB4_189;
	setp.lt.s64 	%p80, %rd351, %rd180;
	selp.f64 	%fd236, %fd235, %fd152, %p80;
	min.s64 	%rd352, %rd351, %rd180;
$L__BB4_189:
	ld.shared.f64 	%fd155, [_ZN6thrust24THRUST_300001_SM_1000_NS8cuda_cub4core6detail5shmemE+56];
	ld.shared.u64 	%rd183, [_ZN6thrust24THRUST_300001_SM_1000_NS8cuda_cub4core6detail5shmemE+64];
	setp.lt.f64 	%p81, %fd236, %fd155;
	mov.f64 	%fd237, %fd155;
	mov.u64 	%rd353, %rd183;
	@%p81 bra 	$L__BB4_192;
	setp.lt.f64 	%p82, %fd155, %fd236;
	mov.f64 	%fd237, %fd236;
	mov.u64 	%rd353, %rd352;
	@%p82 bra 	$L__BB4_192;
	setp.lt.s64 	%p83, %rd352, %rd183;
	selp.f64 	%fd237, %fd236, %fd155, %p83;
	min.s64 	%rd353, %rd352, %rd183;
$L__BB4_192:
	ld.shared.f64 	%fd158, [_ZN6thrust24THRUST_300001_SM_1000_NS8cuda_cub4core6detail5shmemE+72];
	ld.shared.u64 	%rd186, [_ZN6thrust24THRUST_300001_SM_1000_NS8cuda_cub4core6detail5shmemE+80];
	setp.lt.f64 	%p84, %fd237, %fd158;
	mov.f64 	%fd238, %fd158;
	mov.u64 	%rd354, %rd186;
	@%p84 bra 	$L__BB4_195;
	setp.lt.f64 	%p85, %fd158, %fd237;
	mov.f64 	%fd238, %fd237;
	mov.u64 	%rd354, %rd353;
	@%p85 bra 	$L__BB4_195;
	setp.lt.s64 	%p86, %rd353, %rd186;
	selp.f64 	%fd238, %fd237, %fd158, %p86;
	min.s64 	%rd354, %rd353, %rd186;
$L__BB4_195:
	ld.shared.f64 	%fd161, [_ZN6thrust24THRUST_300001_SM_1000_NS8cuda_cub4core6detail5shmemE+88];
	ld.shared.u64 	%rd189, [_ZN6thrust24THRUST_300001_SM_1000_NS8cuda_cub4core6detail5shmemE+96];
	setp.lt.f64 	%p87, %fd238, %fd161;
	mov.f64 	%fd239, %fd161;
	mov.u64 	%rd355, %rd189;
	@%p87 bra 	$L__BB4_198;
	setp.lt.f64 	%p88, %fd161, %fd238;
	mov.f64 	%fd239, %fd238;
	mov.u64 	%rd355, %rd354;
	@%p88 bra 	$L__BB4_198;
	setp.lt.s64 	%p89, %rd354, %rd189;
	selp.f64 	%fd239, %fd238, %fd161, %p89;
	min.s64 	%rd355, %rd354, %rd189;
$L__BB4_198:
	ld.shared.f64 	%fd164, [_ZN6thrust24THRUST_300001_SM_1000_NS8cuda_cub4core6detail5shmemE+104];
	ld.shared.u64 	%rd192, [_ZN6thrust24THRUST_300001_SM_1000_NS8cuda_cub4core6detail5shmemE+112];
	setp.lt.f64 	%p90, %fd239, %fd164;
	mov.f64 	%fd240, %fd164;
	mov.u64 	%rd356, %rd192;
	@%p90 bra 	$L__BB4_201;
	setp.lt.f64 	%p91, %fd164, %fd239;
	mov.f64 	%fd240, %fd239;
	mov.u64 	%rd356, %rd355;
	@%p91 bra 	$L__BB4_201;
	setp.lt.s64 	%p92, %rd355, %rd192;
	selp.f64 	%fd240, %fd239, %fd164, %p92;
	min.s64 	%rd356, %rd355, %rd192;
$L__BB4_201:
	ld.shared.f64 	%fd167, [_ZN6thrust24THRUST_300001_SM_1000_NS8cuda_cub4core6detail5shmemE+120];
	ld.shared.u64 	%rd195, [_ZN6thrust24THRUST_300001_SM_1000_NS8cuda_cub4core6detail5shmemE+128];
	setp.lt.f64 	%p93, %fd240, %fd167;
	mov.u64 	%rd357, %rd195;
	mov.f64 	%fd241, %fd167;
	@%p93 bra 	$L__BB4_204;
	setp.lt.f64 	%p94, %fd167, %fd240;
	mov.u64 	%rd357, %rd356;
	mov.f64 	%fd241, %fd240;
	@%p94 bra 	$L__BB4_204;
	setp.lt.s64 	%p95, %rd356, %rd195;
	selp.f64 	%fd241, %fd240, %fd167, %p95;
	min.s64 	%rd357, %rd356, %rd195;
$L__BB4_204:
	mov.u32 	%r387, %tid.x;
	setp.ne.s32 	%p212, %r387, 0;
	@%p212 bra 	$L__BB4_206;
	ld.param.u64 	%rd287, [_ZN6thrust24THRUST_300001_SM_1000_NS8cuda_cub4core6detail13_kernel_agentINS1_8__reduce11ReduceAgentINS0_12zip_iteratorIN4cuda3std3__45tupleIJNS0_10device_ptrIdEENS0_17counting_iteratorIlNS0_11use_defaultESF_SF_EEEEEEEPNSB_IJdlEEESJ_iNS1_9__extrema9arg_max_fIdlNSA_4lessIdEEEEEEJSI_SK_iSP_EEEvDpT0__param_1];
	cvta.to.global.u64 	%rd286, %rd287;
	st.global.f64 	[%rd286], %fd241;
	st.global.u64 	[%rd286+8], %rd357;
$L__BB4_206:
	ret;

}
	// .globl	_ZN6thrust24THRUST_300001_SM_1000_NS8cuda_cub4core6detail13_kernel_agentINS1_8__reduce11ReduceAgentINS0_12zip_iteratorIN4cuda3std3__45tupleIJNS0_10device_ptrIdEENS0_17counting_iteratorIlNS0_11use_defaultESF_SF_EEEEEEEPNSB_IJdlEEESJ_iNS1_9__extrema9arg_max_fIdlNSA_4lessIdEEEEEEJSI_SK_iN3cub18CUB_300001_SM_100013GridEvenShareIiEENSS_9GridQueueIjEESP_EEEvDpT0_
.visible .entry _ZN6thrust24THRUST_300001_SM_1000_NS8cuda_cub4core6detail13_kernel_agentINS1_8__reduce11ReduceAgentINS0_12zip_iteratorIN4cuda3std3__45tupleIJNS0_10device_ptrIdEENS0_17counting_iteratorIlNS0_11use_defaultESF_SF_EEEEEEEPNSB_IJdlEEESJ_iNS1_9__extrema9arg_max_fIdlNSA_4lessIdEEEEEEJSI_SK_iN3cub18CUB_300001_SM_100013GridEvenShareIiEENSS_9GridQueueIjEESP_EEEvDpT0_(
	.param .align 8 .b8 _ZN6thrust24THRUST_300001_SM_1000_NS8cuda_cub4core6detail13_kernel_agentINS1_8__reduce11ReduceAgentINS0_12zip_iteratorIN4cuda3std3__45tupleIJNS0_10device_ptrIdEENS0_17counting_iteratorIlNS0_11use_defaultESF_SF_EEEEEEEPNSB_IJdlEEESJ_iNS1_9__extrema9arg_max_fIdlNSA_4lessIdEEEEEEJSI_SK_iN3cub18CUB_300001_SM_100013GridEvenShareIiEENSS_9GridQueueIjEESP_EEEvDpT0__param_0[16],
	.param .u64 .ptr .align 1 _ZN6thrust24THRUST_300001_SM_1000_NS8cuda_cub4core6detail13_kernel_agentINS1_8__reduce11ReduceAgentINS0_12zip_iteratorIN4cuda3std3__45tupleIJNS0_10device_ptrIdEENS0_17counting_iteratorIlNS0_11use_defaultESF_SF_EEEEEEEPNSB_IJdlEEESJ_iNS1_9__extrema9arg_max_fIdlNSA_4lessIdEEEEEEJSI_SK_iN3cub18CUB_300001_SM_100013GridEvenShareIiEENSS_9GridQueueIjEESP_EEEvDpT0__param_1,
	.param .u32 _ZN6thrust24THRUST_300001_SM_1000_NS8cuda_cub4core6detail13_kernel_agentINS1_8__reduce11ReduceAgentINS0_12zip_iteratorIN4cuda3std3__45tupleIJNS0_10device_ptrIdEENS0_17counting_iteratorIlNS0_11use_defaultESF_SF_EEEEEEEPNSB_IJdlEEESJ_iNS1_9__extrema9arg_max_fIdlNSA_4lessIdEEEEEEJSI_SK_iN3cub18CUB_300001_SM_100013GridEvenShareIiEENSS_9GridQueueIjEESP_EEEvDpT0__param_2,
	.param .align 4 .b8 _ZN6thrust24THRUST_300001_SM_1000_NS8cuda_cub4core6detail13_kernel_agentINS1_8__reduce11ReduceAgentINS0_12zip_iteratorIN4cuda3std3__45tupleIJNS0_10device_ptrIdEENS0_17counting_iteratorIlNS0_11use_defaultESF_SF_EEEEEEEPNSB_IJdlEEESJ_iNS1_9__extrema9arg_max_fIdlNSA_4lessIdEEEEEEJSI_SK_iN3cub18CUB_300001_SM_100013GridEvenShareIiEENSS_9GridQueueIjEESP_EEEvDpT0__param_3[40],
	.param .align 8 .b8 _ZN6thrust24THRUST_300001_SM_1000_NS8cuda_cub4core6detail13_kernel_agentINS1_8__reduce11ReduceAgentINS0_12zip_iteratorIN4cuda3std3__45tupleIJNS0_10device_ptrIdEENS0_17counting_iteratorIlNS0_11use_defaultESF_SF_EEEEEEEPNSB_IJdlEEESJ_iNS1_9__extrema9arg_max_fIdlNSA_4lessIdEEEEEEJSI_SK_iN3cub18CUB_300001_SM_100013GridEvenShareIiEENSS_9GridQueueIjEESP_EEEvDpT0__param_4[8],
	.param .align 1 .b8 _ZN6thrust24THRUST_300001_SM_1000_NS8cuda_cub4core6detail13_kernel_agentINS1_8__reduce11ReduceAgentINS0_12zip_iteratorIN4cuda3std3__45tupleIJNS0_10device_ptrIdEENS0_17counting_iteratorIlNS0_11use_defaultESF_SF_EEEEEEEPNSB_IJdlEEESJ_iNS1_9__extrema9arg_max_fIdlNSA_4lessIdEEEEEEJSI_SK_iN3cub18CUB_300001_SM_100013GridEvenShareIiEENSS_9GridQueueIjEESP_EEEvDpT0__param_5[1]
)
.maxntid 256
{
	.reg .pred 	%p<215>;
	.reg .b32 	%r<437>;
	.reg .b64 	%rd<333>;
	.reg .b64 	%fd<242>;

	ld.param.u64 	%rd182, [_ZN6thrust24THRUST_300001_SM_1000_NS8cuda_cub4core6detail13_kernel_agentINS1_8__reduce11ReduceAgentINS0_12zip_iteratorIN4cuda3std3__45tupleIJNS0_10device_ptrIdEENS0_17counting_iteratorIlNS0_11use_defaultESF_SF_EEEEEEEPNSB_IJdlEEESJ_iNS1_9__extrema9arg_max_fIdlNSA_4lessIdEEEEEEJSI_SK_iN3cub18CUB_300001_SM_100013GridEvenShareIiEENSS_9GridQueueIjEESP_EEEvDpT0__param_0+8];
	ld.param.u64 	%rd181, [_ZN6thrust24THRUST_300001_SM_1000_NS8cuda_cub4core6detail13_kernel_agentINS1_8__reduce11ReduceAgentINS0_12zip_iteratorIN4cuda3std3__45tupleIJNS0_10device_ptrIdEENS0_17counting_iteratorIlNS0_11use_defaultESF_SF_EEEEEEEPNSB_IJdlEEESJ_iNS1_9__extrema9arg_max_fIdlNSA_4lessIdEEEEEEJSI_SK_iN3cub18CUB_300001_SM_100013GridEvenShareIiEENSS_9GridQueueIjEESP_EEEvDpT0__param_0];
	ld.param.u64 	%rd184, [_ZN6thrust24THRUST_300001_SM_1000_NS8cuda_cub4core6detail13_kernel_agentINS1_8__reduce11ReduceAgentINS0_12zip_iteratorIN4cuda3std3__45tupleIJNS0_10device_ptrIdEENS0_17counting_iteratorIlNS0_11use_defaultESF_SF_EEEEEEEPNSB_IJdlEEESJ_iNS1_9__extrema9arg_max_fIdlNSA_4lessIdEEEEEEJSI_SK_iN3cub18CUB_300001_SM_100013GridEvenShareIiEENSS_9GridQueueIjEESP_EEEvDpT0__param_4];
	ld.param.u32 	%r66, [_ZN6thrust24THRUST_300001_SM_1000_NS8cuda_cub4core6detail13_kernel_agentINS1_8__reduce11ReduceAgentINS0_12zip_iteratorIN4cuda3std3__45tupleIJNS0_10device_ptrIdEENS0_17counting_iteratorIlNS0_11use_defaultESF_SF_EEEEEEEPNSB_IJdlEEESJ_iNS1_9__extrema9arg_max_fIdlNSA_4lessIdEEEEEEJSI_SK_iN3cub18CUB_300001_SM_100013GridEvenShareIiEENSS_9GridQueueIjEESP_EEEvDpT0__param_2];
	cvta.to.global.u64 	%rd1, %rd184;
	cvta.to.global.u64 	%rd2, %rd181;
	mov.u32 	%r1, %ctaid.x;
	mul.lo.s32 	%r2, %r1, 1280;
	mov.u32 	%r67, %nctaid.x;
	mul.lo.s32 	%r3, %r67, 1280;
	add.s32 	%r68, %r2, 1280;
	setp.le.s32 	%p1, %r68, %r66;
	@%p1 bra 	$L__BB5_121;
	sub.s32 	%r4, %r66, %r2;
	mov.u32 	%r5, %tid.x;
	setp.ge.s32 	%p98, %r5, %r4;
	mov.f64 	%fd188, 0d0000000000000000;
	mov.b64 	%rd279, 0;
	mov.u32 	%r420, %r5;
	@%p98 bra 	$L__BB5_3;
	add.s32 	%r190, %r2, %r5;
	cvt.s64.s32 	%rd234, %r190;
	mul.wide.s32 	%rd235, %r190, 8;
	add.s64 	%rd236, %rd2, %rd235;
	add.s64 	%rd279, %rd182, %rd234;
	ld.global.f64 	%fd188, [%rd236];
	add.s32 	%r420, %r5, 256;
$L__BB5_3:
	setp.ge.s32 	%p99, %r420, %r4;
	@%p99 bra 	$L__BB5_25;
	not.b32 	%r191, %r420;
	add.s32 	%r192, %r66, %r191;
	sub.s32 	%r8, %r192, %r2;
	and.b32  	%r193, %r8, 768;
	setp.eq.s32 	%p100, %r193, 768;
	@%p100 bra 	$L__BB5_10;
	add.s32 	%r418, %r420, %r2;
	shr.u32 	%r194, %r8, 8;
	add.s32 	%r195, %r194, 1;
	and.b32  	%r196, %r195, 3;
	neg.s32 	%r417, %r196;
$L__BB5_6:
	.pragma "nounroll";
	mov.u64 	%rd6, %rd279;
	mov.f64 	%fd3, %fd188;
	cvt.s64.s32 	%rd238, %r418;
	add.s64 	%rd7, %rd182, %rd238;
	mul.wide.s32 	%rd239, %r418, 8;
	add.s64 	%rd240, %rd2, %rd239;
	ld.global.f64 	%fd4, [%rd240];
	setp.lt.f64 	%p101, %fd3, %fd4;
	mov.u64 	%rd279, %rd7;
	mov.f64 	%fd188, %fd4;
	@%p101 bra 	$L__BB5_9;
	setp.lt.f64 	%p102, %fd4, %fd3;
	mov.u64 	%rd279, %rd6;
	mov.f64 	%fd188, %fd3;
	@%p102 bra 	$L__BB5_9;
	setp.lt.s64 	%p103, %rd6, %rd7;
	min.s64 	%rd279, %rd6, %rd7;
	selp.f64 	%fd188, %fd3, %fd4, %p103;
$L__BB5_9:
	add.s32 	%r420, %r420, 256;
	add.s32 	%r418, %r418, 256;
	add.s32 	%r417, %r417, 1;
	setp.ne.s32 	%p104, %r417, 0;
	@%p104 bra 	$L__BB5_6;
$L__BB5_10:
	setp.lt.u32 	%p105, %r8, 768;
	@%p105 bra 	$L__BB5_25;
	add.s32 	%r421, %r420, %r2;
	add.s32 	%r424, %r421, 256;
	add.s32 	%r423, %r421, 512;
	add.s32 	%r422, %r421, 768;
	add.s64 	%rd12, %rd2, 4096;
$L__BB5_12:
	cvt.s64.s32 	%rd241, %r424;
	add.s64 	%rd14, %rd182, %rd241;
	cvt.s64.s32 	%rd242, %r423;
	add.s64 	%rd15, %rd182, %rd242;
	cvt.s64.s32 	%rd243, %r422;
	add.s64 	%rd16, %rd182, %rd243;
	cvt.s64.s32 	%rd244, %r421;
	mul.wide.s32 	%rd245, %r421, 8;
	add.s64 	%rd17, %rd12, %rd245;
	add.s64 	%rd18, %rd182, %rd244;
	ld.global.f64 	%fd10, [%rd17+-4096];
	setp.lt.f64 	%p106, %fd188, %fd10;
	mov.u64 	%rd276, %rd18;
	mov.f64 	%fd185, %fd10;
	@%p106 bra 	$L__BB5_15;
	setp.lt.f64 	%p107, %fd10, %fd188;
	mov.u64 	%rd276, %rd279;
	mov.f64 	%fd185, %fd188;
	@%p107 bra 	$L__BB5_15;
	setp.lt.s64 	%p108, %rd279, %rd18;
	min.s64 	%rd276, %rd279, %rd18;
	selp.f64 	%fd185, %fd188, %fd10, %p108;
$L__BB5_15:
	ld.global.f64 	%fd13, [%rd17+-2048];
	setp.lt.f64 	%p109, %fd185, %fd13;
	mov.u64 	%rd277, %rd14;
	mov.f64 	%fd186, %fd13;
	@%p109 bra 	$L__BB5_18;
	setp.lt.f64 	%p110, %fd13, %fd185;
	mov.u64 	%rd277, %rd276;
	mov.f64 	%fd186, %fd185;
	@%p110 bra 	$L__BB5_18;
	setp.lt.s64 	%p111, %rd276, %rd14;
	min.s64 	%rd277, %rd276, %rd14;
	selp.f64 	%fd186, %fd185, %fd13, %p111;
$L__BB5_18:
	ld.global.f64 	%fd16, [%rd17];
	setp.lt.f64 	%p112, %fd186, %fd16;
	mov.u64 	%rd278, %rd15;
	mov.f64 	%fd187, %fd16;
	@%p112 bra 	$L__BB5_21;
	setp.lt.f64 	%p113, %fd16, %fd186;
	mov.u64 	%rd278, %rd277;
	mov.f64 	%fd187, %fd186;
	@%p113 bra 	$L__BB5_21;
	setp.lt.s64 	%p114, %rd277, %rd15;
	min.s64 	%rd278, %rd277, %rd15;
	selp.f64 	%fd187, %fd186, %fd16, %p114;
$L__BB5_21:
	ld.global.f64 	%fd19, [%rd17+2048];
	setp.lt.f64 	%p115, %fd187, %fd19;
	mov.u64 	%rd279, %rd16;
	mov.f64 	%fd188, %fd19;
	@%p115 bra 	$L__BB5_24;
	setp.lt.f64 	%p116, %fd19, %fd187;
	mov.u64 	%rd279, %rd278;
	mov.f64 	%fd188, %fd187;
	@%p116 bra 	$L__BB5_24;
	setp.lt.s64 	%p117, %rd278, %rd16;
	min.s64 	%rd279, %rd278, %rd16;
	selp.f64 	%fd188, %fd187, %fd19, %p117;
$L__BB5_24:
	add.s32 	%r420, %r420, 1024;
	add.s32 	%r424, %r424, 1024;
	add.s32 	%r423, %r423, 1024;
	add.s32 	%r422, %r422, 1024;
	add.s32 	%r421, %r421, 1024;
	setp.lt.s32 	%p118, %r420, %r4;
	@%p118 bra 	$L__BB5_12;
$L__BB5_25:
	setp.lt.s32 	%p119, %r4, 256;
	@%p119 bra 	$L__BB5_70;
	// begin inline asm
	mov.u32 %r310, %laneid;
	// end inline asm
	mov.b64 	%rd256, %fd188;
	mov.b64 	{%r312, %r317}, %rd256;
	mov.b32 	%r328, 1;
	mov.b32 	%r329, 31;
	mov.b32 	%r330, -1;
	// begin inline asm
	shfl.sync.down.b32 %r311, %r312, %r328, %r329, %r330;
	// end inline asm
	// begin inline asm
	shfl.sync.down.b32 %r316, %r317, %r328, %r329, %r330;
	// end inline asm
	mov.b64 	%rd257, {%r311, %r316};
	mov.b64 	%fd23, %rd257;
	mov.b64 	{%r322, %r327}, %rd279;
	// begin inline asm
	shfl.sync.down.b32 %r321, %r322, %r328, %r329, %r330;
	// end inline asm
	// begin inline asm
	shfl.sync.down.b32 %r326, %r327, %r328, %r329, %r330;
	// end inline asm
	mov.b64 	%rd28, {%r321, %r326};
	setp.gt.s32 	%p171, %r310, 30;
	mov.u64 	%rd281, %rd279;
	mov.f64 	%fd190, %fd188;
	@%p171 bra 	$L__BB5_30;
	setp.lt.f64 	%p172, %fd188, %fd23;
	mov.u64 	%rd281, %rd28;
	mov.f64 	%fd190, %fd23;
	@%p172 bra 	$L__BB5_30;
	setp.gt.f64 	%p173, %fd188, %fd23;
	mov.u64 	%rd281, %rd279;
	mov.f64 	%fd190, %fd188;
	@%p173 bra 	$L__BB5_30;
	setp.lt.s64 	%p174, %rd279, %rd28;
	min.s64 	%rd281, %rd279, %rd28;
	selp.f64 	%fd190, %fd188, %fd23, %p174;
$L__BB5_30:
	mov.b64 	%rd258, %fd190;
	mov.b64 	{%r332, %r337}, %rd258;
	mov.b32 	%r348, 2;
	mov.b32 	%r349, 31;
	mov.b32 	%r350, -1;
	// begin inline asm
	shfl.sync.down.b32 %r331, %r332, %r348, %r349, %r350;
	// end inline asm
	// begin inline asm
	shfl.sync.down.b32 %r336, %r337, %r348, %r349, %r350;
	// end inline asm
	mov.b64 	%rd259, {%r331, %r336};
	mov.b64 	%fd26, %rd259;
	mov.b64 	{%r342, %r347}, %rd281;
	// begin inline asm
	shfl.sync.down.b32 %r341, %r342, %r348, %r349, %r350;
	// end inline asm
	// begin inline asm
	shfl.sync.down.b32 %r346, %r347, %r348, %r349, %r350;
	// end inline asm
	mov.b64 	%rd31, {%r341, %r346};
	setp.gt.s32 	%p175, %r310, 29;
	mov.u64 	%rd282, %rd281;
	mov.f64 	%fd191, %fd190;
	@%p175 bra 	$L__BB5_34;
	setp.lt.f64 	%p176, %fd190, %fd26;
	mov.u64 	%rd282, %rd31;
	mov.f64 	%fd191, %fd26;
	@%p176 bra 	$L__BB5_34;
	setp.gt.f64 	%p177, %fd190, %fd26;
	mov.u64 	%rd282, %rd281;
	mov.f64 	%fd191, %fd190;
	@%p177 bra 	$L__BB5_34;
	setp.lt.s64 	%p178, %rd281, %rd31;
	min.s64 	%rd282, %rd281, %rd31;
	selp.f64 	%fd191, %fd190, %fd26, %p178;
$L__BB5_34:
	mov.b64 	%rd260, %fd191;
	mov.b64 	{%r352, %r357}, %rd260;
	mov.b32 	%r368, 4;
	mov.b32 	%r369, 31;
	mov.b32 	%r370, -1;
	// begin inline asm
	shfl.sync.down.b32 %r351, %r352, %r368, %r369, %r370;
	// end inline asm
	// begin inline asm
	shfl.sync.down.b32 %r356, %r357, %r368, %r369, %r370;
	// end inline asm
	mov.b64 	%rd261, {%r351, %r356};
	mov.b64 	%fd29, %rd261;
	mov.b64 	{%r362, %r367}, %rd282;
	// begin inline asm
	shfl.sync.down.b32 %r361, %r362, %r368, %r369, %r370;
	// end inline asm
	// begin inline asm
	shfl.sync.down.b32 %r366, %r367, %r368, %r369, %r370;
	// end inline asm
	mov.b64 	%rd34, {%r361, %r366};
	setp.gt.s32 	%p179, %r310, 27;
	mov.u64 	%rd283, %rd282;
	mov.f64 	%fd192, %fd191;
	@%p179 bra 	$L__BB5_38;
	setp.lt.f64 	%p180, %fd191, %fd29;
	mov.u64 	%rd283, %rd34;
	mov.f64 	%fd192, %fd29;
	@%p180 bra 	$L__BB5_38;
	setp.gt.f64 	%p181, %fd191, %fd29;
	mov.u64 	%rd283, %rd282;
	mov.f64 	%fd192, %fd191;
	@%p181 bra 	$L__BB5_38;
	setp.lt.s64 	%p182, %rd282, %rd34;
	min.s64 	%rd283, %rd282, %rd34;
	selp.f64 	%fd192, %fd191, %fd29, %p182;
$L__BB5_38:
	mov.b64 	%rd262, %fd192;
	mov.b64 	{%r372, %r377}, %rd262;
	mov.b32 	%r388, 8;
	mov.b32 	%r389, 31;
	mov.b32 	%r390, -1;
	// begin inline asm
	shfl.sync.down.b32 %r371, %r372, %r388, %r389, %r390;
	// end inline asm
	// begin inline asm
	shfl.sync.down.b32 %r376, %r377, %r388, %r389, %r390;
	// end inline asm
	mov.b64 	%rd263, {%r371, %r376};
	mov.b64 	%fd32, %rd263;
	mov.b64 	{%r382, %r387}, %rd283;
	// begin inline asm
	shfl.sync.down.b32 %r381, %r382, %r388, %r389, %r390;
	// end inline asm
	// begin inline asm
	shfl.sync.down.b32 %r386, %r387, %r388, %r389, %r390;
	// end inline asm
	mov.b64 	%rd37, {%r381, %r386};
	setp.gt.s32 	%p183, %r310, 23;
	mov.u64 	%rd284, %rd283;
	mov.f64 	%fd193, %fd192;
	@%p183 bra 	$L__BB5_42;
	setp.lt.f64 	%p184, %fd192, %fd32;
	mov.u64 	%rd284, %rd37;
	mov.f64 	%fd193, %fd32;
	@%p184 bra 	$L__BB5_42;
	setp.gt.f64 	%p185, %fd192, %fd32;
	mov.u64 	%rd284, %rd283;
	mov.f64 	%fd193, %fd192;
	@%p185 bra 	$L__BB5_42;
	setp.lt.s64 	%p186, %rd283, %rd37;
	min.s64 	%rd284, %rd283, %rd37;
	selp.f64 	%fd193, %fd192, %fd32, %p186;
$L__BB5_42:
	mov.b64 	%rd264, %fd193;
	mov.b64 	{%r392, %r397}, %rd264;
	mov.b32 	%r408, 16;
	mov.b32 	%r409, 31;
	mov.b32 	%r410, -1;
	// begin inline asm
	shfl.sync.down.b32 %r391, %r392, %r408, %r409, %r410;
	// end inline asm
	// begin inline asm
	shfl.sync.down.b32 %r396, %r397, %r408, %r409, %r410;
	// end inline asm
	mov.b64 	%rd265, {%r391, %r396};
	mov.b64 	%fd35, %rd265;
	mov.b64 	{%r402, %r407}, %rd284;
	// begin inline asm
	shfl.sync.down.b32 %r401, %r402, %r408, %r409, %r410;
	// end inline asm
	// begin inline asm
	shfl.sync.down.b32 %r406, %r407, %r408, %r409, %r410;
	// end inline asm
	mov.b64 	%rd40, {%r401, %r406};
	setp.gt.s32 	%p187, %r310, 15;
	mov.u64 	%rd332, %rd284;
	mov.f64 	%fd241, %fd193;
	@%p187 bra 	$L__BB5_46;
	setp.lt.f64 	%p188, %fd193, %fd35;
	mov.u64 	%rd332, %rd40;
	mov.f64 	%fd241, %fd35;
	@%p188 bra 	$L__BB5_46;
	setp.gt.f64 	%p189, %fd193, %fd35;
	mov.u64 	%rd332, %rd284;
	mov.f64 	%fd241, %fd193;
	@%p189 bra 	$L__BB5_46;
	setp.lt.s64 	%p190, %rd284, %rd40;
	min.s64 	%rd332, %rd284, %rd40;
	selp.f64 	%fd241, %fd193, %fd35, %p190;
$L__BB5_46:
	setp.ne.s32 	%p191, %r310, 0;
	@%p191 bra 	$L__BB5_48;
	shr.u32 	%r411, %r5, 1;
	and.b32  	%r412, %r411, 496;
	mov.u32 	%r413, _ZN6thrust24THRUST_300001_SM_1000_NS8cuda_cub4core6detail5shmemE;
	add.s32 	%r414, %r413, %r412;
	st.shared.f64 	[%r414+8], %fd241;
	st.shared.u64 	[%r414+16], %rd332;
$L__BB5_48:
	bar.sync 	0;
	setp.ne.s32 	%p192, %r5, 0;
	@%p192 bra 	$L__BB5_208;
	ld.shared.f64 	%fd38, [_ZN6thrust24THRUST_300001_SM_1000_NS8cuda_cub4core6detail5shmemE+24];
	ld.shared.u64 	%rd43, [_ZN6thrust24THRUST_300001_SM_1000_NS8cuda_cub4core6detail5shmemE+32];
	setp.lt.f64 	%p193, %fd241, %fd38;
	mov.u64 	%rd286, %rd43;
	mov.f64 	%fd195, %fd38;
	@%p193 bra 	$L__BB5_52;
	setp.lt.f64 	%p194, %fd38, %fd241;
	mov.u64 	%rd286, %rd332;
	mov.f64 	%fd195, %fd241;
	@%p194 bra 	$L__BB5_52;
	setp.lt.s64 	%p195, %rd332, %rd43;
	min.s64 	%rd286, %rd332, %rd43;
	selp.f64 	%fd195, %fd241, %fd38, %p195;
$L__BB5_52:
	ld.shared.f64 	%fd41, [_ZN6thrust24THRUST_300001_SM_1000_NS8cuda_cub4core6detail5shmemE+40];
	ld.shared.u64 	%rd46, [_ZN6thrust24THRUST_300001_SM_1000_NS8cuda_cub4core6detail5shmemE+48];
	setp.lt.f64 	%p196, %fd195, %fd41;
	mov.u64 	%rd287, %rd46;
	mov.f64 	%fd196, %fd41;
	@%p196 bra 	$L__BB5_55;
	setp.lt.f64 	%p197, %fd41, %fd195;
	mov.u64 	%rd287, %rd286;
	mov.f64 	%fd196, %fd195;
	@%p197 bra 	$L__BB5_55;
	setp.lt.s64 	%p198, %rd286, %rd46;
	min.s64 	%rd287, %rd286, %rd46;
	selp.f64 	%fd196, %fd195, %fd41, %p198;
$L__BB5_55:
	ld.shared.f64 	%fd44, [_ZN6thrust24THRUST_300001_SM_1000_NS8cuda_cub4core6detail5shmemE+56];
	ld.shared.u64 	%rd49, [_ZN6thrust24THRUST_300001_SM_1000_NS8cuda_cub4core6detail5shmemE+64];
	setp.lt.f64 	%p199, %fd196, %fd44;
	mov.u64 	%rd288, %rd49;
	mov.f64 	%fd197, %fd44;
	@%p199 bra 	$L__BB5_58;
	setp.lt.f64 	%p200, %fd44, %fd196;
	mov.u64 	%rd288, %rd287;
	mov.f64 	%fd197, %fd196;
	@%p200 bra 	$L__BB5_58;
	setp.lt.s64 	%p201, %rd287, %rd49;
	min.s64 	%rd288, %rd287, %rd49;
	selp.f64 	%fd197, %fd196, %fd44, %p201;
$L__BB5_58:
	ld.shared.f64 	%fd47, [_ZN6thrust24THRUST_300001_SM_1000_NS8cuda_cub4core6detail5shmemE+72];
	ld.shared.u64 	%rd52, [_ZN6thrust24THRUST_300001_SM_1000_NS8cuda_cub4core6detail5shmemE+80];
	setp.lt.f64 	%p202, %fd197, %fd47;
	mov.u64 	%rd289, %rd52;
	mov.f64 	%fd198, %fd47;
	@%p202 bra 	$L__BB5_61;
	setp.lt.f64 	%p203, %fd47, %fd197;
	mov.u64 	%rd289, %rd288;
	mov.f64 	%fd198, %fd197;
	@%p203 bra 	$L__BB5_61;
	setp.lt.s64 	%p204, %rd288, %rd52;
	min.s64 	%rd289, %rd288, %rd52;
	selp.f64 	%fd198, %fd197, %fd47, %p204;
$L__BB5_61:
	ld.shared.f64 	%fd50, [_ZN6thrust24THRUST_300001_SM_1000_NS8cuda_cub4core6detail5shmemE+88];
	ld.shared.u64 	%rd55, [_ZN6thrust24THRUST_300001_SM_1000_NS8cuda_cub4core6detail5shmemE+96];
	setp.lt.f64 	%p205, %fd198, %fd50;
	mov.u64 	%rd290, %rd55;
	mov.f64 	%fd199, %fd50;
	@%p205 bra 	$L__BB5_64;
	setp.lt.f64 	%p206, %fd50, %fd198;
	mov.u64 	%rd290, %rd289;
	mov.f64 	%fd199, %fd198;
	@%p206 bra 	$L__BB5_64;
	setp.lt.s64 	%p207, %rd289, %rd55;
	min.s64 	%rd290, %rd289, %rd55;
	selp.f64 	%fd199, %fd198, %fd50, %p207;
$L__BB5_64:
	ld.shared.f64 	%fd53, [_ZN6thrust24THRUST_300001_SM_1000_NS8cuda_cub4core6detail5shmemE+104];
	ld.shared.u64 	%rd58, [_ZN6thrust24THRUST_300001_SM_1000_NS8cuda_cub4core6detail5shmemE+112];
	setp.lt.f64 	%p208, %fd199, %fd53;
	mov.u64 	%rd291, %rd58;
	mov.f64 	%fd200, %fd53;
	@%p208 bra 	$L__BB5_67;
	setp.lt.f64 	%p209, %fd53, %fd199;
	mov.u64 	%rd291, %rd290;
	mov.f64 	%fd200, %fd199;
	@%p209 bra 	$L__BB5_67;
	setp.lt.s64 	%p210, %rd290, %rd58;
	min.s64 	%rd291, %rd290, %rd58;
	selp.f64 	%fd200, %fd199, %fd53, %p210;
$L__BB5_67:
	ld.shared.f64 	%fd56, [_ZN6thrust24THRUST_300001_SM_1000_NS8cuda_cub4core6detail5shmemE+120];
	ld.shared.u64 	%rd61, [_ZN6thrust24THRUST_300001_SM_1000_NS8cuda_cub4core6detail5shmemE+128];
	setp.lt.f64 	%p211, %fd200, %fd56;
	mov.u64 	%rd332, %rd61;
	mov.f64 	%fd241, %fd56;
	@%p211 bra 	$L__BB5_208;
	setp.lt.f64 	%p212, %fd56, %fd200;
	mov.u64 	%rd332, %rd291;
	mov.f64 	%fd241, %fd200;
	@%p212 bra 	$L__BB5_208;
	setp.lt.s64 	%p213, %rd291, %rd61;
	min.s64 	%rd332, %rd291, %rd61;
	selp.f64 	%fd241, %fd200, %fd56, %p213;
	bra.uni 	$L__BB5_208;
$L__BB5_70:
	// begin inline asm
	mov.u32 %r197, %laneid;
	// end inline asm
	and.b32  	%r218, %r5, 992;
	add.s32 	%r219, %r218, 32;
	setp.gt.s32 	%p120, %r219, %r4;
	not.b32 	%r220, %r218;
	add.s32 	%r221, %r4, %r220;
	selp.b32 	%r216, %r221, 31, %p120;
	mov.b64 	%rd246, %fd188;
	mov.b64 	{%r199, %r204}, %rd246;
	mov.b32 	%r215, 1;
	mov.b32 	%r217, -1;
	// begin inline asm
	shfl.sync.down.b32 %r198, %r199, %r215, %r216, %r217;
	// end inline asm
	// begin inline asm
	shfl.sync.down.b32 %r203, %r204, %r215, %r216, %r217;
	// end inline asm
	mov.b64 	%rd247, {%r198, %r203};
	mov.b64 	%fd58, %rd247;
	mov.b64 	{%r209, %r214}, %rd279;
	// begin inline asm
	shfl.sync.down.b32 %r208, %r209, %r215, %r216, %r217;
	// end inline asm
	// begin inline asm
	shfl.sync.down.b32 %r213, %r214, %r215, %r216, %r217;
	// end inline asm
	mov.b64 	%rd63, {%r208, %r213};
	setp.ge.s32 	%p121, %r197, %r216;
	mov.u64 	%rd292, %rd279;
	mov.f64 	%fd201, %fd188;
	@%p121 bra 	$L__BB5_74;
	setp.lt.f64 	%p122, %fd188, %fd58;
	mov.u64 	%rd292, %rd63;
	mov.f64 	%fd201, %fd58;
	@%p122 bra 	$L__BB5_74;
	setp.gt.f64 	%p123, %fd188, %fd58;
	mov.u64 	%rd292, %rd279;
	mov.f64 	%fd201, %fd188;
	@%p123 bra 	$L__BB5_74;
	setp.lt.s64 	%p124, %rd279, %rd63;
	min.s64 	%rd292, %rd279, %rd63;
	selp.f64 	%fd201, %fd188, %fd58, %p124;
$L__BB5_74:
	mov.b64 	%rd248, %fd201;
	mov.b64 	{%r223, %r228}, %rd248;
	mov.b32 	%r239, 2;
	mov.b32 	%r241, -1;
	// begin inline asm
	shfl.sync.down.b32 %r222, %r223, %r239, %r216, %r241;
	// end inline asm
	// begin inline asm
	shfl.sync.down.b32 %r227, %r228, %r239, %r216, %r241;
	// end inline asm
	mov.b64 	%rd249, {%r222, %r227};
	mov.b64 	%fd61, %rd249;
	mov.b64 	{%r233, %r238}, %rd292;
	// begin inline asm
	shfl.sync.down.b32 %r232, %r233, %r239, %r216, %r241;
	// end inline asm
	// begin inline asm
	shfl.sync.down.b32 %r237, %r238, %r239, %r216, %r241;
	// end inline asm
	mov.b64 	%rd66, {%r232, %r237};
	add.s32 	%r242, %r197, 2;
	setp.gt.s32 	%p125, %r242, %r216;
	mov.f64 	%fd202, %fd201;
	mov.u64 	%rd293, %rd292;
	@%p125 bra 	$L__BB5_78;
	setp.lt.f64 	%p126, %fd201, %fd61;
	mov.f64 	%fd202, %fd61;
	mov.u64 	%rd293, %rd66;
	@%p126 bra 	$L__BB5_78;
	setp.gt.f64 	%p127, %fd201, %fd61;
	mov.f64 	%fd202, %fd201;
	mov.u64 	%rd293, %rd292;
	@%p127 bra 	$L__BB5_78;
	setp.lt.s64 	%p128, %rd292, %rd66;
	selp.f64 	%fd202, %fd201, %fd61, %p128;
	min.s64 	%rd293, %rd292, %rd66;
$L__BB5_78:
	mov.b64 	%rd250, %fd202;
	mov.b64 	{%r244, %r249}, %rd250;
	mov.b32 	%r260, 4;
	mov.b32 	%r262, -1;
	// begin inline asm
	shfl.sync.down.b32 %r243, %r244, %r260, %r216, %r262;
	// end inline asm
	// begin inline asm
	shfl.sync.down.b32 %r248, %r249, %r260, %r216, %r262;
	// end inline asm
	mov.b64 	%rd251, {%r243, %r248};
	mov.b64 	%fd64, %rd251;
	mov.b64 	{%r254, %r259}, %rd293;
	// begin inline asm
	shfl.sync.down.b32 %r253, %r254, %r260, %r216, %r262;
	// end inline asm
	// begin inline asm
	shfl.sync.down.b32 %r258, %r259, %r260, %r216, %r262;
	// end inline asm
	mov.b64 	%rd69, {%r253, %r258};
	add.s32 	%r263, %r197, 4;
	setp.gt.s32 	%p129, %r263, %r216;
	mov.f64 	%fd203, %fd202;
	mov.u64 	%rd294, %rd293;
	@%p129 bra 	$L__BB5_82;
	setp.lt.f64 	%p130, %fd202, %fd64;
	mov.f64 	%fd203, %fd64;
	mov.u64 	%rd294, %rd69;
	@%p130 bra 	$L__BB5_82;
	setp.gt.f64 	%p131, %fd202, %fd64;
	mov.f64 	%fd203, %fd202;
	mov.u64 	%rd294, %rd293;
	@%p131 bra 	$L__BB5_82;
	setp.lt.s64 	%p132, %rd293, %rd69;
	selp.f64 	%fd203, %fd202, %fd64, %p132;
	min.s64 	%rd294, %rd293, %rd69;
$L__BB5_82:
	mov.b64 	%rd252, %fd203;
	mov.b64 	{%r265, %r270}, %rd252;
	mov.b32 	%r281, 8;
	mov.b32 	%r283, -1;
	// begin inline asm
	shfl.sync.down.b32 %r264, %r265, %r281, %r216, %r283;
	// end inline asm
	// begin inline asm
	shfl.sync.down.b32 %r269, %r270, %r281, %r216, %r283;
	// end inline asm
	mov.b64 	%rd253, {%r264, %r269};
	mov.b64 	%fd67, %rd253;
	mov.b64 	{%r275, %r280}, %rd294;
	// begin inline asm
	shfl.sync.down.b32 %r274, %r275, %r281, %r216, %r283;
	// end inline asm
	// begin inline asm
	shfl.sync.down.b32 %r279, %r280, %r281, %r216, %r283;
	// end inline asm
	mov.b64 	%rd72, {%r274, %r279};
	add.s32 	%r284, %r197, 8;
	setp.gt.s32 	%p133, %r284, %r216;
	mov.f64 	%fd204, %fd203;
	mov.u64 	%rd295, %rd294;
	@%p133 bra 	$L__BB5_86;
	setp.lt.f64 	%p134, %fd203, %fd67;
	mov.f64 	%fd204, %fd67;
	mov.u64 	%rd295, %rd72;
	@%p134 bra 	$L__BB5_86;
	setp.gt.f64 	%p135, %fd203, %fd67;
	mov.f64 	%fd204, %fd203;
	mov.u64 	%rd295, %rd294;
	@%p135 bra 	$L__BB5_86;
	setp.lt.s64 	%p136, %rd294, %rd72;
	selp.f64 	%fd204, %fd203, %fd67, %p136;
	min.s64 	%rd295, %rd294, %rd72;
$L__BB5_86:
	mov.b64 	%rd254, %fd204;
	mov.b64 	{%r286, %r291}, %rd254;
	mov.b32 	%r302, 16;
	mov.b32 	%r304, -1;
	// begin inline asm
	shfl.sync.down.b32 %r285, %r286, %r302, %r216, %r304;
	// end inline asm
	// begin inline asm
	shfl.sync.down.b32 %r290, %r291, %r302, %r216, %r304;
	// end inline asm
	mov.b64 	%rd255, {%r285, %r290};
	mov.b64 	%fd70, %rd255;
	mov.b64 	{%r296, %r301}, %rd295;
	// begin inline asm
	shfl.sync.down.b32 %r295, %r296, %r302, %r216, %r304;
	// end inline asm
	// begin inline asm
	shfl.sync.down.b32 %r300, %r301, %r302, %r216, %r304;
	// end inline asm
	mov.b64 	%rd75, {%r295, %r300};
	add.s32 	%r305, %r197, 16;
	setp.gt.s32 	%p137, %r305, %r216;
	mov.f64 	%fd241, %fd204;
	mov.u64 	%rd332, %rd295;
	@%p137 bra 	$L__BB5_90;
	setp.lt.f64 	%p138, %fd204, %fd70;
	mov.f64 	%fd241, %fd70;
	mov.u64 	%rd332, %rd75;
	@%p138 bra 	$L__BB5_90;
	setp.gt.f64 	%p139, %fd204, %fd70;
	mov.f64 	%fd241, %fd204;
	mov.u64 	%rd332, %rd295;
	@%p139 bra 	$L__BB5_90;
	setp.lt.s64 	%p140, %rd295, %rd75;
	selp.f64 	%fd241, %fd204, %fd70, %p140;
	min.s64 	%rd332, %rd295, %rd75;
$L__BB5_90:
	setp.ne.s32 	%p141, %r197, 0;
	@%p141 bra 	$L__BB5_92;
	shr.u32 	%r306, %r5, 1;
	and.b32  	%r307, %r306, 496;
	mov.u32 	%r308, _ZN6thrust24THRUST_300001_SM_1000_NS8cuda_cub4core6detail5shmemE;
	add.s32 	%r309, %r308, %r307;
	st.shared.f64 	[%r309+8], %fd241;
	st.shared.u64 	[%r309+16], %rd332;
$L__BB5_92:
	bar.sync 	0;
	setp.ne.s32 	%p142, %r5, 0;
	@%p142 bra 	$L__BB5_208;
	setp.lt.s32 	%p143, %r4, 33;
	mov.f64 	%fd206, %fd241;
	mov.u64 	%rd297, %rd332;
	@%p143 bra 	$L__BB5_97;
	ld.shared.f64 	%fd73, [_ZN6thrust24THRUST_300001_SM_1000_NS8cuda_cub4core6detail5shmemE+24];
	ld.shared.u64 	%rd78, [_ZN6thrust24THRUST_300001_SM_1000_NS8cuda_cub4core6detail5shmemE+32];
	setp.lt.f64 	%p144, %fd241, %fd73;
	mov.f64 	%fd206, %fd73;
	mov.u64 	%rd297, %rd78;
	@%p144 bra 	$L__BB5_97;
	setp.lt.f64 	%p145, %fd73, %fd241;
	mov.f64 	%fd206, %fd241;
	mov.u64 	%rd297, %rd332;
	@%p145 bra 	$L__BB5_97;
	setp.lt.s64 	%p146, %rd332, %rd78;
	selp.f64 	%fd206, %fd241, %fd73, %p146;
	min.s64 	%rd297, %rd332, %rd78;
$L__BB5_97:
	setp.lt.s32 	%p147, %r4, 65;
	mov.f64 	%fd207, %fd206;
	mov.u64 	%rd298, %rd297;
	@%p147 bra 	$L__BB5_101;
	ld.shared.f64 	%fd76, [_ZN6thrust24THRUST_300001_SM_1000_NS8cuda_cub4core6detail5shmemE+40];
	ld.shared.u64 	%rd81, [_ZN6thrust24THRUST_300001_SM_1000_NS8cuda_cub4core6detail5shmemE+48];
	setp.lt.f64 	%p148, %fd206, %fd76;
	mov.f64 	%fd207, %fd76;
	mov.u64 	%rd298, %rd81;
	@%p148 bra 	$L__BB5_101;
	setp.lt.f64 	%p149, %fd76, %fd206;
	mov.f64 	%fd207, %fd206;
	mov.u64 	%rd298, %rd297;
	@%p149 bra 	$L__BB5_101;
	setp.lt.s64 	%p150, %rd297, %rd81;
	selp.f64 	%fd207, %fd206, %fd76, %p150;
	min.s64 	%rd298, %rd297, %rd81;
$L__BB5_101:
	setp.lt.s32 	%p151, %r4, 97;
	mov.f64 	%fd208, %fd207;
	mov.u64 	%rd299, %rd298;
	@%p151 bra 	$L__BB5_105;
	ld.shared.f64 	%fd79, [_ZN6thrust24THRUST_300001_SM_1000_NS8cuda_cub4core6detail5shmemE+56];
	ld.shared.u64 	%rd84, [_ZN6thrust24THRUST_300001_SM_1000_NS8cuda_cub4core6detail5shmemE+64];
	setp.lt.f64 	%p152, %fd207, %fd79;
	mov.f64 	%fd208, %fd79;
	mov.u64 	%rd299, %rd84;
	@%p152 bra 	$L__BB5_105;
	setp.lt.f64 	%p153, %fd79, %fd207;
	mov.f64 	%fd208, %fd207;
	mov.u64 	%rd299, %rd298;
	@%p153 bra 	$L__BB5_105;
	setp.lt.s64 	%p154, %rd298, %rd84;
	selp.f64 	%fd208, %fd207, %fd79, %p154;
	min.s64 	%rd299, %rd298, %rd84;
$L__BB5_105:
	setp.lt.s32 	%p155, %r4, 129;
	mov.f64 	%fd209, %fd208;
	mov.u64 	%rd300, %rd299;
	@%p155 bra 	$L__BB5_109;
	ld.shared.f64 	%fd82, [_ZN6thrust24THRUST_300001_SM_1000_NS8cuda_cub4core6detail5shmemE+72];
	ld.shared.u64 	%rd87, [_ZN6thrust24THRUST_300001_SM_1000_NS8cuda_cub4core6detail5shmemE+80];
	setp.lt.f64 	%p156, %fd208, %fd82;
	mov.f64 	%fd209, %fd82;
	mov.u64 	%rd300, %rd87;
	@%p156 bra 	$L__BB5_109;
	setp.lt.f64 	%p157, %fd82, %fd208;
	mov.f64 	%fd209, %fd208;
	mov.u64 	%rd300, %rd299;
	@%p157 bra 	$L__BB5_109;
	setp.lt.s64 	%p158, %rd299, %rd87;
	selp.f64 	%fd209, %fd208, %fd82, %p158;
	min.s64 	%rd300, %rd299, %rd87;
$L__BB5_109:
	setp.lt.s32 	%p159, %r4, 161;
	mov.f64 	%fd210, %fd209;
	mov.u64 	%rd301, %rd300;
	@%p159 bra 	$L__BB5_113;
	ld.shared.f64 	%fd85, [_ZN6thrust24THRUST_300001_SM_1000_NS8cuda_cub4core6detail5shmemE+88];
	ld.shared.u64 	%rd90, [_ZN6thrust24THRUST_300001_SM_1000_NS8cuda_cub4core6detail5shmemE+96];
	setp.lt.f64 	%p160, %fd209, %fd85;
	mov.f64 	%fd210, %fd85;
	mov.u64 	%rd301, %rd90;
	@%p160 bra 	$L__BB5_113;
	setp.lt.f64 	%p161, %fd85, %fd209;
	mov.f64 	%fd210, %fd209;
	mov.u64 	%rd301, %rd300;
	@%p161 bra 	$L__BB5_113;
	setp.lt.s64 	%p162, %rd300, %rd90;
	selp.f64 	%fd210, %fd209, %fd85, %p162;
	min.s64 	%rd301, %rd300, %rd90;
$L__BB5_113:
	setp.lt.s32 	%p163, %r4, 193;
	mov.f64 	%fd211, %fd210;
	mov.u64 	%rd302, %rd301;
	@%p163 bra 	$L__BB5_117;
	ld.shared.f64 	%fd88, [_ZN6thrust24THRUST_300001_SM_1000_NS8cuda_cub4core6detail5shmemE+104];
	ld.shared.u64 	%rd93, [_ZN6thrust24THRUST_300001_SM_1000_NS8cuda_cub4core6detail5shmemE+112];
	setp.lt.f64 	%p164, %fd210, %fd88;
	mov.f64 	%fd211, %fd88;
	mov.u64 	%rd302, %rd93;
	@%p164 bra 	$L__BB5_117;
	setp.lt.f64 	%p165, %fd88, %fd210;
	mov.f64 	%fd211, %fd210;
	mov.u64 	%rd302, %rd301;
	@%p165 bra 	$L__BB5_117;
	setp.lt.s64 	%p166, %rd301, %rd93;
	selp.f64 	%fd211, %fd210, %fd88, %p166;
	min.s64 	%rd302, %rd301, %rd93;
$L__BB5_117:
	setp.lt.s32 	%p167, %r4, 225;
	mov.u64 	%rd332, %rd302;
	mov.f64 	%fd241, %fd211;
	@%p167 bra 	$L__BB5_208;
	ld.shared.f64 	%fd91, [_ZN6thrust24THRUST_300001_SM_1000_NS8cuda_cub4core6detail5shmemE+120];
	ld.shared.u64 	%rd96, [_ZN6thrust24THRUST_300001_SM_1000_NS8cuda_cub4core6detail5shmemE+128];
	setp.lt.f64 	%p168, %fd211, %fd91;
	mov.u64 	%rd332, %rd96;
	mov.f64 	%fd241, %fd91;
	@%p168 bra 	$L__BB5_208;
	setp.lt.f64 	%p169, %fd91, %fd211;
	mov.u64 	%rd332, %rd302;
	mov.f64 	%fd241, %fd211;
	@%p169 bra 	$L__BB5_208;
	setp.lt.s64 	%p170, %rd302, %rd96;
	selp.f64 	%fd241, %fd211, %fd91, %p170;
	min.s64 	%rd332, %rd302, %rd96;
	bra.uni 	$L__BB5_208;
$L__BB5_121:
	mov.u32 	%r35, %tid.x;
	cvt.s64.s32 	%rd185, %r2;
	add.s64 	%rd98, %rd182, %rd185;
	cvt.u64.u32 	%rd186, %r35;
	add.s64 	%rd187, %rd186, %rd185;
	cvta.to.global.u64 	%rd188, %rd181;
	shl.b64 	%rd189, %rd187, 3;
	add.s64 	%rd190, %rd188, %rd189;
	ld.global.f64 	%fd170, [%rd190];
	add.s32 	%r69, %r35, 256;
	cvt.u64.u32 	%rd191, %r69;
	ld.global.f64 	%fd171, [%rd190+2048];
	add.s32 	%r70, %r35, 512;
	cvt.u64.u32 	%rd192, %r70;
	ld.global.f64 	%fd172, [%rd190+4096];
	add.s32 	%r71, %r35, 768;
	cvt.u64.u32 	%rd193, %r71;
	ld.global.f64 	%fd173, [%rd190+6144];
	or.b32  	%r72, %r35, 1024;
	cvt.u64.u32 	%rd99, %r72;
	add.s64 	%rd320, %rd98, %rd99;
	ld.global.f64 	%fd229, [%rd190+8192];
	setp.geu.f64 	%p2, %fd170, %fd171;
	selp.f64 	%fd174, %fd170, %fd171, %p2;
	selp.b64 	%rd194, %rd186, %rd191, %p2;
	setp.geu.f64 	%p3, %fd174, %fd172;
	selp.f64 	%fd175, %fd174, %fd172, %p3;
	selp.b64 	%rd195, %rd194, %rd192, %p3;
	setp.geu.f64 	%p4, %fd175, %fd173;
	selp.f64 	%fd94, %fd175, %fd173, %p4;
	selp.b64 	%rd101, %rd195, %rd193, %p4;
	setp.lt.f64 	%p5, %fd94, %fd229;
	@%p5 bra 	$L__BB5_123;
	setp.lt.f64 	%p6, %fd229, %fd94;
	setp.lt.u64 	%p7, %rd101, %rd99;
	or.pred  	%p8, %p6, %p7;
	selp.f64 	%fd229, %fd94, %fd229, %p8;
	add.s64 	%rd196, %rd98, %rd101;
	selp.b64 	%rd320, %rd196, %rd320, %p8;
$L__BB5_123:
	setp.le.s32 	%p9, %r66, %r3;
	@%p9 bra 	$L__BB5_164;
	setp.ne.s32 	%p10, %r35, 0;
	@%p10 bra 	$L__BB5_126;
	atom.global.add.u32 	%r73, [%rd1+4], 1280;
	add.s32 	%r74, %r73, %r3;
	st.shared.u32 	[_ZN6thrust24THRUST_300001_SM_1000_NS8cuda_cub4core6detail5shmemE+152], %r74;
$L__BB5_126:
	bar.sync 	0;
	ld.shared.u32 	%r427, [_ZN6thrust24THRUST_300001_SM_1000_NS8cuda_cub4core6detail5shmemE+152];
	add.s32 	%r75, %r427, 1280;
	setp.gt.s32 	%p11, %r75, %r66;
	@%p11 bra 	$L__BB5_141;
	mov.f64 	%fd213, %fd229;
$L__BB5_128:
	cvt.s64.s32 	%rd197, %r427;
	add.s64 	%rd198, %rd186, %rd197;
	cvta.to.global.u64 	%rd199, %rd181;
	shl.b64 	%rd200, %rd198, 3;
	add.s64 	%rd201, %rd199, %rd200;
	add.s64 	%rd106, %rd198, %rd182;
	ld.global.f64 	%fd214, [%rd201];
	ld.global.f64 	%fd215, [%rd201+2048];
	ld.global.f64 	%fd216, [%rd201+4096];
	ld.global.f64 	%fd217, [%rd201+6144];
	ld.global.f64 	%fd229, [%rd201+8192];
	setp.lt.f64 	%p12, %fd213, %fd214;
	mov.u64 	%rd305, %rd106;
	@%p12 bra 	$L__BB5_130;
	setp.lt.f64 	%p13, %fd214, %fd213;
	setp.lt.s64 	%p14, %rd320, %rd106;
	or.pred  	%p15, %p13, %p14;
	selp.f64 	%fd214, %fd213, %fd214, %p15;
	selp.b64 	%rd305, %rd320, %rd106, %p15;
$L__BB5_130:
	add.s64 	%rd306, %rd106, 256;
	setp.lt.f64 	%p16, %fd214, %fd215;
	@%p16 bra 	$L__BB5_132;
	setp.lt.f64 	%p17, %fd215, %fd214;
	setp.lt.s64 	%p18, %rd305, %rd306;
	or.pred  	%p19, %p17, %p18;
	selp.f64 	%fd215, %fd214, %fd215, %p19;
	selp.b64 	%rd306, %rd305, %rd306, %p19;
$L__BB5_132:
	add.s64 	%rd207, %rd198, %rd182;
	add.s64 	%rd307, %rd207, 512;
	setp.lt.f64 	%p20, %fd215, %fd216;
	@%p20 bra 	$L__BB5_134;
	setp.lt.f64 	%p21, %fd216, %fd215;
	setp.lt.s64 	%p22, %rd306, %rd307;
	or.pred  	%p23, %p21, %p22;
	selp.f64 	%fd216, %fd215, %fd216, %p23;
	selp.b64 	%rd307, %rd306, %rd307, %p23;
$L__BB5_134:
	cvt.s64.s32 	%rd208, %r427;
	add.s64 	%rd209, %rd186, %rd208;
	add.s64 	%rd210, %rd209, %rd182;
	add.s64 	%rd308, %rd210, 768;
	setp.lt.f64 	%p24, %fd216, %fd217;
	@%p24 bra 	$L__BB5_136;
	setp.lt.f64 	%p25, %fd217, %fd216;
	setp.lt.s64 	%p26, %rd307, %rd308;
	or.pred  	%p27, %p25, %p26;
	selp.f64 	%fd217, %fd216, %fd217, %p27;
	selp.b64 	%rd308, %rd307, %rd308, %p27;
$L__BB5_136:
	add.s64 	%rd320, %rd210, 1024;
	setp.lt.f64 	%p28, %fd217, %fd229;
	@%p28 bra 	$L__BB5_138;
	setp.lt.f64 	%p29, %fd229, %fd217;
	setp.lt.s64 	%p30, %rd308, %rd320;
	or.pred  	%p31, %p29, %p30;
	selp.f64 	%fd229, %fd217, %fd229, %p31;
	selp.b64 	%rd320, %rd308, %rd320, %p31;
$L__BB5_138:
	setp.ne.s32 	%p32, %r35, 0;
	bar.sync 	0;
	@%p32 bra 	$L__BB5_140;
	atom.global.add.u32 	%r76, [%rd1+4], 1280;
	add.s32 	%r77, %r76, %r3;
	st.shared.u32 	[_ZN6thrust24THRUST_300001_SM_1000_NS8cuda_cub4core6detail5shmemE+152], %r77;
$L__BB5_140:
	bar.sync 	0;
	ld.shared.u32 	%r427, [_ZN6thrust24THRUST_300001_SM_1000_NS8cuda_cub4core6detail5shmemE+152];
	add.s32 	%r78, %r427, 1280;
	setp.le.s32 	%p33, %r78, %r66;
	mov.f64 	%fd213, %fd229;
	@%p33 bra 	$L__BB5_128;
$L__BB5_141:
	setp.le.s32 	%p34, %r66, %r427;
	@%p34 bra 	$L__BB5_164;
	sub.s32 	%r40, %r66, %r427;
	setp.ge.s32 	%p35, %r35, %r40;
	@%p35 bra 	$L__BB5_164;
	cvta.to.global.u64 	%rd122, %rd181;
	not.b32 	%r79, %r35;
	add.s32 	%r80, %r66, %r79;
	sub.s32 	%r41, %r80, %r427;
	and.b32  	%r81, %r41, 768;
	setp.eq.s32 	%p36, %r81, 768;
	mov.u32 	%r431, %r35;
	@%p36 bra 	$L__BB5_149;
	add.s32 	%r429, %r35, %r427;
	shr.u32 	%r82, %r41, 8;
	add.s32 	%r83, %r82, 1;
	and.b32  	%r84, %r83, 3;
	neg.s32 	%r428, %r84;
	mov.u32 	%r431, %r35;
$L__BB5_145:
	.pragma "nounroll";
	mov.u64 	%rd123, %rd320;
	mov.f64 	%fd114, %fd229;
	cvt.s64.s32 	%rd215, %r429;
	add.s64 	%rd124, %rd182, %rd215;
	mul.wide.s32 	%rd216, %r429, 8;
	add.s64 	%rd217, %rd122, %rd216;
	ld.global.f64 	%fd115, [%rd217];
	setp.lt.f64 	%p37, %fd114, %fd115;
	mov.f64 	%fd229, %fd115;
	mov.u64 	%rd320, %rd124;
	@%p37 bra 	$L__BB5_148;
	setp.lt.f64 	%p38, %fd115, %fd114;
	mov.f64 	%fd229, %fd114;
	mov.u64 	%rd320, %rd123;
	@%p38 bra 	$L__BB5_148;
	setp.lt.s64 	%p39, %rd123, %rd124;
	selp.f64 	%fd229, %fd114, %fd115, %p39;
	min.s64 	%rd320, %rd123, %rd124;
$L__BB5_148:
	add.s32 	%r431, %r431, 256;
	add.s32 	%r429, %r429, 256;
	add.s32 	%r428, %r428, 1;
	setp.ne.s32 	%p40, %r428, 0;
	@%p40 bra 	$L__BB5_145;
$L__BB5_149:
	setp.lt.u32 	%p41, %r41, 768;
	@%p41 bra 	$L__BB5_164;
	add.s32 	%r432, %r431, %r427;
	add.s32 	%r435, %r432, 256;
	add.s32 	%r434, %r432, 512;
	add.s32 	%r433, %r432, 768;
	add.s64 	%rd129, %rd122, 4096;
$L__BB5_151:
	cvt.s64.s32 	%rd218, %r435;
	add.s64 	%rd131, %rd182, %rd218;
	cvt.s64.s32 	%rd219, %r434;
	add.s64 	%rd132, %rd182, %rd219;
	cvt.s64.s32 	%rd220, %r433;
	add.s64 	%rd133, %rd182, %rd220;
	cvt.s64.s32 	%rd221, %r432;
	mul.wide.s32 	%rd222, %r432, 8;
	add.s64 	%rd134, %rd129, %rd222;
	add.s64 	%rd135, %rd182, %rd221;
	ld.global.f64 	%fd121, [%rd134+-4096];
	setp.lt.f64 	%p42, %fd229, %fd121;
	mov.f64 	%fd225, %fd121;
	mov.u64 	%rd316, %rd135;
	@%p42 bra 	$L__BB5_154;
	setp.lt.f64 	%p43, %fd121, %fd229;
	mov.f64 	%fd225, %fd229;
	mov.u64 	%rd316, %rd320;
	@%p43 bra 	$L__BB5_154;
	setp.lt.s64 	%p44, %rd320, %rd135;
	selp.f64 	%fd225, %fd229, %fd121, %p44;
	min.s64 	%rd316, %rd320, %rd135;
$L__BB5_154:
	ld.global.f64 	%fd124, [%rd134+-2048];
	setp.lt.f64 	%p45, %fd225, %fd124;
	mov.f64 	%fd226, %fd124;
	mov.u64 	%rd317, %rd131;
	@%p45 bra 	$L__BB5_157;
	setp.lt.f64 	%p46, %fd124, %fd225;
	mov.f64 	%fd226, %fd225;
	mov.u64 	%rd317, %rd316;
	@%p46 bra 	$L__BB5_157;
	setp.lt.s64 	%p47, %rd316, %rd131;
	selp.f64 	%fd226, %fd225, %fd124, %p47;
	min.s64 	%rd317, %rd316, %rd131;
$L__BB5_157:
	ld.global.f64 	%fd127, [%rd134];
	setp.lt.f64 	%p48, %fd226, %fd127;
	mov.f64 	%fd227, %fd127;
	mov.u64 	%rd318, %rd132;
	@%p48 bra 	$L__BB5_160;
	setp.lt.f64 	%p49, %fd127, %fd226;
	mov.f64 	%fd227, %fd226;
	mov.u64 	%rd318, %rd317;
	@%p49 bra 	$L__BB5_160;
	setp.lt.s64 	%p50, %rd317, %rd132;
	selp.f64 	%fd227, %fd226, %fd127, %p50;
	min.s64 	%rd318, %rd317, %rd132;
$L__BB5_160:
	ld.global.f64 	%fd130, [%rd134+2048];
	setp.lt.f64 	%p51, %fd227, %fd130;
	mov.f64 	%fd229, %fd130;
	mov.u64 	%rd320, %rd133;
	@%p51 bra 	$L__BB5_163;
	setp.lt.f64 	%p52, %fd130, %fd227;
	mov.f64 	%fd229, %fd227;
	mov.u64 	%rd320, %rd318;
	@%p52 bra 	$L__BB5_163;
	setp.lt.s64 	%p53, %rd318, %rd133;
	selp.f64 	%fd229, %fd227, %fd130, %p53;
	min.s64 	%rd320, %rd318, %rd133;
$L__BB5_163:
	add.s32 	%r431, %r431, 1024;
	add.s32 	%r435, %r435, 1024;
	add.s32 	%r434, %r434, 1024;
	add.s32 	%r433, %r433, 1024;
	add.s32 	%r432, %r432, 1024;
	setp.lt.s32 	%p54, %r431, %r40;
	@%p54 bra 	$L__BB5_151;
$L__BB5_164:
	// begin inline asm
	mov.u32 %r85, %laneid;
	// end inline asm
	mov.b64 	%rd223, %fd229;
	mov.b64 	{%r87, %r92}, %rd223;
	mov.b32 	%r103, 1;
	mov.b32 	%r104, 31;
	mov.b32 	%r105, -1;
	// begin inline asm
	shfl.sync.down.b32 %r86, %r87, %r103, %r104, %r105;
	// end inline asm
	// begin inline asm
	shfl.sync.down.b32 %r91, %r92, %r103, %r104, %r105;
	// end inline asm
	mov.b64 	%rd224, {%r86, %r91};
	mov.b64 	%fd134, %rd224;
	mov.b64 	{%r97, %r102}, %rd320;
	// begin inline asm
	shfl.sync.down.b32 %r96, %r97, %r103, %r104, %r105;
	// end inline asm
	// begin inline asm
	shfl.sync.down.b32 %r101, %r102, %r103, %r104, %r105;
	// end inline asm
	mov.b64 	%rd145, {%r96, %r101};
	setp.gt.s32 	%p55, %r85, 30;
	mov.f64 	%fd230, %fd229;
	mov.u64 	%rd321, %rd320;
	@%p55 bra 	$L__BB5_168;
	setp.lt.f64 	%p56, %fd229, %fd134;
	mov.f64 	%fd230, %fd134;
	mov.u64 	%rd321, %rd145;
	@%p56 bra 	$L__BB5_168;
	setp.gt.f64 	%p57, %fd229, %fd134;
	mov.f64 	%fd230, %fd229;
	mov.u64 	%rd321, %rd320;
	@%p57 bra 	$L__BB5_168;
	setp.lt.s64 	%p58, %rd320, %rd145;
	selp.f64 	%fd230, %fd229, %fd134, %p58;
	min.s64 	%rd321, %rd320, %rd145;
$L__BB5_168:
	mov.b64 	%rd225, %fd230;
	mov.b64 	{%r107, %r112}, %rd225;
	mov.b32 	%r123, 2;
	mov.b32 	%r124, 31;
	mov.b32 	%r125, -1;
	// begin inline asm
	shfl.sync.down.b32 %r106, %r107, %r123, %r124, %r125;
	// end inline asm
	// begin inline asm
	shfl.sync.down.b32 %r111, %r112, %r123, %r124, %r125;
	// end inline asm
	mov.b64 	%rd226, {%r106, %r111};
	mov.b64 	%fd137, %rd226;
	mov.b64 	{%r117, %r122}, %rd321;
	// begin inline asm
	shfl.sync.down.b32 %r116, %r117, %r123, %r124, %r125;
	// end inline asm
	// begin inline asm
	shfl.sync.down.b32 %r121, %r122, %r123, %r124, %r125;
	// end inline asm
	mov.b64 	%rd148, {%r116, %r121};
	setp.gt.s32 	%p59, %r85, 29;
	mov.f64 	%fd231, %fd230;
	mov.u64 	%rd322, %rd321;
	@%p59 bra 	$L__BB5_172;
	setp.lt.f64 	%p60, %fd230, %fd137;
	mov.f64 	%fd231, %fd137;
	mov.u64 	%rd322, %rd148;
	@%p60 bra 	$L__BB5_172;
	setp.gt.f64 	%p61, %fd230, %fd137;
	mov.f64 	%fd231, %fd230;
	mov.u64 	%rd322, %rd321;
	@%p61 bra 	$L__BB5_172;
	setp.lt.s64 	%p62, %rd321, %rd148;
	selp.f64 	%fd231, %fd230, %fd137, %p62;
	min.s64 	%rd322, %rd321, %rd148;
$L__BB5_172:
	mov.b64 	%rd227, %fd231;
	mov.b64 	{%r127, %r132}, %rd227;
	mov.b32 	%r143, 4;
	mov.b32 	%r144, 31;
	mov.b32 	%r145, -1;
	// begin inline asm
	shfl.sync.down.b32 %r126, %r127, %r143, %r144, %r145;
	// end inline asm
	// begin inline asm
	shfl.sync.down.b32 %r131, %r132, %r143, %r144, %r145;
	// end inline asm
	mov.b64 	%rd228, {%r126, %r131};
	mov.b64 	%fd140, %rd228;
	mov.b64 	{%r137, %r142}, %rd322;
	// begin inline asm
	shfl.sync.down.b32 %r136, %r137, %r143, %r144, %r145;
	// end inline asm
	// begin inline asm
	shfl.sync.down.b32 %r141, %r142, %r143, %r144, %r145;
	// end inline asm
	mov.b64 	%rd151, {%r136, %r141};
	setp.gt.s32 	%p63, %r85, 27;
	mov.f64 	%fd232, %fd231;
	mov.u64 	%rd323, %rd322;
	@%p63 bra 	$L__BB5_176;
	setp.lt.f64 	%p64, %fd231, %fd140;
	mov.f64 	%fd232, %fd140;
	mov.u64 	%rd323, %rd151;
	@%p64 bra 	$L__BB5_176;
	setp.gt.f64 	%p65, %fd231, %fd140;
	mov.f64 	%fd232, %fd231;
	mov.u64 	%rd323, %rd322;
	@%p65 bra 	$L__BB5_176;
	setp.lt.s64 	%p66, %rd322, %rd151;
	selp.f64 	%fd232, %fd231, %fd140, %p66;
	min.s64 	%rd323, %rd322, %rd151;
$L__BB5_176:
	mov.b64 	%rd229, %fd232;
	mov.b64 	{%r147, %r152}, %rd229;
	mov.b32 	%r163, 8;
	mov.b32 	%r164, 31;
	mov.b32 	%r165, -1;
	// begin inline asm
	shfl.sync.down.b32 %r146, %r147, %r163, %r164, %r165;
	// end inline asm
	// begin inline asm
	shfl.sync.down.b32 %r151, %r152, %r163, %r164, %r165;
	// end inline asm
	mov.b64 	%rd230, {%r146, %r151};
	mov.b64 	%fd143, %rd230;
	mov.b64 	{%r157, %r162}, %rd323;
	// begin inline asm
	shfl.sync.down.b32 %r156, %r157, %r163, %r164, %r165;
	// end inline asm
	// begin inline asm
	shfl.sync.down.b32 %r161, %r162, %r163, %r164, %r165;
	// end inline asm
	mov.b64 	%rd154, {%r156, %r161};
	setp.gt.s32 	%p67, %r85, 23;
	mov.f64 	%fd233, %fd232;
	mov.u64 	%rd324, %rd323;
	@%p67 bra 	$L__BB5_180;
	setp.lt.f64 	%p68, %fd232, %fd143;
	mov.f64 	%fd233, %fd143;
	mov.u64 	%rd324, %rd154;
	@%p68 bra 	$L__BB5_180;
	setp.gt.f64 	%p69, %fd232, %fd143;
	mov.f64 	%fd233, %fd232;
	mov.u64 	%rd324, %rd323;
	@%p69 bra 	$L__BB5_180;
	setp.lt.s64 	%p70, %rd323, %rd154;
	selp.f64 	%fd233, %fd232, %fd143, %p70;
	min.s64 	%rd324, %rd323, %rd154;
$L__BB5_180:
	mov.b64 	%rd231, %fd233;
	mov.b64 	{%r167, %r172}, %rd231;
	mov.b32 	%r183, 16;
	mov.b32 	%r184, 31;
	mov.b32 	%r185, -1;
	// begin inline asm
	shfl.sync.down.b32 %r166, %r167, %r183, %r184, %r185;
	// end inline asm
	// begin inline asm
	shfl.sync.down.b32 %r171, %r172, %r183, %r184, %r185;
	// end inline asm
	mov.b64 	%rd232, {%r166, %r171};
	mov.b64 	%fd146, %rd232;
	mov.b64 	{%r177, %r182}, %rd324;
	// begin inline asm
	shfl.sync.down.b32 %r176, %r177, %r183, %r184, %r185;
	// end inline asm
	// begin inline asm
	shfl.sync.down.b32 %r181, %r182, %r183, %r184, %r185;
	// end inline asm
	mov.b64 	%rd157, {%r176, %r181};
	setp.gt.s32 	%p71, %r85, 15;
	mov.f64 	%fd241, %fd233;
	mov.u64 	%rd332, %rd324;
	@%p71 bra 	$L__BB5_184;
	setp.lt.f64 	%p72, %fd233, %fd146;
	mov.f64 	%fd241, %fd146;
	mov.u64 	%rd332, %rd157;
	@%p72 bra 	$L__BB5_184;
	setp.gt.f64 	%p73, %fd233, %fd146;
	mov.f64 	%fd241, %fd233;
	mov.u64 	%rd332, %rd324;
	@%p73 bra 	$L__BB5_184;
	setp.lt.s64 	%p74, %rd324, %rd157;
	selp.f64 	%fd241, %fd233, %fd146, %p74;
	min.s64 	%rd332, %rd324, %rd157;
$L__BB5_184:
	setp.ne.s32 	%p75, %r85, 0;
	@%p75 bra 	$L__BB5_186;
	shr.u32 	%r186, %r35, 1;
	and.b32  	%r187, %r186, 496;
	mov.u32 	%r188, _ZN6thrust24THRUST_300001_SM_1000_NS8cuda_cub4core6detail5shmemE;
	add.s32 	%r189, %r188, %r187;
	st.shared.f64 	[%r189+8], %fd241;
	st.shared.u64 	[%r189+16], %rd332;
$L__BB5_186:
	bar.sync 	0;
	setp.ne.s32 	%p76, %r35, 0;
	@%p76 bra 	$L__BB5_208;
	ld.shared.f64 	%fd149, [_ZN6thrust24THRUST_300001_SM_1000_NS8cuda_cub4core6detail5shmemE+24];
	ld.shared.u64 	%rd160, [_ZN6thrust24THRUST_300001_SM_1000_NS8cuda_cub4core6detail5shmemE+32];
	setp.lt.f64 	%p77, %fd241, %fd149;
	mov.f64 	%fd235, %fd149;
	mov.u64 	%rd326, %rd160;
	@%p77 bra 	$L__BB5_190;
	setp.lt.f64 	%p78, %fd149, %fd241;
	mov.f64 	%fd235, %fd241;
	mov.u64 	%rd326, %rd332;
	@%p78 bra 	$L__BB5_190;
	setp.lt.s64 	%p79, %rd332, %rd160;
	selp.f64 	%fd235, %fd241, %fd149, %p79;
	min.s64 	%rd326, %rd332, %rd160;
$L__BB5_190:
	ld.shared.f64 	%fd152, [_ZN6thrust24THRUST_300001_SM_1000_NS8cuda_cub4core6detail5shmemE+40];
	ld.shared.u64 	%rd163, [_ZN6thrust24THRUST_300001_SM_1000_NS8cuda_cub4core6detail5shmemE+48];
	setp.lt.f64 	%p80, %fd235, %fd152;
	mov.f64 	%fd236, %fd152;
	mov.u64 	%rd327, %rd163;
	@%p80 bra 	$L__BB5_193;
	setp.lt.f64 	%p81, %fd152, %fd235;
	mov.f64 	%fd236, %fd235;
	mov.u64 	%rd327, %rd326;
	@%p81 bra 	$L__BB5_193;
	setp.lt.s64 	%p82, %rd326, %rd163;
	selp.f64 	%fd236, %fd235, %fd152, %p82;
	min.s64 	%rd327, %rd326, %rd163;
$L__BB5_193:
	ld.shared.f64 	%fd155, [_ZN6thrust24THRUST_300001_SM_1000_NS8cuda_cub4core6detail5shmemE+56];
	ld.shared.u64 	%rd166, [_ZN6thrust24THRUST_300001_SM_1000_NS8cuda_cub4core6detail5shmemE+64];
	setp.lt.f64 	%p83, %fd236, %fd155;
	mov.f64 	%fd237, %fd155;
	mov.u64 	%rd328, %rd166;
	@%p83 bra 	$L__BB5_196;
	setp.lt.f64 	%p84, %fd155, %fd236;
	mov.f64 	%fd237, %fd236;
	mov.u64 	%rd328, %rd327;
	@%p84 bra 	$L__BB5_196;
	setp.lt.s64 	%p85, %rd327, %rd166;
	selp.f64 	%fd237, %fd236, %fd155, %p85;
	min.s64 	%rd328, %rd327, %rd166;
$L__BB5_196:
	ld.shared.f64 	%fd158, [_ZN6thrust24THRUST_300001_SM_1000_NS8cuda_cub4core6detail5shmemE+72];
	ld.shared.u64 	%rd169, [_ZN6thrust24THRUST_300001_SM_1000_NS8cuda_cub4core6detail5shmemE+80];
	setp.lt.f64 	%p86, %fd237, %fd158;
	mov.f64 	%fd238, %fd158;
	mov.u64 	%rd329, %rd169;
	@%p86 bra 	$L__BB5_199;
	setp.lt.f64 	%p87, %fd158, %fd237;
	mov.f64 	%fd238, %fd237;
	mov.u64 	%rd329, %rd328;
	@%p87 bra 	$L__BB5_199;
	setp.lt.s64 	%p88, %rd328, %rd169;
	selp.f64 	%fd238, %fd237, %fd158, %p88;
	min.s64 	%rd329, %rd328, %rd169;
$L__BB5_199:
	ld.shared.f64 	%fd161, [_ZN6thrust24THRUST_300001_SM_1000_NS8cuda_cub4core6detail5shmemE+88];
	ld.shared.u64 	%rd172, [_ZN6thrust24THRUST_300001_SM_1000_NS8cuda_cub4core6detail5shmemE+96];
	setp.lt.f64 	%p89, %fd238, %fd161;
	mov.f64 	%fd239, %fd161;
	mov.u64 	%rd330, %rd172;
	@%p89 bra 	$L__BB5_202;
	setp.lt.f64 	%p90, %fd161, %fd238;
	mov.f64 	%fd239, %fd238;
	mov.u64 	%rd330, %rd329;
	@%p90 bra 	$L__BB5_202;
	setp.lt.s64 	%p91, %rd329, %rd172;
	selp.f64 	%fd239, %fd238, %fd161, %p91;
	min.s64 	%rd330, %rd329, %rd172;
$L__BB5_202:
	ld.shared.f64 	%fd164, [_ZN6thrust24THRUST_300001_SM_1000_NS8cuda_cub4core6detail5shmemE+104];
	ld.shared.u64 	%rd175, [_ZN6thrust24THRUST_300001_SM_1000_NS8cuda_cub4core6detail5shmemE+112];
	setp.lt.f64 	%p92, %fd239, %fd164;
	mov.f64 	%fd240, %fd164;
	mov.u64 	%rd331, %rd175;
	@%p92 bra 	$L__BB5_205;
	setp.lt.f64 	%p93, %fd164, %fd239;
	mov.f64 	%fd240, %fd239;
	mov.u64 	%rd331, %rd330;
	@%p93 bra 	$L__BB5_205;
	setp.lt.s64 	%p94, %rd330, %rd175;
	selp.f64 	%fd240, %fd239, %fd164, %p94;
	min.s64 	%rd331, %rd330, %rd175;
$L__BB5_205:
	ld.shared.f64 	%fd167, [_ZN6thrust24THRUST_300001_SM_1000_NS8cuda_cub4core6detail5shmemE+120];
	ld.shared.u64 	%rd178, [_ZN6thrust24THRUST_300001_SM_1000_NS8cuda_cub4core6detail5shmemE+128];
	setp.lt.f64 	%p95, %fd240, %fd167;
	mov.u64 	%rd332, %rd178;
	mov.f64 	%fd241, %fd167;
	@%p95 bra 	$L__BB5_208;
	setp.lt.f64 	%p96, %fd167, %fd240;
	mov.u64 	%rd332, %rd331;
	mov.f64 	%fd241, %fd240;
	@%p96 bra 	$L__BB5_208;
	setp.lt.s64 	%p97, %rd331, %rd178;
	selp.f64 	%fd241, %fd240, %fd167, %p97;
	min.s64 	%rd332, %rd331, %rd178;
$L__BB5_208:
	mov.u32 	%r415, %tid.x;
	setp.ne.s32 	%p214, %r415, 0;
	@%p214 bra 	$L__BB5_210;
	ld.param.u64 	%rd269, [_ZN6thrust24THRUST_300001_SM_1000_NS8cuda_cub4core6detail13_kernel_agentINS1_8__reduce11ReduceAgentINS0_12zip_iteratorIN4cuda3std3__45tupleIJNS0_10device_ptrIdEENS0_17counting_iteratorIlNS0_11use_defaultESF_SF_EEEEEEEPNSB_IJdlEEESJ_iNS1_9__extrema9arg_max_fIdlNSA_4lessIdEEEEEEJSI_SK_iN3cub18CUB_300001_SM_100013GridEvenShareIiEENSS_9GridQueueIjEESP_EEEvDpT0__param_1];
	cvta.to.global.u64 	%rd266, %rd269;
	mul.wide.u32 	%rd267, %r1, 16;
	add.s64 	%rd268, %rd266, %rd267;
	st.global.f64 	[%rd268], %fd241;
	st.global.u64 	[%rd268+8], %rd332;
$L__BB5_210:
	ret;

}
	// .globl	_ZN6thrust24THRUST_300001_SM_1000_NS8cuda_cub4core6detail13_kernel_agentINS1_8__reduce10DrainAgentIiEEJN3cub18CUB_300001_SM_10009GridQueueIjEEiEEEvDpT0_
.visible .entry _ZN6thrust24THRUST_300001_SM_1000_NS8cuda_cub4core6detail13_kernel_agentINS1_8__reduce10DrainAgentIiEEJN3cub18CUB_300001_SM_10009GridQueueIjEEiEEEvDpT0_(
	.param .align 8 .b8 _ZN6thrust24THRUST_300001_SM_1000_NS8cuda_cub4core6detail13_kernel_agentINS1_8__reduce10DrainAgentIiEEJN3cub18CUB_300001_SM_10009GridQueueIjEEiEEEvDpT0__param_0[8],
	.param .u32 _ZN6thrust24THRUST_300001_SM_1000_NS8cuda_cub4core6detail13_kernel_agentINS1_8__reduce10DrainAgentIiEEJN3cub18CUB_300001_SM_10009GridQueueIjEEiEEEvDpT0__param_1
)
.maxntid 1
{
	.reg .b32 	%r<3>;
	.reg .b64 	%rd<3>;

	ld.param.u64 	%rd1, [_ZN6thrust24THRUST_300001_SM_1000_NS8cuda_cub4core6detail13_kernel_agentINS1_8__reduce10DrainAgentIiEEJN3cub18CUB_300001_SM_10009GridQueueIjEEiEEEvDpT0__param_0];
	ld.param.u32 	%r1, [_ZN6thrust24THRUST_300001_SM_1000_NS8cuda_cub4core6detail13_kernel_agentINS1_8__reduce10DrainAgentIiEEJN3cub18CUB_300001_SM_10009GridQueueIjEEiEEEvDpT0__param_1];
	cvta.to.global.u64 	%rd2, %rd1;
	st.global.u32 	[%rd2], %r1;
	mov.b32 	%r2, 0;
	st.global.u32 	[%rd2+4], %r2;
	ret;

}
	// .globl	_ZN6thrust24THRUST_300001_SM_1000_NS8cuda_cub4core6detail13_kernel_agentINS1_8__reduce11ReduceAgentIPN4cuda3std3__45tupleIJdlEEESC_SB_iNS1_9__extrema9arg_max_fIdlNS9_4lessIdEEEEEEJSC_SC_iSH_EEEvDpT0_
.visible .entry _ZN6thrust24THRUST_300001_SM_1000_NS8cuda_cub4core6detail13_kernel_agentINS1_8__reduce11ReduceAgentIPN4cuda3std3__45tupleIJdlEEESC_SB_iNS1_9__extrema9arg_max_fIdlNS9_4lessIdEEEEEEJSC_SC_iSH_EEEvDpT0_(
	.param .u64 .ptr .align 1 _ZN6thrust24THRUST_300001_SM_1000_NS8cuda_cub4core6detail13_kernel_agentINS1_8__reduce11ReduceAgentIPN4cuda3std3__45tupleIJdlEEESC_SB_iNS1_9__extrema9arg_max_fIdlNS9_4lessIdEEEEEEJSC_SC_iSH_EEEvDpT0__param_0,
	.param .u64 .ptr .align 1 _ZN6thrust24THRUST_300001_SM_1000_NS8cuda_cub4core6detail13_kernel_agentINS1_8__reduce11ReduceAgentIPN4cuda3std3__45tupleIJdlEEESC_SB_iNS1_9__extrema9arg_max_fIdlNS9_4lessIdEEEEEEJSC_SC_iSH_EEEvDpT0__param_1,
	.param .u32 _ZN6thrust24THRUST_300001_SM_1000_NS8cuda_cub4core6detail13_kernel_agentINS1_8__reduce11ReduceAgentIPN4cuda3std3__45tupleIJdlEEESC_SB_iNS1_9__extrema9arg_max_fIdlNS9_4lessIdEEEEEEJSC_SC_iSH_EEEvDpT0__param_2,
	.param .align 1 .b8 _ZN6thrust24THRUST_300001_SM_1000_NS8cuda_cub4core6detail13_kernel_agentINS1_8__reduce11ReduceAgentIPN4cuda3std3__45tupleIJdlEEESC_SB_iNS1_9__extrema9arg_max_fIdlNS9_4lessIdEEEEEEJSC_SC_iSH_EEEvDpT0__param_3[1]
)
.maxntid 256
{
	.reg .pred 	%p<222>;
	.reg .b32 	%r<390>;
	.reg .b64 	%rd<387>;
	.reg .b64 	%fd<248>;

	ld.param.u64 	%rd186, [_ZN6thrust24THRUST_300001_SM_1000_NS8cuda_cub4core6detail13_kernel_agentINS1_8__reduce11ReduceAgentIPN4cuda3std3__45tupleIJdlEEESC_SB_iNS1_9__extrema9arg_max_fIdlNS9_4lessIdEEEEEEJSC_SC_iSH_EEEvDpT0__param_0];
	ld.param.u32 	%r37, [_ZN6thrust24THRUST_300001_SM_1000_NS8cuda_cub4core6detail13_kernel_agentINS1_8__reduce11ReduceAgentIPN4cuda3std3__45tupleIJdlEEESC_SB_iNS1_9__extrema9arg_max_fIdlNS9_4lessIdEEEEEEJSC_SC_iSH_EEEvDpT0__param_2];
	setp.eq.s32 	%p1, %r37, 0;
	@%p1 bra 	$L__BB7_211;
	setp.gt.s32 	%p2, %r37, 1279;
	@%p2 bra 	$L__BB7_121;
	mov.u32 	%r1, %tid.x;
	setp.ge.s32 	%p105, %r1, %r37;
	mov.f64 	%fd191, 0d0000000000000000;
	mov.b64 	%rd329, 0;
	mov.u32 	%r380, %r1;
	@%p105 bra 	$L__BB7_4;
	mul.wide.u32 	%rd273, %r1, 16;
	add.s64 	%rd270, %rd186, %rd273;
	// begin inline asm
	ld.global.nc.u64 %rd269, [%rd270];
	// end inline asm
	add.s64 	%rd272, %rd270, 8;
	// begin inline asm
	ld.global.nc.u64 %rd329, [%rd272];
	// end inline asm
	mov.b64 	%fd191, %rd269;
	add.s32 	%r380, %r1, 256;
$L__BB7_4:
	setp.ge.s32 	%p106, %r380, %r37;
	@%p106 bra 	$L__BB7_25;
	not.b32 	%r153, %r380;
	add.s32 	%r4, %r37, %r153;
	and.b32  	%r154, %r4, 768;
	setp.eq.s32 	%p107, %r154, 768;
	@%p107 bra 	$L__BB7_11;
	mul.wide.u32 	%rd275, %r380, 16;
	add.s64 	%rd320, %rd186, %rd275;
	shr.u32 	%r155, %r4, 8;
	add.s32 	%r156, %r155, 1;
	and.b32  	%r157, %r156, 3;
	neg.s32 	%r378, %r157;
$L__BB7_7:
	.pragma "nounroll";
	mov.u64 	%rd5, %rd329;
	mov.f64 	%fd3, %fd191;
	// begin inline asm
	ld.global.nc.u64 %rd276, [%rd320];
	// end inline asm
	add.s64 	%rd279, %rd320, 8;
	// begin inline asm
	ld.global.nc.u64 %rd278, [%rd279];
	// end inline asm
	mov.b64 	%fd4, %rd276;
	setp.lt.f64 	%p108, %fd3, %fd4;
	mov.u64 	%rd329, %rd278;
	mov.f64 	%fd191, %fd4;
	@%p108 bra 	$L__BB7_10;
	setp.gt.f64 	%p109, %fd3, %fd4;
	mov.u64 	%rd329, %rd5;
	mov.f64 	%fd191, %fd3;
	@%p109 bra 	$L__BB7_10;
	setp.lt.s64 	%p110, %rd5, %rd278;
	min.s64 	%rd329, %rd5, %rd278;
	selp.f64 	%fd191, %fd3, %fd4, %p110;
$L__BB7_10:
	add.s32 	%r380, %r380, 256;
	add.s64 	%rd320, %rd320, 4096;
	add.s32 	%r378, %r378, 1;
	setp.ne.s32 	%p111, %r378, 0;
	@%p111 bra 	$L__BB7_7;
$L__BB7_11:
	setp.lt.u32 	%p112, %r4, 768;
	@%p112 bra 	$L__BB7_25;
$L__BB7_12:
	mul.wide.s32 	%rd284, %r380, 16;
	add.s64 	%rd281, %rd186, %rd284;
	// begin inline asm
	ld.global.nc.u64 %rd280, [%rd281];
	// end inline asm
	add.s64 	%rd283, %rd281, 8;
	// begin inline asm
	ld.global.nc.u64 %rd282, [%rd283];
	// end inline asm
	mov.b64 	%fd10, %rd280;
	setp.lt.f64 	%p113, %fd191, %fd10;
	mov.u64 	%rd326, %rd282;
	mov.f64 	%fd188, %fd10;
	@%p113 bra 	$L__BB7_15;
	setp.gt.f64 	%p114, %fd191, %fd10;
	mov.u64 	%rd326, %rd329;
	mov.f64 	%fd188, %fd191;
	@%p114 bra 	$L__BB7_15;
	setp.lt.s64 	%p115, %rd329, %rd282;
	min.s64 	%rd326, %rd329, %rd282;
	selp.f64 	%fd188, %fd191, %fd10, %p115;
$L__BB7_15:
	add.s64 	%rd286, %rd281, 4096;
	// begin inline asm
	ld.global.nc.u64 %rd285, [%rd286];
	// end inline asm
	add.s64 	%rd288, %rd281, 4104;
	// begin inline asm
	ld.global.nc.u64 %rd287, [%rd288];
	// end inline asm
	mov.b64 	%fd13, %rd285;
	setp.lt.f64 	%p116, %fd188, %fd13;
	mov.u64 	%rd327, %rd287;
	mov.f64 	%fd189, %fd13;
	@%p116 bra 	$L__BB7_18;
	setp.gt.f64 	%p117, %fd188, %fd13;
	mov.u64 	%rd327, %rd326;
	mov.f64 	%fd189, %fd188;
	@%p117 bra 	$L__BB7_18;
	setp.lt.s64 	%p118, %rd326, %rd287;
	min.s64 	%rd327, %rd326, %rd287;
	selp.f64 	%fd189, %fd188, %fd13, %p118;
$L__BB7_18:
	add.s64 	%rd290, %rd281, 8192;
	// begin inline asm
	ld.global.nc.u64 %rd289, [%rd290];
	// end inline asm
	add.s64 	%rd292, %rd281, 8200;
	// begin inline asm
	ld.global.nc.u64 %rd291, [%rd292];
	// end inline asm
	mov.b64 	%fd16, %rd289;
	setp.lt.f64 	%p119, %fd189, %fd16;
	mov.u64 	%rd328, %rd291;
	mov.f64 	%fd190, %fd16;
	@%p119 bra 	$L__BB7_21;
	setp.gt.f64 	%p120, %fd189, %fd16;
	mov.u64 	%rd328, %rd327;
	mov.f64 	%fd190, %fd189;
	@%p120 bra 	$L__BB7_21;
	setp.lt.s64 	%p121, %rd327, %rd291;
	min.s64 	%rd328, %rd327, %rd291;
	selp.f64 	%fd190, %fd189, %fd16, %p121;
$L__BB7_21:
	add.s64 	%rd294, %rd281, 12288;
	// begin inline asm
	ld.global.nc.u64 %rd293, [%rd294];
	// end inline asm
	add.s64 	%rd296, %rd281, 12296;
	// begin inline asm
	ld.global.nc.u64 %rd295, [%rd296];
	// end inline asm
	mov.b64 	%fd19, %rd293;
	setp.lt.f64 	%p122, %fd190, %fd19;
	mov.u64 	%rd329, %rd295;
	mov.f64 	%fd191, %fd19;
	@%p122 bra 	$L__BB7_24;
	setp.gt.f64 	%p123, %fd190, %fd19;
	mov.u64 	%rd329, %rd328;
	mov.f64 	%fd191, %fd190;
	@%p123 bra 	$L__BB7_24;
	setp.lt.s64 	%p124, %rd328, %rd295;
	min.s64 	%rd329, %rd328, %rd295;
	selp.f64 	%fd191, %fd190, %fd19, %p124;
$L__BB7_24:
	add.s32 	%r380, %r380, 1024;
	setp.lt.s32 	%p125, %r380, %r37;
	@%p125 bra 	$L__BB7_12;
$L__BB7_25:
	setp.lt.s32 	%p126, %r37, 256;
	@%p126 bra 	$L__BB7_70;
	// begin inline asm
	mov.u32 %r271, %laneid;
	// end inline asm
	mov.b64 	%rd307, %fd191;
	mov.b64 	{%r273, %r278}, %rd307;
	mov.b32 	%r289, 1;
	mov.b32 	%r290, 31;
	mov.b32 	%r291, -1;
	// begin inline asm
	shfl.sync.down.b32 %r272, %r273, %r289, %r290, %r291;
	// end inline asm
	// begin inline asm
	shfl.sync.down.b32 %r277, %r278, %r289, %r290, %r291;
	// end inline asm
	mov.b64 	%rd308, {%r272, %r277};
	mov.b64 	%fd23, %rd308;
	mov.b64 	{%r283, %r288}, %rd329;
	// begin inline asm
	shfl.sync.down.b32 %r282, %r283, %r289, %r290, %r291;
	// end inline asm
	// begin inline asm
	shfl.sync.down.b32 %r287, %r288, %r289, %r290, %r291;
	// end inline asm
	mov.b64 	%rd27, {%r282, %r287};
	setp.gt.s32 	%p178, %r271, 30;
	mov.u64 	%rd331, %rd329;
	mov.f64 	%fd193, %fd191;
	@%p178 bra 	$L__BB7_30;
	setp.lt.f64 	%p179, %fd191, %fd23;
	mov.u64 	%rd331, %rd27;
	mov.f64 	%fd193, %fd23;
	@%p179 bra 	$L__BB7_30;
	setp.gt.f64 	%p180, %fd191, %fd23;
	mov.u64 	%rd331, %rd329;
	mov.f64 	%fd193, %fd191;
	@%p180 bra 	$L__BB7_30;
	setp.lt.s64 	%p181, %rd329, %rd27;
	min.s64 	%rd331, %rd329, %rd27;
	selp.f64 	%fd193, %fd191, %fd23, %p181;
$L__BB7_30:
	mov.b64 	%rd309, %fd193;
	mov.b64 	{%r293, %r298}, %rd309;
	mov.b32 	%r309, 2;
	mov.b32 	%r310, 31;
	mov.b32 	%r311, -1;
	// begin inline asm
	shfl.sync.down.b32 %r292, %r293, %r309, %r310, %r311;
	// end inline asm
	// begin inline asm
	shfl.sync.down.b32 %r297, %r298, %r309, %r310, %r311;
	// end inline asm
	mov.b64 	%rd310, {%r292, %r297};
	mov.b64 	%fd26, %rd310;
	mov.b64 	{%r303, %r308}, %rd331;
	// begin inline asm
	shfl.sync.down.b32 %r302, %r303, %r309, %r310, %r311;
	// end inline asm
	// begin inline asm
	shfl.sync.down.b32 %r307, %r308, %r309, %r310, %r311;
	// end inline asm
	mov.b64 	%rd30, {%r302, %r307};
	setp.gt.s32 	%p182, %r271, 29;
	mov.u64 	%rd332, %rd331;
	mov.f64 	%fd194, %fd193;
	@%p182 bra 	$L__BB7_34;
	setp.lt.f64 	%p183, %fd193, %fd26;
	mov.u64 	%rd332, %rd30;
	mov.f64 	%fd194, %fd26;
	@%p183 bra 	$L__BB7_34;
	setp.gt.f64 	%p184, %fd193, %fd26;
	mov.u64 	%rd332, %rd331;
	mov.f64 	%fd194, %fd193;
	@%p184 bra 	$L__BB7_34;
	setp.lt.s64 	%p185, %rd331, %rd30;
	min.s64 	%rd332, %rd331, %rd30;
	selp.f64 	%fd194, %fd193, %fd26, %p185;
$L__BB7_34:
	mov.b64 	%rd311, %fd194;
	mov.b64 	{%r313, %r318}, %rd311;
	mov.b32 	%r329, 4;
	mov.b32 	%r330, 31;
	mov.b32 	%r331, -1;
	// begin inline asm
	shfl.sync.down.b32 %r312, %r313, %r329, %r330, %r331;
	// end inline asm
	// begin inline asm
	shfl.sync.down.b32 %r317, %r318, %r329, %r330, %r331;
	// end inline asm
	mov.b64 	%rd312, {%r312, %r317};
	mov.b64 	%fd29, %rd312;
	mov.b64 	{%r323, %r328}, %rd332;
	// begin inline asm
	shfl.sync.down.b32 %r322, %r323, %r329, %r330, %r331;
	// end inline asm
	// begin inline asm
	shfl.sync.down.b32 %r327, %r328, %r329, %r330, %r331;
	// end inline asm
	mov.b64 	%rd33, {%r322, %r327};
	setp.gt.s32 	%p186, %r271, 27;
	mov.u64 	%rd333, %rd332;
	mov.f64 	%fd195, %fd194;
	@%p186 bra 	$L__BB7_38;
	setp.lt.f64 	%p187, %fd194, %fd29;
	mov.u64 	%rd333, %rd33;
	mov.f64 	%fd195, %fd29;
	@%p187 bra 	$L__BB7_38;
	setp.gt.f64 	%p188, %fd194, %fd29;
	mov.u64 	%rd333, %rd332;
	mov.f64 	%fd195, %fd194;
	@%p188 bra 	$L__BB7_38;
	setp.lt.s64 	%p189, %rd332, %rd33;
	min.s64 	%rd333, %rd332, %rd33;
	selp.f64 	%fd195, %fd194, %fd29, %p189;
$L__BB7_38:
	mov.b64 	%rd313, %fd195;
	mov.b64 	{%r333, %r338}, %rd313;
	mov.b32 	%r349, 8;
	mov.b32 	%r350, 31;
	mov.b32 	%r351, -1;
	// begin inline asm
	shfl.sync.down.b32 %r332, %r333, %r349, %r350, %r351;
	// end inline asm
	// begin inline asm
	shfl.sync.down.b32 %r337, %r338, %r349, %r350, %r351;
	// end inline asm
	mov.b64 	%rd314, {%r332, %r337};
	mov.b64 	%fd32, %rd314;
	mov.b64 	{%r343, %r348}, %rd333;
	// begin inline asm
	shfl.sync.down.b32 %r342, %r343, %r349, %r350, %r351;
	// end inline asm
	// begin inline asm
	shfl.sync.down.b32 %r347, %r348, %r349, %r350, %r351;
	// end inline asm
	mov.b64 	%rd36, {%r342, %r347};
	setp.gt.s32 	%p190, %r271, 23;
	mov.u64 	%rd334, %rd333;
	mov.f64 	%fd196, %fd195;
	@%p190 bra 	$L__BB7_42;
	setp.lt.f64 	%p191, %fd195, %fd32;
	mov.u64 	%rd334, %rd36;
	mov.f64 	%fd196, %fd32;
	@%p191 bra 	$L__BB7_42;
	setp.gt.f64 	%p192, %fd195, %fd32;
	mov.u64 	%rd334, %rd333;
	mov.f64 	%fd196, %fd195;
	@%p192 bra 	$L__BB7_42;
	setp.lt.s64 	%p193, %rd333, %rd36;
	min.s64 	%rd334, %rd333, %rd36;
	selp.f64 	%fd196, %fd195, %fd32, %p193;
$L__BB7_42:
	mov.b64 	%rd315, %fd196;
	mov.b64 	{%r353, %r358}, %rd315;
	mov.b32 	%r369, 16;
	mov.b32 	%r370, 31;
	mov.b32 	%r371, -1;
	// begin inline asm
	shfl.sync.down.b32 %r352, %r353, %r369, %r370, %r371;
	// end inline asm
	// begin inline asm
	shfl.sync.down.b32 %r357, %r358, %r369, %r370, %r371;
	// end inline asm
	mov.b64 	%rd316, {%r352, %r357};
	mov.b64 	%fd35, %rd316;
	mov.b64 	{%r363, %r368}, %rd334;
	// begin inline asm
	shfl.sync.down.b32 %r362, %r363, %r369, %r370, %r371;
	// end inline asm
	// begin inline asm
	shfl.sync.down.b32 %r367, %r368, %r369, %r370, %r371;
	// end inline asm
	mov.b64 	%rd39, {%r362, %r367};
	setp.gt.s32 	%p194, %r271, 15;
	mov.u64 	%rd386, %rd334;
	mov.f64 	%fd247, %fd196;
	@%p194 bra 	$L__BB7_46;
	setp.lt.f64 	%p195, %fd196, %fd35;
	mov.u64 	%rd386, %rd39;
	mov.f64 	%fd247, %fd35;
	@%p195 bra 	$L__BB7_46;
	setp.gt.f64 	%p196, %fd196, %fd35;
	mov.u64 	%rd386, %rd334;
	mov.f64 	%fd247, %fd196;
	@%p196 bra 	$L__BB7_46;
	setp.lt.s64 	%p197, %rd334, %rd39;
	min.s64 	%rd386, %rd334, %rd39;
	selp.f64 	%fd247, %fd196, %fd35, %p197;
$L__BB7_46:
	setp.ne.s32 	%p198, %r271, 0;
	@%p198 bra 	$L__BB7_48;
	shr.u32 	%r372, %r1, 1;
	and.b32  	%r373, %r372, 496;
	mov.u32 	%r374, _ZN6thrust24THRUST_300001_SM_1000_NS8cuda_cub4core6detail5shmemE;
	add.s32 	%r375, %r374, %r373;
	st.shared.f64 	[%r375+8], %fd247;
	st.shared.u64 	[%r375+16], %rd386;
$L__BB7_48:
	bar.sync 	0;
	setp.ne.s32 	%p199, %r1, 0;
	@%p199 bra 	$L__BB7_209;
	ld.shared.f64 	%fd38, [_ZN6thrust24THRUST_300001_SM_1000_NS8cuda_cub4core6detail5shmemE+24];
	ld.shared.u64 	%rd42, [_ZN6thrust24THRUST_300001_SM_1000_NS8cuda_cub4core6detail5shmemE+32];
	setp.lt.f64 	%p200, %fd247, %fd38;
	mov.u64 	%rd336, %rd42;
	mov.f64 	%fd198, %fd38;
	@%p200 bra 	$L__BB7_52;
	setp.lt.f64 	%p201, %fd38, %fd247;
	mov.u64 	%rd336, %rd386;
	mov.f64 	%fd198, %fd247;
	@%p201 bra 	$L__BB7_52;
	setp.lt.s64 	%p202, %rd386, %rd42;
	min.s64 	%rd336, %rd386, %rd42;
	selp.f64 	%fd198, %fd247, %fd38, %p202;
$L__BB7_52:
	ld.shared.f64 	%fd41, [_ZN6thrust24THRUST_300001_SM_1000_NS8cuda_cub4core6detail5shmemE+40];
	ld.shared.u64 	%rd45, [_ZN6thrust24THRUST_300001_SM_1000_NS8cuda_cub4core6detail5shmemE+48];
	setp.lt.f64 	%p203, %fd198, %fd41;
	mov.u64 	%rd337, %rd45;
	mov.f64 	%fd199, %fd41;
	@%p203 bra 	$L__BB7_55;
	setp.lt.f64 	%p204, %fd41, %fd198;
	mov.u64 	%rd337, %rd336;
	mov.f64 	%fd199, %fd198;
	@%p204 bra 	$L__BB7_55;
	setp.lt.s64 	%p205, %rd336, %rd45;
	min.s64 	%rd337, %rd336, %rd45;
	selp.f64 	%fd199, %fd198, %fd41, %p205;
$L__BB7_55:
	ld.shared.f64 	%fd44, [_ZN6thrust24THRUST_300001_SM_1000_NS8cuda_cub4core6detail5shmemE+56];
	ld.shared.u64 	%rd48, [_ZN6thrust24THRUST_300001_SM_1000_NS8cuda_cub4core6detail5shmemE+64];
	setp.lt.f64 	%p206, %fd199, %fd44;
	mov.u64 	%rd338, %rd48;
	mov.f64 	%fd200, %fd44;
	@%p206 bra 	$L__BB7_58;
	setp.lt.f64 	%p207, %fd44, %fd199;
	mov.u64 	%rd338, %rd337;
	mov.f64 	%fd200, %fd199;
	@%p207 bra 	$L__BB7_58;
	setp.lt.s64 	%p208, %rd337, %rd48;
	min.s64 	%rd338, %rd337, %rd48;
	selp.f64 	%fd200, %fd199, %fd44, %p208;
$L__BB7_58:
	ld.shared.f64 	%fd47, [_ZN6thrust24THRUST_300001_SM_1000_NS8cuda_cub4core6detail5shmemE+72];
	ld.shared.u64 	%rd51, [_ZN6thrust24THRUST_300001_SM_1000_NS8cuda_cub4core6detail5shmemE+80];
	setp.lt.f64 	%p209, %fd200, %fd47;
	mov.u64 	%rd339, %rd51;
	mov.f64 	%fd201, %fd47;
	@%p209 bra 	$L__BB7_61;
	setp.lt.f64 	%p210, %fd47, %fd200;
	mov.u64 	%rd339, %rd338;
	mov.f64 	%fd201, %fd200;
	@%p210 bra 	$L__BB7_61;
	setp.lt.s64 	%p211, %rd338, %rd51;
	min.s64 	%rd339, %rd338, %rd51;
	selp.f64 	%fd201, %fd200, %fd47, %p211;
$L__BB7_61:
	ld.shared.f64 	%fd50, [_ZN6thrust24THRUST_300001_SM_1000_NS8cuda_cub4core6detail5shmemE+88];
	ld.shared.u64 	%rd54, [_ZN6thrust24THRUST_300001_SM_1000_NS8cuda_cub4core6detail5shmemE+96];
	setp.lt.f64 	%p212, %fd201, %fd50;
	mov.u64 	%rd340, %rd54;
	mov.f64 	%fd202, %fd50;
	@%p212 bra 	$L__BB7_64;
	setp.lt.f64 	%p213, %fd50, %fd201;
	mov.u64 	%rd340, %rd339;
	mov.f64 	%fd202, %fd201;
	@%p213 bra 	$L__BB7_64;
	setp.lt.s64 	%p214, %rd339, %rd54;
	min.s64 	%rd340, %rd339, %rd54;
	selp.f64 	%fd202, %fd201, %fd50, %p214;
$L__BB7_64:
	ld.shared.f64 	%fd53, [_ZN6thrust24THRUST_300001_SM_1000_NS8cuda_cub4core6detail5shmemE+104];
	ld.shared.u64 	%rd57, [_ZN6thrust24THRUST_300001_SM_1000_NS8cuda_cub4core6detail5shmemE+112];
	setp.lt.f64 	%p215, %fd202, %fd53;
	mov.u64 	%rd341, %rd57;
	mov.f64 	%fd203, %fd53;
	@%p215 bra 	$L__BB7_67;
	setp.lt.f64 	%p216, %fd53, %fd202;
	mov.u64 	%rd341, %rd340;
	mov.f64 	%fd203, %fd202;
	@%p216 bra 	$L__BB7_67;
	setp.lt.s64 	%p217, %rd340, %rd57;
	min.s64 	%rd341, %rd340, %rd57;
	selp.f64 	%fd203, %fd202, %fd53, %p217;
$L__BB7_67:
	ld.shared.f64 	%fd56, [_ZN6thrust24THRUST_300001_SM_1000_NS8cuda_cub4core6detail5shmemE+120];
	ld.shared.u64 	%rd60, [_ZN6thrust24THRUST_300001_SM_1000_NS8cuda_cub4core6detail5shmemE+128];
	setp.lt.f64 	%p218, %fd203, %fd56;
	mov.u64 	%rd386, %rd60;
	mov.f64 	%fd247, %fd56;
	@%p218 bra 	$L__BB7_209;
	setp.lt.f64 	%p219, %fd56, %fd203;
	mov.u64 	%rd386, %rd341;
	mov.f64 	%fd247, %fd203;
	@%p219 bra 	$L__BB7_209;
	setp.lt.s64 	%p220, %rd341, %rd60;
	min.s64 	%rd386, %rd341, %rd60;
	selp.f64 	%fd247, %fd203, %fd56, %p220;
	bra.uni 	$L__BB7_209;
$L__BB7_70:
	// begin inline asm
	mov.u32 %r158, %laneid;
	// end inline asm
	and.b32  	%r179, %r1, 992;
	add.s32 	%r180, %r179, 32;
	setp.gt.s32 	%p127, %r180, %r37;
	not.b32 	%r181, %r179;
	add.s32 	%r182, %r37, %r181;
	selp.b32 	%r177, %r182, 31, %p127;
	mov.b64 	%rd297, %fd191;
	mov.b64 	{%r160, %r165}, %rd297;
	mov.b32 	%r176, 1;
	mov.b32 	%r178, -1;
	// begin inline asm
	shfl.sync.down.b32 %r159, %r160, %r176, %r177, %r178;
	// end inline asm
	// begin inline asm
	shfl.sync.down.b32 %r164, %r165, %r176, %r177, %r178;
	// end inline asm
	mov.b64 	%rd298, {%r159, %r164};
	mov.b64 	%fd58, %rd298;
	mov.b64 	{%r170, %r175}, %rd329;
	// begin inline asm
	shfl.sync.down.b32 %r169, %r170, %r176, %r177, %r178;
	// end inline asm
	// begin inline asm
	shfl.sync.down.b32 %r174, %r175, %r176, %r177, %r178;
	// end inline asm
	mov.b64 	%rd62, {%r169, %r174};
	setp.ge.s32 	%p128, %r158, %r177;
	mov.u64 	%rd342, %rd329;
	mov.f64 	%fd204, %fd191;
	@%p128 bra 	$L__BB7_74;
	setp.lt.f64 	%p129, %fd191, %fd58;
	mov.u64 	%rd342, %rd62;
	mov.f64 	%fd204, %fd58;
	@%p129 bra 	$L__BB7_74;
	setp.gt.f64 	%p130, %fd191, %fd58;
	mov.u64 	%rd342, %rd329;
	mov.f64 	%fd204, %fd191;
	@%p130 bra 	$L__BB7_74;
	setp.lt.s64 	%p131, %rd329, %rd62;
	min.s64 	%rd342, %rd329, %rd62;
	selp.f64 	%fd204, %fd191, %fd58, %p131;
$L__BB7_74:
	mov.b64 	%rd299, %fd204;
	mov.b64 	{%r184, %r189}, %rd299;
	mov.b32 	%r200, 2;
	mov.b32 	%r202, -1;
	// begin inline asm
	shfl.sync.down.b32 %r183, %r184, %r200, %r177, %r202;
	// end inline asm
	// begin inline asm
	shfl.sync.down.b32 %r188, %r189, %r200, %r177, %r202;
	// end inline asm
	mov.b64 	%rd300, {%r183, %r188};
	mov.b64 	%fd61, %rd300;
	mov.b64 	{%r194, %r199}, %rd342;
	// begin inline asm
	shfl.sync.down.b32 %r193, %r194, %r200, %r177, %r202;
	// end inline asm
	// begin inline asm
	shfl.sync.down.b32 %r198, %r199, %r200, %r177, %r202;
	// end inline asm
	mov.b64 	%rd65, {%r193, %r198};
	add.s32 	%r203, %r158, 2;
	setp.gt.s32 	%p132, %r203, %r177;
	mov.u64 	%rd343, %rd342;
	mov.f64 	%fd205, %fd204;
	@%p132 bra 	$L__BB7_78;
	setp.lt.f64 	%p133, %fd204, %fd61;
	mov.u64 	%rd343, %rd65;
	mov.f64 	%fd205, %fd61;
	@%p133 bra 	$L__BB7_78;
	setp.gt.f64 	%p134, %fd204, %fd61;
	mov.u64 	%rd343, %rd342;
	mov.f64 	%fd205, %fd204;
	@%p134 bra 	$L__BB7_78;
	setp.lt.s64 	%p135, %rd342, %rd65;
	min.s64 	%rd343, %rd342, %rd65;
	selp.f64 	%fd205, %fd204, %fd61, %p135;
$L__BB7_78:
	mov.b64 	%rd301, %fd205;
	mov.b64 	{%r205, %r210}, %rd301;
	mov.b32 	%r221, 4;
	mov.b32 	%r223, -1;
	// begin inline asm
	shfl.sync.down.b32 %r204, %r205, %r221, %r177, %r223;
	// end inline asm
	// begin inline asm
	shfl.sync.down.b32 %r209, %r210, %r221, %r177, %r223;
	// end inline asm
	mov.b64 	%rd302, {%r204, %r209};
	mov.b64 	%fd64, %rd302;
	mov.b64 	{%r215, %r220}, %rd343;
	// begin inline asm
	shfl.sync.down.b32 %r214, %r215, %r221, %r177, %r223;
	// end inline asm
	// begin inline asm
	shfl.sync.down.b32 %r219, %r220, %r221, %r177, %r223;
	// end inline asm
	mov.b64 	%rd68, {%r214, %r219};
	add.s32 	%r224, %r158, 4;
	setp.gt.s32 	%p136, %r224, %r177;
	mov.u64 	%rd344, %rd343;
	mov.f64 	%fd206, %fd205;
	@%p136 bra 	$L__BB7_82;
	setp.lt.f64 	%p137, %fd205, %fd64;
	mov.u64 	%rd344, %rd68;
	mov.f64 	%fd206, %fd64;
	@%p137 bra 	$L__BB7_82;
	setp.gt.f64 	%p138, %fd205, %fd64;
	mov.u64 	%rd344, %rd343;
	mov.f64 	%fd206, %fd205;
	@%p138 bra 	$L__BB7_82;
	setp.lt.s64 	%p139, %rd343, %rd68;
	min.s64 	%rd344, %rd343, %rd68;
	selp.f64 	%fd206, %fd205, %fd64, %p139;
$L__BB7_82:
	mov.b64 	%rd303, %fd206;
	mov.b64 	{%r226, %r231}, %rd303;
	mov.b32 	%r242, 8;
	mov.b32 	%r244, -1;
	// begin inline asm
	shfl.sync.down.b32 %r225, %r226, %r242, %r177, %r244;
	// end inline asm
	// begin inline asm
	shfl.sync.down.b32 %r230, %r231, %r242, %r177, %r244;
	// end inline asm
	mov.b64 	%rd304, {%r225, %r230};
	mov.b64 	%fd67, %rd304;
	mov.b64 	{%r236, %r241}, %rd344;
	// begin inline asm
	shfl.sync.down.b32 %r235, %r236, %r242, %r177, %r244;
	// end inline asm
	// begin inline asm
	shfl.sync.down.b32 %r240, %r241, %r242, %r177, %r244;
	// end inline asm
	mov.b64 	%rd71, {%r235, %r240};
	add.s32 	%r245, %r158, 8;
	setp.gt.s32 	%p140, %r245, %r177;
	mov.u64 	%rd345, %rd344;
	mov.f64 	%fd207, %fd206;
	@%p140 bra 	$L__BB7_86;
	setp.lt.f64 	%p141, %fd206, %fd67;
	mov.u64 	%rd345, %rd71;
	mov.f64 	%fd207, %fd67;
	@%p141 bra 	$L__BB7_86;
	setp.gt.f64 	%p142, %fd206, %fd67;
	mov.u64 	%rd345, %rd344;
	mov.f64 	%fd207, %fd206;
	@%p142 bra 	$L__BB7_86;
	setp.lt.s64 	%p143, %rd344, %rd71;
	min.s64 	%rd345, %rd344, %rd71;
	selp.f64 	%fd207, %fd206, %fd67, %p143;
$L__BB7_86:
	mov.b64 	%rd305, %fd207;
	mov.b64 	{%r247, %r252}, %rd305;
	mov.b32 	%r263, 16;
	mov.b32 	%r265, -1;
	// begin inline asm
	shfl.sync.down.b32 %r246, %r247, %r263, %r177, %r265;
	// end inline asm
	// begin inline asm
	shfl.sync.down.b32 %r251, %r252, %r263, %r177, %r265;
	// end inline asm
	mov.b64 	%rd306, {%r246, %r251};
	mov.b64 	%fd70, %rd306;
	mov.b64 	{%r257, %r262}, %rd345;
	// begin inline asm
	shfl.sync.down.b32 %r256, %r257, %r263, %r177, %r265;
	// end inline asm
	// begin inline asm
	shfl.sync.down.b32 %r261, %r262, %r263, %r177, %r265;
	// end inline asm
	mov.b64 	%rd74, {%r256, %r261};
	add.s32 	%r266, %r158, 16;
	setp.gt.s32 	%p144, %r266, %r177;
	mov.u64 	%rd386, %rd345;
	mov.f64 	%fd247, %fd207;
	@%p144 bra 	$L__BB7_90;
	setp.lt.f64 	%p145, %fd207, %fd70;
	mov.u64 	%rd386, %rd74;
	mov.f64 	%fd247, %fd70;
	@%p145 bra 	$L__BB7_90;
	setp.gt.f64 	%p146, %fd207, %fd70;
	mov.u64 	%rd386, %rd345;
	mov.f64 	%fd247, %fd207;
	@%p146 bra 	$L__BB7_90;
	setp.lt.s64 	%p147, %rd345, %rd74;
	min.s64 	%rd386, %rd345, %rd74;
	selp.f64 	%fd247, %fd207, %fd70, %p147;
$L__BB7_90:
	setp.ne.s32 	%p148, %r158, 0;
	@%p148 bra 	$L__BB7_92;
	shr.u32 	%r267, %r1, 1;
	and.b32  	%r268, %r267, 496;
	mov.u32 	%r269, _ZN6thrust24THRUST_300001_SM_1000_NS8cuda_cub4core6detail5shmemE;
	add.s32 	%r270, %r269, %r268;
	st.shared.f64 	[%r270+8], %fd247;
	st.shared.u64 	[%r270+16], %rd386;
$L__BB7_92:
	bar.sync 	0;
	setp.ne.s32 	%p149, %r1, 0;
	@%p149 bra 	$L__BB7_209;
	setp.lt.s32 	%p150, %r37, 33;
	mov.f64 	%fd209, %fd247;
	mov.u64 	%rd347, %rd386;
	@%p150 bra 	$L__BB7_97;
	ld.shared.f64 	%fd73, [_ZN6thrust24THRUST_300001_SM_1000_NS8cuda_cub4core6detail5shmemE+24];
	ld.shared.u64 	%rd77, [_ZN6thrust24THRUST_300001_SM_1000_NS8cuda_cub4core6detail5shmemE+32];
	setp.lt.f64 	%p151, %fd247, %fd73;
	mov.f64 	%fd209, %fd73;
	mov.u64 	%rd347, %rd77;
	@%p151 bra 	$L__BB7_97;
	setp.lt.f64 	%p152, %fd73, %fd247;
	mov.f64 	%fd209, %fd247;
	mov.u64 	%rd347, %rd386;
	@%p152 bra 	$L__BB7_97;
	setp.lt.s64 	%p153, %rd386, %rd77;
	min.s64 	%rd347, %rd386, %rd77;
	selp.f64 	%fd209, %fd247, %fd73, %p153;
$L__BB7_97:
	setp.lt.s32 	%p154, %r37, 65;
	mov.f64 	%fd210, %fd209;
	mov.u64 	%rd348, %rd347;
	@%p154 bra 	$L__BB7_101;
	ld.shared.f64 	%fd76, [_ZN6thrust24THRUST_300001_SM_1000_NS8cuda_cub4core6detail5shmemE+40];
	ld.shared.u64 	%rd80, [_ZN6thrust24THRUST_300001_SM_1000_NS8cuda_cub4core6detail5shmemE+48];
	setp.lt.f64 	%p155, %fd209, %fd76;
	mov.f64 	%fd210, %fd76;
	mov.u64 	%rd348, %rd80;
	@%p155 bra 	$L__BB7_101;
	setp.lt.f64 	%p156, %fd76, %fd209;
	mov.f64 	%fd210, %fd209;
	mov.u64 	%rd348, %rd347;
	@%p156 bra 	$L__BB7_101;
	setp.lt.s64 	%p157, %rd347, %rd80;
	selp.f64 	%fd210, %fd209, %fd76, %p157;
	min.s64 	%rd348, %rd347, %rd80;
$L__BB7_101:
	setp.lt.s32 	%p158, %r37, 97;
	mov.f64 	%fd211, %fd210;
	mov.u64 	%rd349, %rd348;
	@%p158 bra 	$L__BB7_105;
	ld.shared.f64 	%fd79, [_ZN6thrust24THRUST_300001_SM_1000_NS8cuda_cub4core6detail5shmemE+56];
	ld.shared.u64 	%rd83, [_ZN6thrust24THRUST_300001_SM_1000_NS8cuda_cub4core6detail5shmemE+64];
	setp.lt.f64 	%p159, %fd210, %fd79;
	mov.f64 	%fd211, %fd79;
	mov.u64 	%rd349, %rd83;
	@%p159 bra 	$L__BB7_105;
	setp.lt.f64 	%p160, %fd79, %fd210;
	mov.f64 	%fd211, %fd210;
	mov.u64 	%rd349, %rd348;
	@%p160 bra 	$L__BB7_105;
	setp.lt.s64 	%p161, %rd348, %rd83;
	selp.f64 	%fd211, %fd210, %fd79, %p161;
	min.s64 	%rd349, %rd348, %rd83;
$L__BB7_105:
	setp.lt.s32 	%p162, %r37, 129;
	mov.f64 	%fd212, %fd211;
	mov.u64 	%rd350, %rd349;
	@%p162 bra 	$L__BB7_109;
	ld.shared.f64 	%fd82, [_ZN6thrust24THRUST_300001_SM_1000_NS8cuda_cub4core6detail5shmemE+72];
	ld.shared.u64 	%rd86, [_ZN6thrust24THRUST_300001_SM_1000_NS8cuda_cub4core6detail5shmemE+80];
	setp.lt.f64 	%p163, %fd211, %fd82;
	mov.f64 	%fd212, %fd82;
	mov.u64 	%rd350, %rd86;
	@%p163 bra 	$L__BB7_109;
	setp.lt.f64 	%p164, %fd82, %fd211;
	mov.f64 	%fd212, %fd211;
	mov.u64 	%rd350, %rd349;
	@%p164 bra 	$L__BB7_109;
	setp.lt.s64 	%p165, %rd349, %rd86;
	selp.f64 	%fd212, %fd211, %fd82, %p165;
	min.s64 	%rd350, %rd349, %rd86;
$L__BB7_109:
	setp.lt.s32 	%p166, %r37, 161;
	mov.f64 	%fd213, %fd212;
	mov.u64 	%rd351, %rd350;
	@%p166 bra 	$L__BB7_113;
	ld.shared.f64 	%fd85, [_ZN6thrust24THRUST_300001_SM_1000_NS8cuda_cub4core6detail5shmemE+88];
	ld.shared.u64 	%rd89, [_ZN6thrust24THRUST_300001_SM_1000_NS8cuda_cub4core6detail5shmemE+96];
	setp.lt.f64 	%p167, %fd212, %fd85;
	mov.f64 	%fd213, %fd85;
	mov.u64 	%rd351, %rd89;
	@%p167 bra 	$L__BB7_113;
	setp.lt.f64 	%p168, %fd85, %fd212;
	mov.f64 	%fd213, %fd212;
	mov.u64 	%rd351, %rd350;
	@%p168 bra 	$L__BB7_113;
	setp.lt.s64 	%p169, %rd350, %rd89;
	selp.f64 	%fd213, %fd212, %fd85, %p169;
	min.s64 	%rd351, %rd350, %rd89;
$L__BB7_113:
	setp.lt.s32 	%p170, %r37, 193;
	mov.f64 	%fd214, %fd213;
	mov.u64 	%rd352, %rd351;
	@%p170 bra 	$L__BB7_117;
	ld.shared.f64 	%fd88, [_ZN6thrust24THRUST_300001_SM_1000_NS8cuda_cub4core6detail5shmemE+104];
	ld.shared.u64 	%rd92, [_ZN6thrust24THRUST_300001_SM_1000_NS8cuda_cub4core6detail5shmemE+112];
	setp.lt.f64 	%p171, %fd213, %fd88;
	mov.f64 	%fd214, %fd88;
	mov.u64 	%rd352, %rd92;
	@%p171 bra 	$L__BB7_117;
	setp.lt.f64 	%p172, %fd88, %fd213;
	mov.f64 	%fd214, %fd213;
	mov.u64 	%rd352, %rd351;
	@%p172 bra 	$L__BB7_117;
	setp.lt.s64 	%p173, %rd351, %rd92;
	selp.f64 	%fd214, %fd213, %fd88, %p173;
	min.s64 	%rd352, %rd351, %rd92;
$L__BB7_117:
	setp.lt.s32 	%p174, %r37, 225;
	mov.u64 	%rd386, %rd352;
	mov.f64 	%fd247, %fd214;
	@%p174 bra 	$L__BB7_209;
	ld.shared.f64 	%fd91, [_ZN6thrust24THRUST_300001_SM_1000_NS8cuda_cub4core6detail5shmemE+120];
	ld.shared.u64 	%rd95, [_ZN6thrust24THRUST_300001_SM_1000_NS8cuda_cub4core6detail5shmemE+128];
	setp.lt.f64 	%p175, %fd214, %fd91;
	mov.u64 	%rd386, %rd95;
	mov.f64 	%fd247, %fd91;
	@%p175 bra 	$L__BB7_209;
	setp.lt.f64 	%p176, %fd91, %fd214;
	mov.u64 	%rd386, %rd352;
	mov.f64 	%fd247, %fd214;
	@%p176 bra 	$L__BB7_209;
	setp.lt.s64 	%p177, %rd352, %rd95;
	selp.f64 	%fd247, %fd214, %fd91, %p177;
	min.s64 	%rd386, %rd352, %rd95;
	bra.uni 	$L__BB7_209;
$L__BB7_121:
	mov.u32 	%r16, %tid.x;
	mul.wide.u32 	%rd208, %r16, 16;
	add.s64 	%rd189, %rd186, %rd208;
	// begin inline asm
	ld.global.nc.u64 %rd188, [%rd189];
	// end inline asm
	add.s64 	%rd191, %rd189, 8;
	// begin inline asm
	ld.global.nc.u64 %rd190, [%rd191];
	// end inline asm
	mov.b64 	%fd93, %rd188;
	add.s64 	%rd193, %rd189, 4096;
	// begin inline asm
	ld.global.nc.u64 %rd192, [%rd193];
	// end inline asm
	add.s64 	%rd195, %rd189, 4104;
	// begin inline asm
	ld.global.nc.u64 %rd353, [%rd195];
	// end inline asm
	mov.b64 	%fd215, %rd192;
	add.s64 	%rd197, %rd189, 8192;
	// begin inline asm
	ld.global.nc.u64 %rd196, [%rd197];
	// end inline asm
	add.s64 	%rd199, %rd189, 8200;
	// begin inline asm
	ld.global.nc.u64 %rd354, [%rd199];
	// end inline asm
	mov.b64 	%fd216, %rd196;
	add.s64 	%rd201, %rd189, 12288;
	// begin inline asm
	ld.global.nc.u64 %rd200, [%rd201];
	// end inline asm
	add.s64 	%rd203, %rd189, 12296;
	// begin inline asm
	ld.global.nc.u64 %rd355, [%rd203];
	// end inline asm
	mov.b64 	%fd217, %rd200;
	add.s64 	%rd205, %rd189, 16384;
	// begin inline asm
	ld.global.nc.u64 %rd204, [%rd205];
	// end inline asm
	add.s64 	%rd207, %rd189, 16392;
	// begin inline asm
	ld.global.nc.u64 %rd373, [%rd207];
	// end inline asm
	mov.b64 	%fd234, %rd204;
	setp.lt.f64 	%p3, %fd93, %fd215;
	@%p3 bra 	$L__BB7_123;
	setp.lt.f64 	%p4, %fd215, %fd93;
	setp.lt.s64 	%p5, %rd190, %rd353;
	or.pred  	%p6, %p4, %p5;
	selp.f64 	%fd215, %fd93, %fd215, %p6;
	selp.b64 	%rd353, %rd190, %rd353, %p6;
$L__BB7_123:
	setp.lt.f64 	%p7, %fd215, %fd216;
	@%p7 bra 	$L__BB7_125;
	setp.gt.f64 	%p8, %fd215, %fd216;
	setp.lt.s64 	%p9, %rd353, %rd354;
	or.pred  	%p10, %p8, %p9;
	selp.f64 	%fd216, %fd215, %fd216, %p10;
	selp.b64 	%rd354, %rd353, %rd354, %p10;
$L__BB7_125:
	setp.lt.f64 	%p11, %fd216, %fd217;
	@%p11 bra 	$L__BB7_127;
	setp.gt.f64 	%p12, %fd216, %fd217;
	setp.lt.s64 	%p13, %rd354, %rd355;
	or.pred  	%p14, %p12, %p13;
	selp.f64 	%fd217, %fd216, %fd217, %p14;
	selp.b64 	%rd355, %rd354, %rd355, %p14;
$L__BB7_127:
	setp.lt.f64 	%p15, %fd217, %fd234;
	@%p15 bra 	$L__BB7_129;
	setp.gt.f64 	%p16, %fd217, %fd234;
	setp.lt.s64 	%p17, %rd355, %rd373;
	or.pred  	%p18, %p16, %p17;
	selp.f64 	%fd234, %fd217, %fd234, %p18;
	selp.b64 	%rd373, %rd355, %rd373, %p18;
$L__BB7_129:
	setp.lt.u32 	%p19, %r37, 2560;
	mov.b32 	%r383, 1280;
	@%p19 bra 	$L__BB7_142;
	mov.b32 	%r382, 1280;
	mov.f64 	%fd219, %fd234;
	mov.u64 	%rd357, %rd373;
$L__BB7_131:
	add.s32 	%r40, %r382, %r16;
	mul.wide.u32 	%rd229, %r40, 16;
	add.s64 	%rd210, %rd186, %rd229;
	// begin inline asm
	ld.global.nc.u64 %rd209, [%rd210];
	// end inline asm
	add.s64 	%rd212, %rd210, 8;
	// begin inline asm
	ld.global.nc.u64 %rd358, [%rd212];
	// end inline asm
	mov.b64 	%fd220, %rd209;
	add.s64 	%rd214, %rd210, 4096;
	// begin inline asm
	ld.global.nc.u64 %rd213, [%rd214];
	// end inline asm
	add.s64 	%rd216, %rd210, 4104;
	// begin inline asm
	ld.global.nc.u64 %rd359, [%rd216];
	// end inline asm
	mov.b64 	%fd221, %rd213;
	add.s64 	%rd218, %rd210, 8192;
	// begin inline asm
	ld.global.nc.u64 %rd217, [%rd218];
	// end inline asm
	add.s64 	%rd220, %rd210, 8200;
	// begin inline asm
	ld.global.nc.u64 %rd360, [%rd220];
	// end inline asm
	mov.b64 	%fd222, %rd217;
	add.s64 	%rd222, %rd210, 12288;
	// begin inline asm
	ld.global.nc.u64 %rd221, [%rd222];
	// end inline asm
	add.s64 	%rd224, %rd210, 12296;
	// begin inline asm
	ld.global.nc.u64 %rd361, [%rd224];
	// end inline asm
	mov.b64 	%fd223, %rd221;
	add.s64 	%rd226, %rd210, 16384;
	// begin inline asm
	ld.global.nc.u64 %rd225, [%rd226];
	// end inline asm
	add.s64 	%rd228, %rd210, 16392;
	// begin inline asm
	ld.global.nc.u64 %rd373, [%rd228];
	// end inline asm
	mov.b64 	%fd234, %rd225;
	setp.lt.f64 	%p20, %fd219, %fd220;
	@%p20 bra 	$L__BB7_133;
	setp.gt.f64 	%p21, %fd219, %fd220;
	setp.lt.s64 	%p22, %rd357, %rd358;
	or.pred  	%p23, %p21, %p22;
	selp.f64 	%fd220, %fd219, %fd220, %p23;
	selp.b64 	%rd358, %rd357, %rd358, %p23;
$L__BB7_133:
	setp.lt.f64 	%p24, %fd220, %fd221;
	@%p24 bra 	$L__BB7_135;
	setp.gt.f64 	%p25, %fd220, %fd221;
	setp.lt.s64 	%p26, %rd358, %rd359;
	or.pred  	%p27, %p25, %p26;
	selp.f64 	%fd221, %fd220, %fd221, %p27;
	selp.b64 	%rd359, %rd358, %rd359, %p27;
$L__BB7_135:
	setp.lt.f64 	%p28, %fd221, %fd222;
	@%p28 bra 	$L__BB7_137;
	setp.gt.f64 	%p29, %fd221, %fd222;
	setp.lt.s64 	%p30, %rd359, %rd360;
	or.pred  	%p31, %p29, %p30;
	selp.f64 	%fd222, %fd221, %fd222, %p31;
	selp.b64 	%rd360, %rd359, %rd360, %p31;
$L__BB7_137:
	setp.lt.f64 	%p32, %fd222, %fd223;
	@%p32 bra 	$L__BB7_139;
	setp.gt.f64 	%p33, %fd222, %fd223;
	setp.lt.s64 	%p34, %rd360, %rd361;
	or.pred  	%p35, %p33, %p34;
	selp.f64 	%fd223, %fd222, %fd223, %p35;
	selp.b64 	%rd361, %rd360, %rd361, %p35;
$L__BB7_139:
	setp.lt.f64 	%p36, %fd223, %fd234;
	@%p36 bra 	$L__BB7_141;
	setp.gt.f64 	%p37, %fd223, %fd234;
	setp.lt.s64 	%p38, %rd361, %rd373;
	or.pred  	%p39, %p37, %p38;
	selp.f64 	%fd234, %fd223, %fd234, %p39;
	selp.b64 	%rd373, %rd361, %rd373, %p39;
$L__BB7_141:
	add.s32 	%r383, %r382, 1280;
	add.s32 	%r41, %r382, 2560;
	setp.le.s32 	%p40, %r41, %r37;
	mov.u32 	%r382, %r383;
	mov.f64 	%fd219, %fd234;
	mov.u64 	%rd357, %rd373;
	@%p40 bra 	$L__BB7_131;
$L__BB7_142:
	setp.le.s32 	%p41, %r37, %r383;
	@%p41 bra 	$L__BB7_165;
	sub.s32 	%r20, %r37, %r383;
	setp.ge.s32 	%p42, %r16, %r20;
	@%p42 bra 	$L__BB7_165;
	not.b32 	%r42, %r16;
	add.s32 	%r43, %r37, %r42;
	sub.s32 	%r21, %r43, %r383;
	and.b32  	%r44, %r21, 768;
	setp.eq.s32 	%p43, %r44, 768;
	mov.u32 	%r387, %r16;
	@%p43 bra 	$L__BB7_150;
	add.s32 	%r385, %r16, %r383;
	shr.u32 	%r45, %r21, 8;
	add.s32 	%r46, %r45, 1;
	and.b32  	%r47, %r46, 3;
	neg.s32 	%r384, %r47;
	mov.u32 	%r387, %r16;
$L__BB7_146:
	.pragma "nounroll";
	mov.u64 	%rd127, %rd373;
	mov.f64 	%fd123, %fd234;
	mul.wide.u32 	%rd235, %r385, 16;
	add.s64 	%rd232, %rd186, %rd235;
	// begin inline asm
	ld.global.nc.u64 %rd231, [%rd232];
	// end inline asm
	add.s64 	%rd234, %rd232, 8;
	// begin inline asm
	ld.global.nc.u64 %rd233, [%rd234];
	// end inline asm
	mov.b64 	%fd124, %rd231;
	setp.lt.f64 	%p44, %fd123, %fd124;
	mov.f64 	%fd234, %fd124;
	mov.u64 	%rd373, %rd233;
	@%p44 bra 	$L__BB7_149;
	setp.gt.f64 	%p45, %fd123, %fd124;
	mov.f64 	%fd234, %fd123;
	mov.u64 	%rd373, %rd127;
	@%p45 bra 	$L__BB7_149;
	setp.lt.s64 	%p46, %rd127, %rd233;
	selp.f64 	%fd234, %fd123, %fd124, %p46;
	min.s64 	%rd373, %rd127, %rd233;
$L__BB7_149:
	add.s32 	%r387, %r387, 256;
	add.s32 	%r385, %r385, 256;
	add.s32 	%r384, %r384, 1;
	setp.ne.s32 	%p47, %r384, 0;
	@%p47 bra 	$L__BB7_146;
$L__BB7_150:
	setp.lt.u32 	%p48, %r21, 768;
	@%p48 bra 	$L__BB7_165;
	cvt.u64.u32 	%rd236, %r387;
	cvt.u64.u32 	%rd237, %r383;
	add.s64 	%rd238, %rd236, %rd237;
	shl.b64 	%rd239, %rd238, 4;
	add.s64 	%rd240, %rd239, %rd186;
	add.s64 	%rd368, %rd240, 12296;
	add.s32 	%r388, %r387, %r383;
$L__BB7_152:
	mul.wide.u32 	%rd245, %r388, 16;
	add.s64 	%rd242, %rd186, %rd245;
	// begin inline asm
	ld.global.nc.u64 %rd241, [%rd242];
	// end inline asm
	add.s64 	%rd244, %rd242, 8;
	// begin inline asm
	ld.global.nc.u64 %rd243, [%rd244];
	// end inline asm
	mov.b64 	%fd130, %rd241;
	setp.lt.f64 	%p49, %fd234, %fd130;
	mov.f64 	%fd231, %fd130;
	mov.u64 	%rd370, %rd243;
	@%p49 bra 	$L__BB7_155;
	setp.gt.f64 	%p50, %fd234, %fd130;
	mov.f64 	%fd231, %fd234;
	mov.u64 	%rd370, %rd373;
	@%p50 bra 	$L__BB7_155;
	setp.lt.s64 	%p51, %rd373, %rd243;
	selp.f64 	%fd231, %fd234, %fd130, %p51;
	min.s64 	%rd370, %rd373, %rd243;
$L__BB7_155:
	add.s64 	%rd247, %rd368, -8200;
	// begin inline asm
	ld.global.nc.u64 %rd246, [%rd247];
	// end inline asm
	add.s64 	%rd249, %rd368, -8192;
	// begin inline asm
	ld.global.nc.u64 %rd248, [%rd249];
	// end inline asm
	mov.b64 	%fd133, %rd246;
	setp.lt.f64 	%p52, %fd231, %fd133;
	mov.f64 	%fd232, %fd133;
	mov.u64 	%rd371, %rd248;
	@%p52 bra 	$L__BB7_158;
	setp.gt.f64 	%p53, %fd231, %fd133;
	mov.f64 	%fd232, %fd231;
	mov.u64 	%rd371, %rd370;
	@%p53 bra 	$L__BB7_158;
	setp.lt.s64 	%p54, %rd370, %rd248;
	selp.f64 	%fd232, %fd231, %fd133, %p54;
	min.s64 	%rd371, %rd370, %rd248;
$L__BB7_158:
	add.s64 	%rd251, %rd368, -4104;
	// begin inline asm
	ld.global.nc.u64 %rd250, [%rd251];
	// end inline asm
	add.s64 	%rd253, %rd368, -4096;
	// begin inline asm
	ld.global.nc.u64 %rd252, [%rd253];
	// end inline asm
	mov.b64 	%fd136, %rd250;
	setp.lt.f64 	%p55, %fd232, %fd136;
	mov.f64 	%fd233, %fd136;
	mov.u64 	%rd372, %rd252;
	@%p55 bra 	$L__BB7_161;
	setp.gt.f64 	%p56, %fd232, %fd136;
	mov.f64 	%fd233, %fd232;
	mov.u64 	%rd372, %rd371;
	@%p56 bra 	$L__BB7_161;
	setp.lt.s64 	%p57, %rd371, %rd252;
	selp.f64 	%fd233, %fd232, %fd136, %p57;
	min.s64 	%rd372, %rd371, %rd252;
$L__BB7_161:
	add.s64 	%rd255, %rd368, -8;
	// begin inline asm
	ld.global.nc.u64 %rd254, [%rd255];
	// end inline asm
	// begin inline asm
	ld.global.nc.u64 %rd256, [%rd368];
	// end inline asm
	mov.b64 	%fd139, %rd254;
	setp.lt.f64 	%p58, %fd233, %fd139;
	mov.f64 	%fd234, %fd139;
	mov.u64 	%rd373, %rd256;
	@%p58 bra 	$L__BB7_164;
	setp.gt.f64 	%p59, %fd233, %fd139;
	mov.f64 	%fd234, %fd233;
	mov.u64 	%rd373, %rd372;
	@%p59 bra 	$L__BB7_164;
	setp.lt.s64 	%p60, %rd372, %rd256;
	selp.f64 	%fd234, %fd233, %fd139, %p60;
	min.s64 	%rd373, %rd372, %rd256;
$L__BB7_164:
	add.s32 	%r387, %r387, 1024;
	add.s64 	%rd368, %rd368, 16384;
	add.s32 	%r388, %r388, 1024;
	setp.lt.s32 	%p61, %r387, %r20;
	@%p61 bra 	$L__BB7_152;
$L__BB7_165:
	// begin inline asm
	mov.u32 %r48, %laneid;
	// end inline asm
	mov.b64 	%rd258, %fd234;
	mov.b64 	{%r50, %r55}, %rd258;
	mov.b32 	%r66, 1;
	mov.b32 	%r67, 31;
	mov.b32 	%r68, -1;
	// begin inline asm
	shfl.sync.down.b32 %r49, %r50, %r66, %r67, %r68;
	// end inline asm
	// begin inline asm
	shfl.sync.down.b32 %r54, %r55, %r66, %r67, %r68;
	// end inline asm
	mov.b64 	%rd259, {%r49, %r54};
	mov.b64 	%fd143, %rd259;
	mov.b64 	{%r60, %r65}, %rd373;
	// begin inline asm
	shfl.sync.down.b32 %r59, %r60, %r66, %r67, %r68;
	// end inline asm
	// begin inline asm
	shfl.sync.down.b32 %r64, %r65, %r66, %r67, %r68;
	// end inline asm
	mov.b64 	%rd150, {%r59, %r64};
	setp.gt.s32 	%p62, %r48, 30;
	mov.f64 	%fd236, %fd234;
	mov.u64 	%rd375, %rd373;
	@%p62 bra 	$L__BB7_169;
	setp.lt.f64 	%p63, %fd234, %fd143;
	mov.f64 	%fd236, %fd143;
	mov.u64 	%rd375, %rd150;
	@%p63 bra 	$L__BB7_169;
	setp.gt.f64 	%p64, %fd234, %fd143;
	mov.f64 	%fd236, %fd234;
	mov.u64 	%rd375, %rd373;
	@%p64 bra 	$L__BB7_169;
	setp.lt.s64 	%p65, %rd373, %rd150;
	selp.f64 	%fd236, %fd234, %fd143, %p65;
	min.s64 	%rd375, %rd373, %rd150;
$L__BB7_169:
	mov.b64 	%rd260, %fd236;
	mov.b64 	{%r70, %r75}, %rd260;
	mov.b32 	%r86, 2;
	mov.b32 	%r87, 31;
	mov.b32 	%r88, -1;
	// begin inline asm
	shfl.sync.down.b32 %r69, %r70, %r86, %r87, %r88;
	// end inline asm
	// begin inline asm
	shfl.sync.down.b32 %r74, %r75, %r86, %r87, %r88;
	// end inline asm
	mov.b64 	%rd261, {%r69, %r74};
	mov.b64 	%fd146, %rd261;
	mov.b64 	{%r80, %r85}, %rd375;
	// begin inline asm
	shfl.sync.down.b32 %r79, %r80, %r86, %r87, %r88;
	// end inline asm
	// begin inline asm
	shfl.sync.down.b32 %r84, %r85, %r86, %r87, %r88;
	// end inline asm
	mov.b64 	%rd153, {%r79, %r84};
	setp.gt.s32 	%p66, %r48, 29;
	mov.f64 	%fd237, %fd236;
	mov.u64 	%rd376, %rd375;
	@%p66 bra 	$L__BB7_173;
	setp.lt.f64 	%p67, %fd236, %fd146;
	mov.f64 	%fd237, %fd146;
	mov.u64 	%rd376, %rd153;
	@%p67 bra 	$L__BB7_173;
	setp.gt.f64 	%p68, %fd236, %fd146;
	mov.f64 	%fd237, %fd236;
	mov.u64 	%rd376, %rd375;
	@%p68 bra 	$L__BB7_173;
	setp.lt.s64 	%p69, %rd375, %rd153;
	selp.f64 	%fd237, %fd236, %fd146, %p69;
	min.s64 	%rd376, %rd375, %rd153;
$L__BB7_173:
	mov.b64 	%rd262, %fd237;
	mov.b64 	{%r90, %r95}, %rd262;
	mov.b32 	%r106, 4;
	mov.b32 	%r107, 31;
	mov.b32 	%r108, -1;
	// begin inline asm
	shfl.sync.down.b32 %r89, %r90, %r106, %r107, %r108;
	// end inline asm
	// begin inline asm
	shfl.sync.down.b32 %r94, %r95, %r106, %r107, %r108;
	// end inline asm
	mov.b64 	%rd263, {%r89, %r94};
	mov.b64 	%fd149, %rd263;
	mov.b64 	{%r100, %r105}, %rd376;
	// begin inline asm
	shfl.sync.down.b32 %r99, %r100, %r106, %r107, %r108;
	// end inline asm
	// begin inline asm
	shfl.sync.down.b32 %r104, %r105, %r106, %r107, %r108;
	// end inline asm
	mov.b64 	%rd156, {%r99, %r104};
	setp.gt.s32 	%p70, %r48, 27;
	mov.f64 	%fd238, %fd237;
	mov.u64 	%rd377, %rd376;
	@%p70 bra 	$L__BB7_177;
	setp.lt.f64 	%p71, %fd237, %fd149;
	mov.f64 	%fd238, %fd149;
	mov.u64 	%rd377, %rd156;
	@%p71 bra 	$L__BB7_177;
	setp.gt.f64 	%p72, %fd237, %fd149;
	mov.f64 	%fd238, %fd237;
	mov.u64 	%rd377, %rd376;
	@%p72 bra 	$L__BB7_177;
	setp.lt.s64 	%p73, %rd376, %rd156;
	selp.f64 	%fd238, %fd237, %fd149, %p73;
	min.s64 	%rd377, %rd376, %rd156;
$L__BB7_177:
	mov.b64 	%rd264, %fd238;
	mov.b64 	{%r110, %r115}, %rd264;
	mov.b32 	%r126, 8;
	mov.b32 	%r127, 31;
	mov.b32 	%r128, -1;
	// begin inline asm
	shfl.sync.down.b32 %r109, %r110, %r126, %r127, %r128;
	// end inline asm
	// begin inline asm
	shfl.sync.down.b32 %r114, %r115, %r126, %r127, %r128;
	// end inline asm
	mov.b64 	%rd265, {%r109, %r114};
	mov.b64 	%fd152, %rd265;
	mov.b64 	{%r120, %r125}, %rd377;
	// begin inline asm
	shfl.sync.down.b32 %r119, %r120, %r126, %r127, %r128;
	// end inline asm
	// begin inline asm
	shfl.sync.down.b32 %r124, %r125, %r126, %r127, %r128;
	// end inline asm
	mov.b64 	%rd159, {%r119, %r124};
	setp.gt.s32 	%p74, %r48, 23;
	mov.f64 	%fd239, %fd238;
	mov.u64 	%rd378, %rd377;
	@%p74 bra 	$L__BB7_181;
	setp.lt.f64 	%p75, %fd238, %fd152;
	mov.f64 	%fd239, %fd152;
	mov.u64 	%rd378, %rd159;
	@%p75 bra 	$L__BB7_181;
	setp.gt.f64 	%p76, %fd238, %fd152;
	mov.f64 	%fd239, %fd238;
	mov.u64 	%rd378, %rd377;
	@%p76 bra 	$L__BB7_181;
	setp.lt.s64 	%p77, %rd377, %rd159;
	selp.f64 	%fd239, %fd238, %fd152, %p77;
	min.s64 	%rd378, %rd377, %rd159;
$L__BB7_181:
	mov.b64 	%rd266, %fd239;
	mov.b64 	{%r130, %r135}, %rd266;
	mov.b32 	%r146, 16;
	mov.b32 	%r147, 31;
	mov.b32 	%r148, -1;
	// begin inline asm
	shfl.sync.down.b32 %r129, %r130, %r146, %r147, %r148;
	// end inline asm
	// begin inline asm
	shfl.sync.down.b32 %r134, %r135, %r146, %r147, %r148;
	// end inline asm
	mov.b64 	%rd267, {%r129, %r134};
	mov.b64 	%fd155, %rd267;
	mov.b64 	{%r140, %r145}, %rd378;
	// begin inline asm
	shfl.sync.down.b32 %r139, %r140, %r146, %r147, %r148;
	// end inline asm
	// begin inline asm
	shfl.sync.down.b32 %r144, %r145, %r146, %r147, %r148;
	// end inline asm
	mov.b64 	%rd162, {%r139, %r144};
	setp.gt.s32 	%p78, %r48, 15;
	mov.f64 	%fd247, %fd239;
	mov.u64 	%rd386, %rd378;
	@%p78 bra 	$L__BB7_185;
	setp.lt.f64 	%p79, %fd239, %fd155;
	mov.f64 	%fd247, %fd155;
	mov.u64 	%rd386, %rd162;
	@%p79 bra 	$L__BB7_185;
	setp.gt.f64 	%p80, %fd239, %fd155;
	mov.f64 	%fd247, %fd239;
	mov.u64 	%rd386, %rd378;
	@%p80 bra 	$L__BB7_185;
	setp.lt.s64 	%p81, %rd378, %rd162;
	selp.f64 	%fd247, %fd239, %fd155, %p81;
	min.s64 	%rd386, %rd378, %rd162;
$L__BB7_185:
	setp.ne.s32 	%p82, %r48, 0;
	@%p82 bra 	$L__BB7_187;
	shr.u32 	%r149, %r16, 1;
	and.b32  	%r150, %r149, 496;
	mov.u32 	%r151, _ZN6thrust24THRUST_300001_SM_1000_NS8cuda_cub4core6detail5shmemE;
	add.s32 	%r152, %r151, %r150;
	st.shared.f64 	[%r152+8], %fd247;
	st.shared.u64 	[%r152+16], %rd386;
$L__BB7_187:
	bar.sync 	0;
	setp.ne.s32 	%p83, %r16, 0;
	@%p83 bra 	$L__BB7_209;
	ld.shared.f64 	%fd158, [_ZN6thrust24THRUST_300001_SM_1000_NS8cuda_cub4core6detail5shmemE+24];
	ld.shared.u64 	%rd165, [_ZN6thrust24THRUST_300001_SM_1000_NS8cuda_cub4core6detail5shmemE+32];
	setp.lt.f64 	%p84, %fd247, %fd158;
	mov.f64 	%fd241, %fd158;
	mov.u64 	%rd380, %rd165;
	@%p84 bra 	$L__BB7_191;
	setp.lt.f64 	%p85, %fd158, %fd247;
	mov.f64 	%fd241, %fd247;
	mov.u64 	%rd380, %rd386;
	@%p85 bra 	$L__BB7_191;
	setp.lt.s64 	%p86, %rd386, %rd165;
	selp.f64 	%fd241, %fd247, %fd158, %p86;
	min.s64 	%rd380, %rd386, %rd165;
$L__BB7_191:
	ld.shared.f64 	%fd161, [_ZN6thrust24THRUST_300001_SM_1000_NS8cuda_cub4core6detail5shmemE+40];
	ld.shared.u64 	%rd168, [_ZN6thrust24THRUST_300001_SM_1000_NS8cuda_cub4core6detail5shmemE+48];
	setp.lt.f64 	%p87, %fd241, %fd161;
	mov.f64 	%fd242, %fd161;
	mov.u64 	%rd381, %rd168;
	@%p87 bra 	$L__BB7_194;
	setp.lt.f64 	%p88, %fd161, %fd241;
	mov.f64 	%fd242, %fd241;
	mov.u64 	%rd381, %rd380;
	@%p88 bra 	$L__BB7_194;
	setp.lt.s64 	%p89, %rd380, %rd168;
	selp.f64 	%fd242, %fd241, %fd161, %p89;
	min.s64 	%rd381, %rd380, %rd168;
$L__BB7_194:
	ld.shared.f64 	%fd164, [_ZN6thrust24THRUST_300001_SM_1000_NS8cuda_cub4core6detail5shmemE+56];
	ld.shared.u64 	%rd171, [_ZN6thrust24THRUST_300001_SM_1000_NS8cuda_cub4core6detail5shmemE+64];
	setp.lt.f64 	%p90, %fd242, %fd164;
	mov.f64 	%fd243, %fd164;
	mov.u64 	%rd382, %rd171;
	@%p90 bra 	$L__BB7_197;
	setp.lt.f64 	%p91, %fd164, %fd242;
	mov.f64 	%fd243, %fd242;
	mov.u64 	%rd382, %rd381;
	@%p91 bra 	$L__BB7_197;
	setp.lt.s64 	%p92, %rd381, %rd171;
	selp.f64 	%fd243, %fd242, %fd164, %p92;
	min.s64 	%rd382, %rd381, %rd171;
$L__BB7_197:
	ld.shared.f64 	%fd167, [_ZN6thrust24THRUST_300001_SM_1000_NS8cuda_cub4core6detail5shmemE+72];
	ld.shared.u64 	%rd174, [_ZN6thrust24THRUST_300001_SM_1000_NS8cuda_cub4core6detail5shmemE+80];
	setp.lt.f64 	%p93, %fd243, %fd167;
	mov.f64 	%fd244, %fd167;
	mov.u64 	%rd383, %rd174;
	@%p93 bra 	$L__BB7_200;
	setp.lt.f64 	%p94, %fd167, %fd243;
	mov.f64 	%fd244, %fd243;
	mov.u64 	%rd383, %rd382;
	@%p94 bra 	$L__BB7_200;
	setp.lt.s64 	%p95, %rd382, %rd174;
	selp.f64 	%fd244, %fd243, %fd167, %p95;
	min.s64 	%rd383, %rd382, %rd174;
$L__BB7_200:
	ld.shared.f64 	%fd170, [_ZN6thrust24THRUST_300001_SM_1000_NS8cuda_cub4core6detail5shmemE+88];
	ld.shared.u64 	%rd177, [_ZN6thrust24THRUST_300001_SM_1000_NS8cuda_cub4core6detail5shmemE+96];
	setp.lt.f64 	%p96, %fd244, %fd170;
	mov.f64 	%fd245, %fd170;
	mov.u64 	%rd384, %rd177;
	@%p96 bra 	$L__BB7_203;
	setp.lt.f64 	%p97, %fd170, %fd244;
	mov.f64 	%fd245, %fd244;
	mov.u64 	%rd384, %rd383;
	@%p97 bra 	$L__BB7_203;
	setp.lt.s64 	%p98, %rd383, %rd177;
	selp.f64 	%fd245, %fd244, %fd170, %p98;
	min.s64 	%rd384, %rd383, %rd177;
$L__BB7_203:
	ld.shared.f64 	%fd173, [_ZN6thrust24THRUST_300001_SM_1000_NS8cuda_cub4core6detail5shmemE+104];
	ld.shared.u64 	%rd180, [_ZN6thrust24THRUST_300001_SM_1000_NS8cuda_cub4core6detail5shmemE+112];
	setp.lt.f64 	%p99, %fd245, %fd173;
	mov.f64 	%fd246, %fd173;
	mov.u64 	%rd385, %rd180;
	@%p99 bra 	$L__BB7_206;
	setp.lt.f64 	%p100, %fd173, %fd245;
	mov.f64 	%fd246, %fd245;
	mov.u64 	%rd385, %rd384;
	@%p100 bra 	$L__BB7_206;
	setp.lt.s64 	%p101, %rd384, %rd180;
	selp.f64 	%fd246, %fd245, %fd173, %p101;
	min.s64 	%rd385, %rd384, %rd180;
$L__BB7_206:
	ld.shared.f64 	%fd176, [_ZN6thrust24THRUST_300001_SM_1000_NS8cuda_cub4core6detail5shmemE+120];
	ld.shared.u64 	%rd183, [_ZN6thrust24THRUST_300001_SM_1000_NS8cuda_cub4core6detail5shmemE+128];
	setp.lt.f64 	%p102, %fd246, %fd176;
	mov.u64 	%rd386, %rd183;
	mov.f64 	%fd247, %fd176;
	@%p102 bra 	$L__BB7_209;
	setp.lt.f64 	%p103, %fd176, %fd246;
	mov.u64 	%rd386, %rd385;
	mov.f64 	%fd247, %fd246;
	@%p103 bra 	$L__BB7_209;
	setp.lt.s64 	%p104, %rd385, %rd183;
	selp.f64 	%fd247, %fd246, %fd176, %p104;
	min.s64 	%rd386, %rd385, %rd183;
$L__BB7_209:
	mov.u32 	%r376, %tid.x;
	setp.ne.s32 	%p221, %r376, 0;
	@%p221 bra 	$L__BB7_211;
	ld.param.u64 	%rd318, [_ZN6thrust24THRUST_300001_SM_1000_NS8cuda_cub4core6detail13_kernel_agentINS1_8__reduce11ReduceAgentIPN4cuda3std3__45tupleIJdlEEESC_SB_iNS1_9__extrema9arg_max_fIdlNS9_4lessIdEEEEEEJSC_SC_iSH_EEEvDpT0__param_1];
	cvta.to.global.u64 	%rd317, %rd318;
	st.global.f64 	[%rd317], %fd247;
	st.global.u64 	[%rd317+8], %rd386;
$L__BB7_211:
	ret;

}
	// .globl	_ZN6thrust24THRUST_300001_SM_1000_NS8cuda_cub4core6detail13_kernel_agentINS1_8__reduce11ReduceAgentINS0_12zip_iteratorIN4cuda3std3__45tupleIJNS0_10device_ptrIdEENS0_17counting_iteratorIlNS0_11use_defaultESF_SF_EEEEEEEPNSB_IJdlEEESJ_lNS1_9__extrema9arg_max_fIdlNSA_4lessIdEEEEEEJSI_SK_lSP_EEEvDpT0_
.visible .entry _ZN6thrust24THRUST_300001_SM_1000_NS8cuda_cub4core6detail13_kernel_agentINS1_8__reduce11ReduceAgentINS0_12zip_iteratorIN4cuda3std3__45tupleIJNS0_10device_ptrIdEENS0_17counting_iteratorIlNS0_11use_defaultESF_SF_EEEEEEEPNSB_IJdlEEESJ_lNS1_9__extrema9arg_max_fIdlNSA_4lessIdEEEEEEJSI_SK_lSP_EEEvDpT0_(
	.param .align 8 .b8 _ZN6thrust24THRUST_300001_SM_1000_NS8cuda_cub4core6detail13_kernel_agentINS1_8__reduce11ReduceAgentINS0_12zip_iteratorIN4cuda3std3__45tupleIJNS0_10device_ptrIdEENS0_17counting_iteratorIlNS0_11use_defaultESF_SF_EEEEEEEPNSB_IJdlEEESJ_lNS1_9__extrema9arg_max_fIdlNSA_4lessIdEEEEEEJSI_SK_lSP_EEEvDpT0__param_0[16],
	.param .u64 .ptr .align 1 _ZN6thrust24THRUST_300001_SM_1000_NS8cuda_cub4core6detail13_kernel_agentINS1_8__reduce11ReduceAgentINS0_12zip_iteratorIN4cuda3std3__45tupleIJNS0_10device_ptrIdEENS0_17counting_iteratorIlNS0_11use_defaultESF_SF_EEEEEEEPNSB_IJdlEEESJ_lNS1_9__extrema9arg_max_fIdlNSA_4lessIdEEEEEEJSI_SK_lSP_EEEvDpT0__param_1,
	.param .u64 _ZN6thrust24THRUST_300001_SM_1000_NS8cuda_cub4core6detail13_kernel_agentINS1_8__reduce11ReduceAgentINS0_12zip_iteratorIN4cuda3std3__45tupleIJNS0_10device_ptrIdEENS0_17counting_iteratorIlNS0_11use_defaultESF_SF_EEEEEEEPNSB_IJdlEEESJ_lNS1_9__extrema9arg_max_fIdlNSA_4lessIdEEEEEEJSI_SK_lSP_EEEvDpT0__param_2,
	.param .align 1 .b8 _ZN6thrust24THRUST_300001_SM_1000_NS8cuda_cub4core6detail13_kernel_agentINS1_8__reduce11ReduceAgentINS0_12zip_iteratorIN4cuda3std3__45tupleIJNS0_10device_ptrIdEENS0_17counting_iteratorIlNS0_11use_defaultESF_SF_EEEEEEEPNSB_IJdlEEESJ_lNS1_9__extrema9arg_max_fIdlNSA_4lessIdEEEEEEJSI_SK_lSP_EEEvDpT0__param_3[1]
)
.maxntid 256
{
	.reg .pred 	%p<213>;
	.reg .b32 	%r<391>;
	.reg .b64 	%rd<358>;
	.reg .b64 	%fd<242>;

	ld.param.u64 	%rd194, [_ZN6thrust24THRUST_300001_SM_1000_NS8cuda_cub4core6detail13_kernel_agentINS1_8__reduce11ReduceAgentINS0_12zip_iteratorIN4cuda3std3__45tupleIJNS0_10device_ptrIdEENS0_17counting_iteratorIlNS0_11use_defaultESF_SF_EEEEEEEPNSB_IJdlEEESJ_lNS1_9__extrema9arg_max_fIdlNSA_4lessIdEEEEEEJSI_SK_lSP_EEEvDpT0__param_0+8];
	ld.param.u64 	%rd193, [_ZN6thrust24THRUST_300001_SM_1000_NS8cuda_cub4core6detail13_kernel_agentINS1_8__reduce11ReduceAgentINS0_12zip_iteratorIN4cuda3std3__45tupleIJNS0_10device_ptrIdEENS0_17counting_iteratorIlNS0_11use_defaultESF_SF_EEEEEEEPNSB_IJdlEEESJ_lNS1_9__extrema9arg_max_fIdlNSA_4lessIdEEEEEEJSI_SK_lSP_EEEvDpT0__param_0];
	ld.param.u64 	%rd196, [_ZN6thrust24THRUST_300001_SM_1000_NS8cuda_cub4core6detail13_kernel_agentINS1_8__reduce11ReduceAgentINS0_12zip_iteratorIN4cuda3std3__45tupleIJNS0_10device_ptrIdEENS0_17counting_iteratorIlNS0_11use_defaultESF_SF_EEEEEEEPNSB_IJdlEEESJ_lNS1_9__extrema9arg_max_fIdlNSA_4lessIdEEEEEEJSI_SK_lSP_EEEvDpT0__param_2];
	setp.eq.s64 	%p1, %rd196, 0;
	@%p1 bra 	$L__BB8_206;
	cvta.to.global.u64 	%rd1, %rd193;
	setp.gt.s64 	%p2, %rd196, 1279;
	@%p2 bra 	$L__BB8_122;
	cvt.u32.u64 	%r1, %rd196;
	mov.u32 	%r2, %tid.x;
	setp.ge.s32 	%p96, %r2, %r1;
	mov.f64 	%fd188, 0d0000000000000000;
	mov.b64 	%rd300, 0;
	mov.u32 	%r385, %r2;
	@%p96 bra 	$L__BB8_4;
	cvt.u64.u32 	%rd256, %r2;
	mul.wide.u32 	%rd257, %r2, 8;
	add.s64 	%rd258, %rd1, %rd257;
	add.s64 	%rd300, %rd194, %rd256;
	ld.global.f64 	%fd188, [%rd258];
	add.s32 	%r385, %r2, 256;
$L__BB8_4:
	setp.ge.s32 	%p97, %r385, %r1;
	@%p97 bra 	$L__BB8_26;
	not.b32 	%r154, %r385;
	add.s32 	%r5, %r154, %r1;
	and.b32  	%r155, %r5, 768;
	setp.eq.s32 	%p98, %r155, 768;
	@%p98 bra 	$L__BB8_11;
	cvt.u64.u32 	%rd260, %r385;
	add.s64 	%rd291, %rd194, %rd260;
	mul.wide.u32 	%rd261, %r385, 8;
	add.s64 	%rd290, %rd1, %rd261;
	shr.u32 	%r156, %r5, 8;
	add.s32 	%r157, %r156, 1;
	and.b32  	%r158, %r157, 3;
	neg.s32 	%r383, %r158;
$L__BB8_7:
	.pragma "nounroll";
	mov.u64 	%rd9, %rd300;
	mov.f64 	%fd3, %fd188;
	ld.global.f64 	%fd4, [%rd290];
	setp.lt.f64 	%p99, %fd3, %fd4;
	mov.u64 	%rd300, %rd291;
	mov.f64 	%fd188, %fd4;
	@%p99 bra 	$L__BB8_10;
	setp.lt.f64 	%p100, %fd4, %fd3;
	mov.u64 	%rd300, %rd9;
	mov.f64 	%fd188, %fd3;
	@%p100 bra 	$L__BB8_10;
	setp.lt.s64 	%p101, %rd9, %rd291;
	min.s64 	%rd300, %rd9, %rd291;
	selp.f64 	%fd188, %fd3, %fd4, %p101;
$L__BB8_10:
	add.s32 	%r385, %r385, 256;
	add.s64 	%rd291, %rd291, 256;
	add.s64 	%rd290, %rd290, 2048;
	add.s32 	%r383, %r383, 1;
	setp.ne.s32 	%p102, %r383, 0;
	@%p102 bra 	$L__BB8_7;
$L__BB8_11:
	setp.lt.u32 	%p103, %r5, 768;
	@%p103 bra 	$L__BB8_26;
	add.s32 	%r386, %r385, 512;
$L__BB8_13:
	mov.u32 	%r13, %r386;
	add.s32 	%r159, %r13, -512;
	cvt.s64.s32 	%rd262, %r159;
	mul.wide.s32 	%rd263, %r159, 8;
	add.s64 	%rd17, %rd1, %rd263;
	add.s64 	%rd18, %rd194, %rd262;
	ld.global.f64 	%fd10, [%rd17];
	setp.lt.f64 	%p104, %fd188, %fd10;
	mov.u64 	%rd297, %rd18;
	mov.f64 	%fd185, %fd10;
	@%p104 bra 	$L__BB8_16;
	setp.lt.f64 	%p105, %fd10, %fd188;
	mov.u64 	%rd297, %rd300;
	mov.f64 	%fd185, %fd188;
	@%p105 bra 	$L__BB8_16;
	setp.lt.s64 	%p106, %rd300, %rd18;
	min.s64 	%rd297, %rd300, %rd18;
	selp.f64 	%fd185, %fd188, %fd10, %p106;
$L__BB8_16:
	add.s32 	%r160, %r13, -256;
	cvt.s64.s32 	%rd264, %r160;
	add.s64 	%rd21, %rd194, %rd264;
	ld.global.f64 	%fd13, [%rd17+2048];
	setp.lt.f64 	%p107, %fd185, %fd13;
	mov.u64 	%rd298, %rd21;
	mov.f64 	%fd186, %fd13;
	@%p107 bra 	$L__BB8_19;
	setp.lt.f64 	%p108, %fd13, %fd185;
	mov.u64 	%rd298, %rd297;
	mov.f64 	%fd186, %fd185;
	@%p108 bra 	$L__BB8_19;
	setp.lt.s64 	%p109, %rd297, %rd21;
	min.s64 	%rd298, %rd297, %rd21;
	selp.f64 	%fd186, %fd185, %fd13, %p109;
$L__BB8_19:
	cvt.s64.s32 	%rd265, %r13;
	add.s64 	%rd24, %rd194, %rd265;
	ld.global.f64 	%fd16, [%rd17+4096];
	setp.lt.f64 	%p110, %fd186, %fd16;
	mov.u64 	%rd299, %rd24;
	mov.f64 	%fd187, %fd16;
	@%p110 bra 	$L__BB8_22;
	setp.lt.f64 	%p111, %fd16, %fd186;
	mov.u64 	%rd299, %rd298;
	mov.f64 	%fd187, %fd186;
	@%p111 bra 	$L__BB8_22;
	setp.lt.s64 	%p112, %rd298, %rd24;
	min.s64 	%rd299, %rd298, %rd24;
	selp.f64 	%fd187, %fd186, %fd16, %p112;
$L__BB8_22:
	add.s32 	%r161, %r13, 256;
	cvt.s64.s32 	%rd266, %r161;
	add.s64 	%rd27, %rd194, %rd266;
	ld.global.f64 	%fd19, [%rd17+6144];
	setp.lt.f64 	%p113, %fd187, %fd19;
	mov.u64 	%rd300, %rd27;
	mov.f64 	%fd188, %fd19;
	@%p113 bra 	$L__BB8_25;
	setp.lt.f64 	%p114, %fd19, %fd187;
	mov.u64 	%rd300, %rd299;
	mov.f64 	%fd188, %fd187;
	@%p114 bra 	$L__BB8_25;
	setp.lt.s64 	%p115, %rd299, %rd27;
	min.s64 	%rd300, %rd299, %rd27;
	selp.f64 	%fd188, %fd187, %fd19, %p115;
$L__BB8_25:
	add.s32 	%r386, %r13, 1024;
	add.s32 	%r162, %r13, 512;
	setp.lt.s32 	%p116, %r162, %r1;
	@%p116 bra 	$L__BB8_13;
$L__BB8_26:
	setp.lt.s32 	%p117, %r1, 256;
	@%p117 bra 	$L__BB8_71;
	// begin inline asm
	mov.u32 %r276, %laneid;
	// end inline asm
	mov.b64 	%rd277, %fd188;
	mov.b64 	{%r278, %r283}, %rd277;
	mov.b32 	%r294, 1;
	mov.b32 	%r295, 31;
	mov.b32 	%r296, -1;
	// begin inline asm
	shfl.sync.down.b32 %r277, %r278, %r294, %r295, %r296;
	// end inline asm
	// begin inline asm
	shfl.sync.down.b32 %r282, %r283, %r294, %r295, %r296;
	// end inline asm
	mov.b64 	%rd278, {%r277, %r282};
	mov.b64 	%fd23, %rd278;
	mov.b64 	{%r288, %r293}, %rd300;
	// begin inline asm
	shfl.sync.down.b32 %r287, %r288, %r294, %r295, %r296;
	// end inline asm
	// begin inline asm
	shfl.sync.down.b32 %r292, %r293, %r294, %r295, %r296;
	// end inline asm
	mov.b64 	%rd31, {%r287, %r292};
	setp.gt.s32 	%p169, %r276, 30;
	mov.u64 	%rd302, %rd300;
	mov.f64 	%fd190, %fd188;
	@%p169 bra 	$L__BB8_31;
	setp.lt.f64 	%p170, %fd188, %fd23;
	mov.u64 	%rd302, %rd31;
	mov.f64 	%fd190, %fd23;
	@%p170 bra 	$L__BB8_31;
	setp.gt.f64 	%p171, %fd188, %fd23;
	mov.u64 	%rd302, %rd300;
	mov.f64 	%fd190, %fd188;
	@%p171 bra 	$L__BB8_31;
	setp.lt.s64 	%p172, %rd300, %rd31;
	min.s64 	%rd302, %rd300, %rd31;
	selp.f64 	%fd190, %fd188, %fd23, %p172;
$L__BB8_31:
	mov.b64 	%rd279, %fd190;
	mov.b64 	{%r298, %r303}, %rd279;
	mov.b32 	%r314, 2;
	mov.b32 	%r315, 31;
	mov.b32 	%r316, -1;
	// begin inline asm
	shfl.sync.down.b32 %r297, %r298, %r314, %r315, %r316;
	// end inline asm
	// begin inline asm
	shfl.sync.down.b32 %r302, %r303, %r314, %r315, %r316;
	// end inline asm
	mov.b64 	%rd280, {%r297, %r302};
	mov.b64 	%fd26, %rd280;
	mov.b64 	{%r308, %r313}, %rd302;
	// begin inline asm
	shfl.sync.down.b32 %r307, %r308, %r314, %r315, %r316;
	// end inline asm
	// begin inline asm
	shfl.sync.down.b32 %r312, %r313, %r314, %r315, %r316;
	// end inline asm
	mov.b64 	%rd34, {%r307, %r312};
	setp.gt.s32 	%p173, %r276, 29;
	mov.u64 	%rd303, %rd302;
	mov.f64 	%fd191, %fd190;
	@%p173 bra 	$L__BB8_35;
	setp.lt.f64 	%p174, %fd190, %fd26;
	mov.u64 	%rd303, %rd34;
	mov.f64 	%fd191, %fd26;
	@%p174 bra 	$L__BB8_35;
	setp.gt.f64 	%p175, %fd190, %fd26;
	mov.u64 	%rd303, %rd302;
	mov.f64 	%fd191, %fd190;
	@%p175 bra 	$L__BB8_35;
	setp.lt.s64 	%p176, %rd302, %rd34;
	min.s64 	%rd303, %rd302, %rd34;
	selp.f64 	%fd191, %fd190, %fd26, %p176;
$L__BB8_35:
	mov.b64 	%rd281, %fd191;
	mov.b64 	{%r318, %r323}, %rd281;
	mov.b32 	%r334, 4;
	mov.b32 	%r335, 31;
	mov.b32 	%r336, -1;
	// begin inline asm
	shfl.sync.down.b32 %r317, %r318, %r334, %r335, %r336;
	// end inline asm
	// begin inline asm
	shfl.sync.down.b32 %r322, %r323, %r334, %r335, %r336;
	// end inline asm
	mov.b64 	%rd282, {%r317, %r322};
	mov.b64 	%fd29, %rd282;
	mov.b64 	{%r328, %r333}, %rd303;
	// begin inline asm
	shfl.sync.down.b32 %r327, %r328, %r334, %r335, %r336;
	// end inline asm
	// begin inline asm
	shfl.sync.down.b32 %r332, %r333, %r334, %r335, %r336;
	// end inline asm
	mov.b64 	%rd37, {%r327, %r332};
	setp.gt.s32 	%p177, %r276, 27;
	mov.u64 	%rd304, %rd303;
	mov.f64 	%fd192, %fd191;
	@%p177 bra 	$L__BB8_39;
	setp.lt.f64 	%p178, %fd191, %fd29;
	mov.u64 	%rd304, %rd37;
	mov.f64 	%fd192, %fd29;
	@%p178 bra 	$L__BB8_39;
	setp.gt.f64 	%p179, %fd191, %fd29;
	mov.u64 	%rd304, %rd303;
	mov.f64 	%fd192, %fd191;
	@%p179 bra 	$L__BB8_39;
	setp.lt.s64 	%p180, %rd303, %rd37;
	min.s64 	%rd304, %rd303, %rd37;
	selp.f64 	%fd192, %fd191, %fd29, %p180;
$L__BB8_39:
	mov.b64 	%rd283, %fd192;
	mov.b64 	{%r338, %r343}, %rd283;
	mov.b32 	%r354, 8;
	mov.b32 	%r355, 31;
	mov.b32 	%r356, -1;
	// begin inline asm
	shfl.sync.down.b32 %r337, %r338, %r354, %r355, %r356;
	// end inline asm
	// begin inline asm
	shfl.sync.down.b32 %r342, %r343, %r354, %r355, %r356;
	// end inline asm
	mov.b64 	%rd284, {%r337, %r342};
	mov.b64 	%fd32, %rd284;
	mov.b64 	{%r348, %r353}, %rd304;
	// begin inline asm
	shfl.sync.down.b32 %r347, %r348, %r354, %r355, %r356;
	// end inline asm
	// begin inline asm
	shfl.sync.down.b32 %r352, %r353, %r354, %r355, %r356;
	// end inline asm
	mov.b64 	%rd40, {%r347, %r352};
	setp.gt.s32 	%p181, %r276, 23;
	mov.u64 	%rd305, %rd304;
	mov.f64 	%fd193, %fd192;
	@%p181 bra 	$L__BB8_43;
	setp.lt.f64 	%p182, %fd192, %fd32;
	mov.u64 	%rd305, %rd40;
	mov.f64 	%fd193, %fd32;
	@%p182 bra 	$L__BB8_43;
	setp.gt.f64 	%p183, %fd192, %fd32;
	mov.u64 	%rd305, %rd304;
	mov.f64 	%fd193, %fd192;
	@%p183 bra 	$L__BB8_43;
	setp.lt.s64 	%p184, %rd304, %rd40;
	min.s64 	%rd305, %rd304, %rd40;
	selp.f64 	%fd193, %fd192, %fd32, %p184;
$L__BB8_43:
	mov.b64 	%rd285, %fd193;
	mov.b64 	{%r358, %r363}, %rd285;
	mov.b32 	%r374, 16;
	mov.b32 	%r375, 31;
	mov.b32 	%r376, -1;
	// begin inline asm
	shfl.sync.down.b32 %r357, %r358, %r374, %r375, %r376;
	// end inline asm
	// begin inline asm
	shfl.sync.down.b32 %r362, %r363, %r374, %r375, %r376;
	// end inline asm
	mov.b64 	%rd286, {%r357, %r362};
	mov.b64 	%fd35, %rd286;
	mov.b64 	{%r368, %r373}, %rd305;
	// begin inline asm
	shfl.sync.down.b32 %r367, %r368, %r374, %r375, %r376;
	// end inline asm
	// begin inline asm
	shfl.sync.down.b32 %r372, %r373, %r374, %r375, %r376;
	// end inline asm
	mov.b64 	%rd43, {%r367, %r372};
	setp.gt.s32 	%p185, %r276, 15;
	mov.u64 	%rd357, %rd305;
	mov.f64 	%fd241, %fd193;
	@%p185 bra 	$L__BB8_47;
	setp.lt.f64 	%p186, %fd193, %fd35;
	mov.u64 	%rd357, %rd43;
	mov.f64 	%fd241, %fd35;
	@%p186 bra 	$L__BB8_47;
	setp.gt.f64 	%p187, %fd193, %fd35;
	mov.u64 	%rd357, %rd305;
	mov.f64 	%fd241, %fd193;
	@%p187 bra 	$L__BB8_47;
	setp.lt.s64 	%p188, %rd305, %rd43;
	min.s64 	%rd357, %rd305, %rd43;
	selp.f64 	%fd241, %fd193, %fd35, %p188;
$L__BB8_47:
	setp.ne.s32 	%p189, %r276, 0;
	@%p189 bra 	$L__BB8_49;
	shr.u32 	%r377, %r2, 1;
	and.b32  	%r378, %r377, 496;
	mov.u32 	%r379, _ZN6thrust24THRUST_300001_SM_1000_NS8cuda_cub4core6detail5shmemE;
	add.s32 	%r380, %r379, %r378;
	st.shared.f64 	[%r380+8], %fd241;
	st.shared.u64 	[%r380+16], %rd357;
$L__BB8_49:
	bar.sync 	0;
	setp.ne.s32 	%p190, %r2, 0;
	@%p190 bra 	$L__BB8_204;
	ld.shared.f64 	%fd38, [_ZN6thrust24THRUST_300001_SM_1000_NS8cuda_cub4core6detail5shmemE+24];
	ld.shared.u64 	%rd46, [_ZN6thrust24THRUST_300001_SM_1000_NS8cuda_cub4core6detail5shmemE+32];
	setp.lt.f64 	%p191, %fd241, %fd38;
	mov.u64 	%rd307, %rd46;
	mov.f64 	%fd195, %fd38;
	@%p191 bra 	$L__BB8_53;
	setp.lt.f64 	%p192, %fd38, %fd241;
	mov.u64 	%rd307, %rd357;
	mov.f64 	%fd195, %fd241;
	@%p192 bra 	$L__BB8_53;
	setp.lt.s64 	%p193, %rd357, %rd46;
	min.s64 	%rd307, %rd357, %rd46;
	selp.f64 	%fd195, %fd241, %fd38, %p193;
$L__BB8_53:
	ld.shared.f64 	%fd41, [_ZN6thrust24THRUST_300001_SM_1000_NS8cuda_cub4core6detail5shmemE+40];
	ld.shared.u64 	%rd49, [_ZN6thrust24THRUST_300001_SM_1000_NS8cuda_cub4core6detail5shmemE+48];
	setp.lt.f64 	%p194, %fd195, %fd41;
	mov.u64 	%rd308, %rd49;
	mov.f64 	%fd196, %fd41;
	@%p194 bra 	$L__BB8_56;
	setp.lt.f64 	%p195, %fd41, %fd195;
	mov.u64 	%rd308, %rd307;
	mov.f64 	%fd196, %fd195;
	@%p195 bra 	$L__BB8_56;
	setp.lt.s64 	%p196, %rd307, %rd49;
	min.s64 	%rd308, %rd307, %rd49;
	selp.f64 	%fd196, %fd195, %fd41, %p196;
$L__BB8_56:
	ld.shared.f64 	%fd44, [_ZN6thrust24THRUST_300001_SM_1000_NS8cuda_cub4core6detail5shmemE+56];
	ld.shared.u64 	%rd52, [_ZN6thrust24THRUST_300001_SM_1000_NS8cuda_cub4core6detail5shmemE+64];
	setp.lt.f64 	%p197, %fd196, %fd44;
	mov.u64 	%rd309, %rd52;
	mov.f64 	%fd197, %fd44;
	@%p197 bra 	$L__BB8_59;
	setp.lt.f64 	%p198, %fd44, %fd196;
	mov.u64 	%rd309, %rd308;
	mov.f64 	%fd197, %fd196;
	@%p198 bra 	$L__BB8_59;
	setp.lt.s64 	%p199, %rd308, %rd52;
	min.s64 	%rd309, %rd308, %rd52;
	selp.f64 	%fd197, %fd196, %fd44, %p199;
$L__BB8_59:
	ld.shared.f64 	%fd47, [_ZN6thrust24THRUST_300001_SM_1000_NS8cuda_cub4core6detail5shmemE+72];
	ld.shared.u64 	%rd55, [_ZN6thrust24THRUST_300001_SM_1000_NS8cuda_cub4core6detail5shmemE+80];
	setp.lt.f64 	%p200, %fd197, %fd47;
	mov.u64 	%rd310, %rd55;
	mov.f64 	%fd198, %fd47;
	@%p200 bra 	$L__BB8_62;
	setp.lt.f64 	%p201, %fd47, %fd197;
	mov.u64 	%rd310, %rd309;
	mov.f64 	%fd198, %fd197;
	@%p201 bra 	$L__BB8_62;
	setp.lt.s64 	%p202, %rd309, %rd55;
	min.s64 	%rd310, %rd309, %rd55;
	selp.f64 	%fd198, %fd197, %fd47, %p202;
$L__BB8_62:
	ld.shared.f64 	%fd50, [_ZN6thrust24THRUST_300001_SM_1000_NS8cuda_cub4core6detail5shmemE+88];
	ld.shared.u64 	%rd58, [_ZN6thrust24THRUST_300001_SM_1000_NS8cuda_cub4core6detail5shmemE+96];
	setp.lt.f64 	%p203, %fd198, %fd50;
	mov.u64 	%rd311, %rd58;
	mov.f64 	%fd199, %fd50;
	@%p203 bra 	$L__BB8_65;
	setp.lt.f64 	%p204, %fd50, %fd198;
	mov.u64 	%rd311, %rd310;
	mov.f64 	%fd199, %fd198;
	@%p204 bra 	$L__BB8_65;
	setp.lt.s64 	%p205, %rd310, %rd58;
	min.s64 	%rd311, %rd310, %rd58;
	selp.f64 	%fd199, %fd198, %fd50, %p205;
$L__BB8_65:
	ld.shared.f64 	%fd53, [_ZN6thrust24THRUST_300001_SM_1000_NS8cuda_cub4core6detail5shmemE+104];
	ld.shared.u64 	%rd61, [_ZN6thrust24THRUST_300001_SM_1000_NS8cuda_cub4core6detail5shmemE+112];
	setp.lt.f64 	%p206, %fd199, %fd53;
	mov.u64 	%rd312, %rd61;
	mov.f64 	%fd200, %fd53;
	@%p206 bra 	$L__BB8_68;
	setp.lt.f64 	%p207, %fd53, %fd199;
	mov.u64 	%rd312, %rd311;
	mov.f64 	%fd200, %fd199;
	@%p207 bra 	$L__BB8_68;
	setp.lt.s64 	%p208, %rd311, %rd61;
	min.s64 	%rd312, %rd311, %rd61;
	selp.f64 	%fd200, %fd199, %fd53, %p208;
$L__BB8_68:
	ld.shared.f64 	%fd56, [_ZN6thrust24THRUST_300001_SM_1000_NS8cuda_cub4core6detail5shmemE+120];
	ld.shared.u64 	%rd64, [_ZN6thrust24THRUST_300001_SM_1000_NS8cuda_cub4core6detail5shmemE+128];
	setp.lt.f64 	%p209, %fd200, %fd56;
	mov.u64 	%rd357, %rd64;
	mov.f64 	%fd241, %fd56;
	@%p209 bra 	$L__BB8_204;
	setp.lt.f64 	%p210, %fd56, %fd200;
	mov.u64 	%rd357, %rd312;
	mov.f64 	%fd241, %fd200;
	@%p210 bra 	$L__BB8_204;
	setp.lt.s64 	%p211, %rd312, %rd64;
	min.s64 	%rd357, %rd312, %rd64;
	selp.f64 	%fd241, %fd200, %fd56, %p211;
	bra.uni 	$L__BB8_204;
$L__BB8_71:
	// begin inline asm
	mov.u32 %r163, %laneid;
	// end inline asm
	and.b32  	%r184, %r2, 992;
	add.s32 	%r185, %r184, 32;
	setp.gt.s32 	%p118, %r185, %r1;
	not.b32 	%r186, %r184;
	add.s32 	%r187, %r1, %r186;
	selp.b32 	%r182, %r187, 31, %p118;
	mov.b64 	%rd267, %fd188;
	mov.b64 	{%r165, %r170}, %rd267;
	mov.b32 	%r181, 1;
	mov.b32 	%r183, -1;
	// begin inline asm
	shfl.sync.down.b32 %r164, %r165, %r181, %r182, %r183;
	// end inline asm
	// begin inline asm
	shfl.sync.down.b32 %r169, %r170, %r181, %r182, %r183;
	// end inline asm
	mov.b64 	%rd268, {%r164, %r169};
	mov.b64 	%fd58, %rd268;
	mov.b64 	{%r175, %r180}, %rd300;
	// begin inline asm
	shfl.sync.down.b32 %r174, %r175, %r181, %r182, %r183;
	// end inline asm
	// begin inline asm
	shfl.sync.down.b32 %r179, %r180, %r181, %r182, %r183;
	// end inline asm
	mov.b64 	%rd66, {%r174, %r179};
	setp.ge.s32 	%p119, %r163, %r182;
	mov.u64 	%rd313, %rd300;
	mov.f64 	%fd201, %fd188;
	@%p119 bra 	$L__BB8_75;
	setp.lt.f64 	%p120, %fd188, %fd58;
	mov.u64 	%rd313, %rd66;
	mov.f64 	%fd201, %fd58;
	@%p120 bra 	$L__BB8_75;
	setp.gt.f64 	%p121, %fd188, %fd58;
	mov.u64 	%rd313, %rd300;
	mov.f64 	%fd201, %fd188;
	@%p121 bra 	$L__BB8_75;
	setp.lt.s64 	%p122, %rd300, %rd66;
	min.s64 	%rd313, %rd300, %rd66;
	selp.f64 	%fd201, %fd188, %fd58, %p122;
$L__BB8_75:
	mov.b64 	%rd269, %fd201;
	mov.b64 	{%r189, %r194}, %rd269;
	mov.b32 	%r205, 2;
	mov.b32 	%r207, -1;
	// begin inline asm
	shfl.sync.down.b32 %r188, %r189, %r205, %r182, %r207;
	// end inline asm
	// begin inline asm
	shfl.sync.down.b32 %r193, %r194, %r205, %r182, %r207;
	// end inline asm
	mov.b64 	%rd270, {%r188, %r193};
	mov.b64 	%fd61, %rd270;
	mov.b64 	{%r199, %r204}, %rd313;
	// begin inline asm
	shfl.sync.down.b32 %r198, %r199, %r205, %r182, %r207;
	// end inline asm
	// begin inline asm
	shfl.sync.down.b32 %r203, %r204, %r205, %r182, %r207;
	// end inline asm
	mov.b64 	%rd69, {%r198, %r203};
	add.s32 	%r208, %r163, 2;
	setp.gt.s32 	%p123, %r208, %r182;
	mov.u64 	%rd314, %rd313;
	mov.f64 	%fd202, %fd201;
	@%p123 bra 	$L__BB8_79;
	setp.lt.f64 	%p124, %fd201, %fd61;
	mov.u64 	%rd314, %rd69;
	mov.f64 	%fd202, %fd61;
	@%p124 bra 	$L__BB8_79;
	setp.gt.f64 	%p125, %fd201, %fd61;
	mov.u64 	%rd314, %rd313;
	mov.f64 	%fd202, %fd201;
	@%p125 bra 	$L__BB8_79;
	setp.lt.s64 	%p126, %rd313, %rd69;
	min.s64 	%rd314, %rd313, %rd69;
	selp.f64 	%fd202, %fd201, %fd61, %p126;
$L__BB8_79:
	mov.b64 	%rd271, %fd202;
	mov.b64 	{%r210, %r215}, %rd271;
	mov.b32 	%r226, 4;
	mov.b32 	%r228, -1;
	// begin inline asm
	shfl.sync.down.b32 %r209, %r210, %r226, %r182, %r228;
	// end inline asm
	// begin inline asm
	shfl.sync.down.b32 %r214, %r215, %r226, %r182, %r228;
	// end inline asm
	mov.b64 	%rd272, {%r209, %r214};
	mov.b64 	%fd64, %rd272;
	mov.b64 	{%r220, %r225}, %rd314;
	// begin inline asm
	shfl.sync.down.b32 %r219, %r220, %r226, %r182, %r228;
	// end inline asm
	// begin inline asm
	shfl.sync.down.b32 %r224, %r225, %r226, %r182, %r228;
	// end inline asm
	mov.b64 	%rd72, {%r219, %r224};
	add.s32 	%r229, %r163, 4;
	setp.gt.s32 	%p127, %r229, %r182;
	mov.u64 	%rd315, %rd314;
	mov.f64 	%fd203, %fd202;
	@%p127 bra 	$L__BB8_83;
	setp.lt.f64 	%p128, %fd202, %fd64;
	mov.u64 	%rd315, %rd72;
	mov.f64 	%fd203, %fd64;
	@%p128 bra 	$L__BB8_83;
	setp.gt.f64 	%p129, %fd202, %fd64;
	mov.u64 	%rd315, %rd314;
	mov.f64 	%fd203, %fd202;
	@%p129 bra 	$L__BB8_83;
	setp.lt.s64 	%p130, %rd314, %rd72;
	min.s64 	%rd315, %rd314, %rd72;
	selp.f64 	%fd203, %fd202, %fd64, %p130;
$L__BB8_83:
	mov.b64 	%rd273, %fd203;
	mov.b64 	{%r231, %r236}, %rd273;
	mov.b32 	%r247, 8;
	mov.b32 	%r249, -1;
	// begin inline asm
	shfl.sync.down.b32 %r230, %r231, %r247, %r182, %r249;
	// end inline asm
	// begin inline asm
	shfl.sync.down.b32 %r235, %r236, %r247, %r182, %r249;
	// end inline asm
	mov.b64 	%rd274, {%r230, %r235};
	mov.b64 	%fd67, %rd274;
	mov.b64 	{%r241, %r246}, %rd315;
	// begin inline asm
	shfl.sync.down.b32 %r240, %r241, %r247, %r182, %r249;
	// end inline asm
	// begin inline asm
	shfl.sync.down.b32 %r245, %r246, %r247, %r182, %r249;
	// end inline asm
	mov.b64 	%rd75, {%r240, %r245};
	add.s32 	%r250, %r163, 8;
	setp.gt.s32 	%p131, %r250, %r182;
	mov.f64 	%fd204, %fd203;
	mov.u64 	%rd316, %rd315;
	@%p131 bra 	$L__BB8_87;
	setp.lt.f64 	%p132, %fd203, %fd67;
	mov.f64 	%fd204, %fd67;
	mov.u64 	%rd316, %rd75;
	@%p132 bra 	$L__BB8_87;
	setp.gt.f64 	%p133, %fd203, %fd67;
	mov.f64 	%fd204, %fd203;
	mov.u64 	%rd316, %rd315;
	@%p133 bra 	$L__BB8_87;
	setp.lt.s64 	%p134, %rd315, %rd75;
	selp.f64 	%fd204, %fd203, %fd67, %p134;
	min.s64 	%rd316, %rd315, %rd75;
$L__BB8_87:
	mov.b64 	%rd275, %fd204;
	mov.b64 	{%r252, %r257}, %rd275;
	mov.b32 	%r268, 16;
	mov.b32 	%r270, -1;
	// begin inline asm
	shfl.sync.down.b32 %r251, %r252, %r268, %r182, %r270;
	// end inline asm
	// begin inline asm
	shfl.sync.down.b32 %r256, %r257, %r268, %r182, %r270;
	// end inline asm
	mov.b64 	%rd276, {%r251, %r256};
	mov.b64 	%fd70, %rd276;
	mov.b64 	{%r262, %r267}, %rd316;
	// begin inline asm
	shfl.sync.down.b32 %r261, %r262, %r268, %r182, %r270;
	// end inline asm
	// begin inline asm
	shfl.sync.down.b32 %r266, %r267, %r268, %r182, %r270;
	// end inline asm
	mov.b64 	%rd78, {%r261, %r266};
	add.s32 	%r271, %r163, 16;
	setp.gt.s32 	%p135, %r271, %r182;
	mov.f64 	%fd241, %fd204;
	mov.u64 	%rd357, %rd316;
	@%p135 bra 	$L__BB8_91;
	setp.lt.f64 	%p136, %fd204, %fd70;
	mov.f64 	%fd241, %fd70;
	mov.u64 	%rd357, %rd78;
	@%p136 bra 	$L__BB8_91;
	setp.gt.f64 	%p137, %fd204, %fd70;
	mov.f64 	%fd241, %fd204;
	mov.u64 	%rd357, %rd316;
	@%p137 bra 	$L__BB8_91;
	setp.lt.s64 	%p138, %rd316, %rd78;
	selp.f64 	%fd241, %fd204, %fd70, %p138;
	min.s64 	%rd357, %rd316, %rd78;
$L__BB8_91:
	setp.ne.s32 	%p139, %r163, 0;
	@%p139 bra 	$L__BB8_93;
	shr.u32 	%r272, %r2, 1;
	and.b32  	%r273, %r272, 496;
	mov.u32 	%r274, _ZN6thrust24THRUST_300001_SM_1000_NS8cuda_cub4core6detail5shmemE;
	add.s32 	%r275, %r274, %r273;
	st.shared.f64 	[%r275+8], %fd241;
	st.shared.u64 	[%r275+16], %rd357;
$L__BB8_93:
	bar.sync 	0;
	setp.ne.s32 	%p140, %r2, 0;
	@%p140 bra 	$L__BB8_204;
	setp.lt.s32 	%p141, %r1, 33;
	mov.f64 	%fd206, %fd241;
	mov.u64 	%rd318, %rd357;
	@%p141 bra 	$L__BB8_98;
	ld.shared.f64 	%fd73, [_ZN6thrust24THRUST_300001_SM_1000_NS8cuda_cub4core6detail5shmemE+24];
	ld.shared.u64 	%rd81, [_ZN6thrust24THRUST_300001_SM_1000_NS8cuda_cub4core6detail5shmemE+32];
	setp.lt.f64 	%p142, %fd241, %fd73;
	mov.f64 	%fd206, %fd73;
	mov.u64 	%rd318, %rd81;
	@%p142 bra 	$L__BB8_98;
	setp.lt.f64 	%p143, %fd73, %fd241;
	mov.f64 	%fd206, %fd241;
	mov.u64 	%rd318, %rd357;
	@%p143 bra 	$L__BB8_98;
	setp.lt.s64 	%p144, %rd357, %rd81;
	selp.f64 	%fd206, %fd241, %fd73, %p144;
	min.s64 	%rd318, %rd357, %rd81;
$L__BB8_98:
	setp.lt.s32 	%p145, %r1, 65;
	mov.f64 	%fd207, %fd206;
	mov.u64 	%rd319, %rd318;
	@%p145 bra 	$L__BB8_102;
	ld.shared.f64 	%fd76, [_ZN6thrust24THRUST_300001_SM_1000_NS8cuda_cub4core6detail5shmemE+40];
	ld.shared.u64 	%rd84, [_ZN6thrust24THRUST_300001_SM_1000_NS8cuda_cub4core6detail5shmemE+48];
	setp.lt.f64 	%p146, %fd206, %fd76;
	mov.f64 	%fd207, %fd76;
	mov.u64 	%rd319, %rd84;
	@%p146 bra 	$L__BB8_102;
	setp.lt.f64 	%p147, %fd76, %fd206;
	mov.f64 	%fd207, %fd206;
	mov.u64 	%rd319, %rd318;
	@%p147 bra 	$L__BB8_102;
	setp.lt.s64 	%p148, %rd318, %rd84;
	selp.f64 	%fd207, %fd206, %fd76, %p148;
	min.s64 	%rd319, %rd318, %rd84;
$L__BB8_102:
	setp.lt.s32 	%p149, %r1, 97;
	mov.f64 	%fd208, %fd207;
	mov.u64 	%rd320, %rd319;
	@%p149 bra 	$L__BB8_106;
	ld.shared.f64 	%fd79, [_ZN6thrust24THRUST_300001_SM_1000_NS8cuda_cub4core6detail5shmemE+56];
	ld.shared.u64 	%rd87, [_ZN6thrust24THRUST_300001_SM_1000_NS8cuda_cub4core6detail5shmemE+64];
	setp.lt.f64 	%p150, %fd207, %fd79;
	mov.f64 	%fd208, %fd79;
	mov.u64 	%rd320, %rd87;
	@%p150 bra 	$L__BB8_106;
	setp.lt.f64 	%p151, %fd79, %fd207;
	mov.f64 	%fd208, %fd207;
	mov.u64 	%rd320, %rd319;
	@%p151 bra 	$L__BB8_106;
	setp.lt.s64 	%p152, %rd319, %rd87;
	selp.f64 	%fd208, %fd207, %fd79, %p152;
	min.s64 	%rd320, %rd319, %rd87;
$L__BB8_106:
	setp.lt.s32 	%p153, %r1, 129;
	mov.f64 	%fd209, %fd208;
	mov.u64 	%rd321, %rd320;
	@%p153 bra 	$L__BB8_110;
	ld.shared.f64 	%fd82, [_ZN6thrust24THRUST_300001_SM_1000_NS8cuda_cub4core6detail5shmemE+72];
	ld.shared.u64 	%rd90, [_ZN6thrust24THRUST_300001_SM_1000_NS8cuda_cub4core6detail5shmemE+80];
	setp.lt.f64 	%p154, %fd208, %fd82;
	mov.f64 	%fd209, %fd82;
	mov.u64 	%rd321, %rd90;
	@%p154 bra 	$L__BB8_110;
	setp.lt.f64 	%p155, %fd82, %fd208;
	mov.f64 	%fd209, %fd208;
	mov.u64 	%rd321, %rd320;
	@%p155 bra 	$L__BB8_110;
	setp.lt.s64 	%p156, %rd320, %rd90;
	selp.f64 	%fd209, %fd208, %fd82, %p156;
	min.s64 	%rd321, %rd320, %rd90;
$L__BB8_110:
	setp.lt.s32 	%p157, %r1, 161;
	mov.f64 	%fd210, %fd209;
	mov.u64 	%rd322, %rd321;
	@%p157 bra 	$L__BB8_114;
	ld.shared.f64 	%fd85, [_ZN6thrust24THRUST_300001_SM_1000_NS8cuda_cub4core6detail5shmemE+88];
	ld.shared.u64 	%rd93, [_ZN6thrust24THRUST_300001_SM_1000_NS8cuda_cub4core6detail5shmemE+96];
	setp.lt.f64 	%p158, %fd209, %fd85;
	mov.f64 	%fd210, %fd85;
	mov.u64 	%rd322, %rd93;
	@%p158 bra 	$L__BB8_114;
	setp.lt.f64 	%p159, %fd85, %fd209;
	mov.f64 	%fd210, %fd209;
	mov.u64 	%rd322, %rd321;
	@%p159 bra 	$L__BB8_114;
	setp.lt.s64 	%p160, %rd321, %rd93;
	selp.f64 	%fd210, %fd209, %fd85, %p160;
	min.s64 	%rd322, %rd321, %rd93;
$L__BB8_114:
	setp.lt.s32 	%p161, %r1, 193;
	mov.f64 	%fd211, %fd210;
	mov.u64 	%rd323, %rd322;
	@%p161 bra 	$L__BB8_118;
	ld.shared.f64 	%fd88, [_ZN6thrust24THRUST_300001_SM_1000_NS8cuda_cub4core6detail5shmemE+104];
	ld.shared.u64 	%rd96, [_ZN6thrust24THRUST_300001_SM_1000_NS8cuda_cub4core6detail5shmemE+112];
	setp.lt.f64 	%p162, %fd210, %fd88;
	mov.f64 	%fd211, %fd88;
	mov.u64 	%rd323, %rd96;
	@%p162 bra 	$L__BB8_118;
	setp.lt.f64 	%p163, %fd88, %fd210;
	mov.f64 	%fd211, %fd210;
	mov.u64 	%rd323, %rd322;
	@%p163 bra 	$L__BB8_118;
	setp.lt.s64 	%p164, %rd322, %rd96;
	selp.f64 	%fd211, %fd210, %fd88, %p164;
	min.s64 	%rd323, %rd322, %rd96;
$L__BB8_118:
	setp.lt.s32 	%p165, %r1, 225;
	mov.u64 	%rd357, %rd323;
	mov.f64 	%fd241, %fd211;
	@%p165 bra 	$L__BB8_204;
	ld.shared.f64 	%fd91, [_ZN6thrust24THRUST_300001_SM_1000_NS8cuda_cub4core6detail5shmemE+120];
	ld.shared.u64 	%rd99, [_ZN6thrust24THRUST_300001_SM_1000_NS8cuda_cub4core6detail5shmemE+128];
	setp.lt.f64 	%p166, %fd211, %fd91;
	mov.u64 	%rd357, %rd99;
	mov.f64 	%fd241, %fd91;
	@%p166 bra 	$L__BB8_204;
	setp.lt.f64 	%p167, %fd91, %fd211;
	mov.u64 	%rd357, %rd323;
	mov.f64 	%fd241, %fd211;
	@%p167 bra 	$L__BB8_204;
	setp.lt.s64 	%p168, %rd323, %rd99;
	selp.f64 	%fd241, %fd211, %fd91, %p168;
	min.s64 	%rd357, %rd323, %rd99;
	bra.uni 	$L__BB8_204;
$L__BB8_122:
	mov.u32 	%r18, %tid.x;
	cvt.u64.u32 	%rd197, %r18;
	cvta.to.global.u64 	%rd198, %rd193;
	mul.wide.u32 	%rd199, %r18, 8;
	add.s64 	%rd200, %rd198, %rd199;
	ld.global.f64 	%fd170, [%rd200];
	add.s32 	%r31, %r18, 256;
	cvt.u64.u32 	%rd201, %r31;
	ld.global.f64 	%fd171, [%rd200+2048];
	add.s32 	%r32, %r18, 512;
	cvt.u64.u32 	%rd202, %r32;
	ld.global.f64 	%fd172, [%rd200+4096];
	add.s32 	%r33, %r18, 768;
	cvt.u64.u32 	%rd203, %r33;
	ld.global.f64 	%fd173, [%rd200+6144];
	or.b32  	%r34, %r18, 1024;
	cvt.u64.u32 	%rd101, %r34;
	add.s64 	%rd344, %rd194, %rd101;
	ld.global.f64 	%fd228, [%rd200+8192];
	setp.geu.f64 	%p3, %fd170, %fd171;
	selp.f64 	%fd174, %fd170, %fd171, %p3;
	selp.b64 	%rd204, %rd197, %rd201, %p3;
	setp.geu.f64 	%p4, %fd174, %fd172;
	selp.f64 	%fd175, %fd174, %fd172, %p4;
	selp.b64 	%rd205, %rd204, %rd202, %p4;
	setp.geu.f64 	%p5, %fd175, %fd173;
	selp.f64 	%fd94, %fd175, %fd173, %p5;
	selp.b64 	%rd104, %rd205, %rd203, %p5;
	setp.lt.f64 	%p6, %fd94, %fd228;
	@%p6 bra 	$L__BB8_124;
	setp.lt.f64 	%p7, %fd228, %fd94;
	setp.lt.u64 	%p8, %rd104, %rd101;
	or.pred  	%p9, %p7, %p8;
	selp.f64 	%fd228, %fd94, %fd228, %p9;
	add.s64 	%rd206, %rd194, %rd104;
	selp.b64 	%rd344, %rd206, %rd344, %p9;
$L__BB8_124:
	setp.lt.u64 	%p10, %rd196, 2560;
	mov.b64 	%rd333, 1280;
	@%p10 bra 	$L__BB8_137;
	mov.b64 	%rd325, 1280;
	mov.f64 	%fd213, %fd228;
$L__BB8_126:
	add.s64 	%rd209, %rd325, %rd197;
	shl.b64 	%rd210, %rd325, 3;
	cvta.to.global.u64 	%rd211, %rd193;
	add.s64 	%rd213, %rd211, %rd199;
	add.s64 	%rd214, %rd213, %rd210;
	add.s64 	%rd327, %rd209, %rd194;
	ld.global.f64 	%fd214, [%rd214];
	ld.global.f64 	%fd215, [%rd214+2048];
	ld.global.f64 	%fd216, [%rd214+4096];
	ld.global.f64 	%fd217, [%rd214+6144];
	ld.global.f64 	%fd228, [%rd214+8192];
	setp.lt.f64 	%p11, %fd213, %fd214;
	@%p11 bra 	$L__BB8_128;
	setp.lt.f64 	%p12, %fd214, %fd213;
	setp.lt.s64 	%p13, %rd344, %rd327;
	or.pred  	%p14, %p12, %p13;
	selp.f64 	%fd214, %fd213, %fd214, %p14;
	selp.b64 	%rd327, %rd344, %rd327, %p14;
$L__BB8_128:
	add.s64 	%rd215, %rd325, %rd197;
	add.s64 	%rd216, %rd215, %rd194;
	add.s64 	%rd328, %rd216, 256;
	setp.lt.f64 	%p15, %fd214, %fd215;
	@%p15 bra 	$L__BB8_130;
	setp.lt.f64 	%p16, %fd215, %fd214;
	add.s64 	%rd218, %rd325, %rd197;
	add.s64 	%rd219, %rd218, %rd194;
	add.s64 	%rd220, %rd219, 256;
	setp.lt.s64 	%p17, %rd327, %rd220;
	or.pred  	%p18, %p16, %p17;
	selp.f64 	%fd215, %fd214, %fd215, %p18;
	selp.b64 	%rd328, %rd327, %rd220, %p18;
$L__BB8_130:
	add.s64 	%rd329, %rd216, 512;
	setp.lt.f64 	%p19, %fd215, %fd216;
	@%p19 bra 	$L__BB8_132;
	setp.lt.f64 	%p20, %fd216, %fd215;
	add.s64 	%rd224, %rd325, %rd197;
	add.s64 	%rd225, %rd224, %rd194;
	add.s64 	%rd226, %rd225, 512;
	setp.lt.s64 	%p21, %rd328, %rd226;
	or.pred  	%p22, %p20, %p21;
	selp.f64 	%fd216, %fd215, %fd216, %p22;
	selp.b64 	%rd329, %rd328, %rd226, %p22;
$L__BB8_132:
	add.s64 	%rd227, %rd325, %rd197;
	add.s64 	%rd228, %rd227, %rd194;
	add.s64 	%rd330, %rd228, 768;
	setp.lt.f64 	%p23, %fd216, %fd217;
	@%p23 bra 	$L__BB8_134;
	setp.lt.f64 	%p24, %fd217, %fd216;
	setp.lt.s64 	%p25, %rd329, %rd330;
	or.pred  	%p26, %p24, %p25;
	selp.f64 	%fd217, %fd216, %fd217, %p26;
	selp.b64 	%rd330, %rd329, %rd330, %p26;
$L__BB8_134:
	add.s64 	%rd344, %rd228, 1024;
	setp.lt.f64 	%p27, %fd217, %fd228;
	@%p27 bra 	$L__BB8_136;
	setp.lt.f64 	%p28, %fd228, %fd217;
	setp.lt.s64 	%p29, %rd330, %rd344;
	or.pred  	%p30, %p28, %p29;
	selp.f64 	%fd228, %fd217, %fd228, %p30;
	selp.b64 	%rd344, %rd330, %rd344, %p30;
$L__BB8_136:
	add.s64 	%rd333, %rd325, 1280;
	add.s64 	%rd231, %rd325, 2560;
	setp.le.s64 	%p31, %rd231, %rd196;
	mov.u64 	%rd325, %rd333;
	mov.f64 	%fd213, %fd228;
	@%p31 bra 	$L__BB8_126;
$L__BB8_137:
	setp.le.s64 	%p32, %rd196, %rd333;
	@%p32 bra 	$L__BB8_160;
	cvt.u32.u64 	%r35, %rd333;
	cvt.u32.u64 	%r36, %rd196;
	sub.s32 	%r19, %r36, %r35;
	setp.ge.s32 	%p33, %r18, %r19;
	@%p33 bra 	$L__BB8_160;
	cvta.to.global.u64 	%rd130, %rd193;
	not.b32 	%r38, %r18;
	add.s32 	%r39, %r38, %r36;
	sub.s32 	%r20, %r39, %r35;
	and.b32  	%r41, %r20, 768;
	setp.eq.s32 	%p34, %r41, 768;
	mov.u32 	%r389, %r18;
	@%p34 bra 	$L__BB8_145;
	add.s64 	%rd234, %rd333, %rd197;
	add.s64 	%rd335, %rd234, %rd194;
	shl.b64 	%rd235, %rd234, 3;
	add.s64 	%rd334, %rd130, %rd235;
	shr.u32 	%r42, %r20, 8;
	add.s32 	%r43, %r42, 1;
	and.b32  	%r44, %r43, 3;
	neg.s32 	%r387, %r44;
	mov.u32 	%r389, %r18;
$L__BB8_141:
	.pragma "nounroll";
	mov.u64 	%rd135, %rd344;
	mov.f64 	%fd114, %fd228;
	ld.global.f64 	%fd115, [%rd334];
	setp.lt.f64 	%p35, %fd114, %fd115;
	mov.f64 	%fd228, %fd115;
	mov.u64 	%rd344, %rd335;
	@%p35 bra 	$L__BB8_144;
	setp.lt.f64 	%p36, %fd115, %fd114;
	mov.f64 	%fd228, %fd114;
	mov.u64 	%rd344, %rd135;
	@%p36 bra 	$L__BB8_144;
	setp.lt.s64 	%p37, %rd135, %rd335;
	selp.f64 	%fd228, %fd114, %fd115, %p37;
	min.s64 	%rd344, %rd135, %rd335;
$L__BB8_144:
	add.s32 	%r389, %r389, 256;
	add.s64 	%rd335, %rd335, 256;
	add.s64 	%rd334, %rd334, 2048;
	add.s32 	%r387, %r387, 1;
	setp.ne.s32 	%p38, %r387, 0;
	@%p38 bra 	$L__BB8_141;
$L__BB8_145:
	setp.lt.u32 	%p39, %r20, 768;
	@%p39 bra 	$L__BB8_160;
	add.s32 	%r390, %r389, 512;
$L__BB8_147:
	mov.u32 	%r28, %r390;
	add.s32 	%r45, %r28, -512;
	cvt.u64.u32 	%rd236, %r45;
	add.s64 	%rd237, %rd333, %rd236;
	shl.b64 	%rd238, %rd237, 3;
	add.s64 	%rd143, %rd130, %rd238;
	add.s64 	%rd144, %rd237, %rd194;
	ld.global.f64 	%fd121, [%rd143];
	setp.lt.f64 	%p40, %fd228, %fd121;
	mov.f64 	%fd225, %fd121;
	mov.u64 	%rd341, %rd144;
	@%p40 bra 	$L__BB8_150;
	setp.lt.f64 	%p41, %fd121, %fd228;
	mov.f64 	%fd225, %fd228;
	mov.u64 	%rd341, %rd344;
	@%p41 bra 	$L__BB8_150;
	setp.lt.s64 	%p42, %rd344, %rd144;
	selp.f64 	%fd225, %fd228, %fd121, %p42;
	min.s64 	%rd341, %rd344, %rd144;
$L__BB8_150:
	add.s32 	%r46, %r28, -256;
	cvt.u64.u32 	%rd239, %r46;
	add.s64 	%rd240, %rd333, %rd239;
	add.s64 	%rd147, %rd240, %rd194;
	ld.global.f64 	%fd124, [%rd143+2048];
	setp.lt.f64 	%p43, %fd225, %fd124;
	mov.f64 	%fd226, %fd124;
	mov.u64 	%rd342, %rd147;
	@%p43 bra 	$L__BB8_153;
	setp.lt.f64 	%p44, %fd124, %fd225;
	mov.f64 	%fd226, %fd225;
	mov.u64 	%rd342, %rd341;
	@%p44 bra 	$L__BB8_153;
	setp.lt.s64 	%p45, %rd341, %rd147;
	selp.f64 	%fd226, %fd225, %fd124, %p45;
	min.s64 	%rd342, %rd341, %rd147;
$L__BB8_153:
	cvt.u64.u32 	%rd241, %r28;
	add.s64 	%rd242, %rd333, %rd241;
	add.s64 	%rd150, %rd242, %rd194;
	ld.global.f64 	%fd127, [%rd143+4096];
	setp.lt.f64 	%p46, %fd226, %fd127;
	mov.f64 	%fd227, %fd127;
	mov.u64 	%rd343, %rd150;
	@%p46 bra 	$L__BB8_156;
	setp.lt.f64 	%p47, %fd127, %fd226;
	mov.f64 	%fd227, %fd226;
	mov.u64 	%rd343, %rd342;
	@%p47 bra 	$L__BB8_156;
	setp.lt.s64 	%p48, %rd342, %rd150;
	selp.f64 	%fd227, %fd226, %fd127, %p48;
	min.s64 	%rd343, %rd342, %rd150;
$L__BB8_156:
	add.s32 	%r47, %r28, 256;
	cvt.u64.u32 	%rd243, %r47;
	add.s64 	%rd244, %rd333, %rd243;
	add.s64 	%rd153, %rd244, %rd194;
	ld.global.f64 	%fd130, [%rd143+6144];
	setp.lt.f64 	%p49, %fd227, %fd130;
	mov.f64 	%fd228, %fd130;
	mov.u64 	%rd344, %rd153;
	@%p49 bra 	$L__BB8_159;
	setp.lt.f64 	%p50, %fd130, %fd227;
	mov.f64 	%fd228, %fd227;
	mov.u64 	%rd344, %rd343;
	@%p50 bra 	$L__BB8_159;
	setp.lt.s64 	%p51, %rd343, %rd153;
	selp.f64 	%fd228, %fd227, %fd130, %p51;
	min.s64 	%rd344, %rd343, %rd153;
$L__BB8_159:
	add.s32 	%r390, %r28, 1024;
	add.s32 	%r48, %r28, 512;
	setp.lt.s32 	%p52, %r48, %r19;
	@%p52 bra 	$L__BB8_147;
$L__BB8_160:
	// begin inline asm
	mov.u32 %r49, %laneid;
	// end inline asm
	mov.b64 	%rd245, %fd228;
	mov.b64 	{%r51, %r56}, %rd245;
	mov.b32 	%r67, 1;
	mov.b32 	%r68, 31;
	mov.b32 	%r69, -1;
	// begin inline asm
	shfl.sync.down.b32 %r50, %r51, %r67, %r68, %r69;
	// end inline asm
	// begin inline asm
	shfl.sync.down.b32 %r55, %r56, %r67, %r68, %r69;
	// end inline asm
	mov.b64 	%rd246, {%r50, %r55};
	mov.b64 	%fd134, %rd246;
	mov.b64 	{%r61, %r66}, %rd344;
	// begin inline asm
	shfl.sync.down.b32 %r60, %r61, %r67, %r68, %r69;
	// end inline asm
	// begin inline asm
	shfl.sync.down.b32 %r65, %r66, %r67, %r68, %r69;
	// end inline asm
	mov.b64 	%rd157, {%r60, %r65};
	setp.gt.s32 	%p53, %r49, 30;
	mov.f64 	%fd230, %fd228;
	mov.u64 	%rd346, %rd344;
	@%p53 bra 	$L__BB8_164;
	setp.lt.f64 	%p54, %fd228, %fd134;
	mov.f64 	%fd230, %fd134;
	mov.u64 	%rd346, %rd157;
	@%p54 bra 	$L__BB8_164;
	setp.gt.f64 	%p55, %fd228, %fd134;
	mov.f64 	%fd230, %fd228;
	mov.u64 	%rd346, %rd344;
	@%p55 bra 	$L__BB8_164;
	setp.lt.s64 	%p56, %rd344, %rd157;
	selp.f64 	%fd230, %fd228, %fd134, %p56;
	min.s64 	%rd346, %rd344, %rd157;
$L__BB8_164:
	mov.b64 	%rd247, %fd230;
	mov.b64 	{%r71, %r76}, %rd247;
	mov.b32 	%r87, 2;
	mov.b32 	%r88, 31;
	mov.b32 	%r89, -1;
	// begin inline asm
	shfl.sync.down.b32 %r70, %r71, %r87, %r88, %r89;
	// end inline asm
	// begin inline asm
	shfl.sync.down.b32 %r75, %r76, %r87, %r88, %r89;
	// end inline asm
	mov.b64 	%rd248, {%r70, %r75};
	mov.b64 	%fd137, %rd248;
	mov.b64 	{%r81, %r86}, %rd346;
	// begin inline asm
	shfl.sync.down.b32 %r80, %r81, %r87, %r88, %r89;
	// end inline asm
	// begin inline asm
	shfl.sync.down.b32 %r85, %r86, %r87, %r88, %r89;
	// end inline asm
	mov.b64 	%rd160, {%r80, %r85};
	setp.gt.s32 	%p57, %r49, 29;
	mov.f64 	%fd231, %fd230;
	mov.u64 	%rd347, %rd346;
	@%p57 bra 	$L__BB8_168;
	setp.lt.f64 	%p58, %fd230, %fd137;
	mov.f64 	%fd231, %fd137;
	mov.u64 	%rd347, %rd160;
	@%p58 bra 	$L__BB8_168;
	setp.gt.f64 	%p59, %fd230, %fd137;
	mov.f64 	%fd231, %fd230;
	mov.u64 	%rd347, %rd346;
	@%p59 bra 	$L__BB8_168;
	setp.lt.s64 	%p60, %rd346, %rd160;
	selp.f64 	%fd231, %fd230, %fd137, %p60;
	min.s64 	%rd347, %rd346, %rd160;
$L__BB8_168:
	mov.b64 	%rd249, %fd231;
	mov.b64 	{%r91, %r96}, %rd249;
	mov.b32 	%r107, 4;
	mov.b32 	%r108, 31;
	mov.b32 	%r109, -1;
	// begin inline asm
	shfl.sync.down.b32 %r90, %r91, %r107, %r108, %r109;
	// end inline asm
	// begin inline asm
	shfl.sync.down.b32 %r95, %r96, %r107, %r108, %r109;
	// end inline asm
	mov.b64 	%rd250, {%r90, %r95};
	mov.b64 	%fd140, %rd250;
	mov.b64 	{%r101, %r106}, %rd347;
	// begin inline asm
	shfl.sync.down.b32 %r100, %r101, %r107, %r108, %r109;
	// end inline asm
	// begin inline asm
	shfl.sync.down.b32 %r105, %r106, %r107, %r108, %r109;
	// end inline asm
	mov.b64 	%rd163, {%r100, %r105};
	setp.gt.s32 	%p61, %r49, 27;
	mov.f64 	%fd232, %fd231;
	mov.u64 	%rd348, %rd347;
	@%p61 bra 	$L__BB8_172;
	setp.lt.f64 	%p62, %fd231, %fd140;
	mov.f64 	%fd232, %fd140;
	mov.u64 	%rd348, %rd163;
	@%p62 bra 	$L__BB8_172;
	setp.gt.f64 	%p63, %fd231, %fd140;
	mov.f64 	%fd232, %fd231;
	mov.u64 	%rd348, %rd347;
	@%p63 bra 	$L__BB8_172;
	setp.lt.s64 	%p64, %rd347, %rd163;
	selp.f64 	%fd232, %fd231, %fd140, %p64;
	min.s64 	%rd348, %rd347, %rd163;
$L__BB8_172:
	mov.b64 	%rd251, %fd232;
	mov.b64 	{%r111, %r116}, %rd251;
	mov.b32 	%r127, 8;
	mov.b32 	%r128, 31;
	mov.b32 	%r129, -1;
	// begin inline asm
	shfl.sync.down.b32 %r110, %r111, %r127, %r128, %r129;
	// end inline asm
	// begin inline asm
	shfl.sync.down.b32 %r115, %r116, %r127, %r128, %r129;
	// end inline asm
	mov.b64 	%rd252, {%r110, %r115};
	mov.b64 	%fd143, %rd252;
	mov.b64 	{%r121, %r126}, %rd348;
	// begin inline asm
	shfl.sync.down.b32 %r120, %r121, %r127, %r128, %r129;
	// end inline asm
	// begin inline asm
	shfl.sync.down.b32 %r125, %r126, %r127, %r128, %r129;
	// end inline asm
	mov.b64 	%rd166, {%r120, %r125};
	setp.gt.s32 	%p65, %r49, 23;
	mov.f64 	%fd233, %fd232;
	mov.u64 	%rd349, %rd348;
	@%p65 bra 	$L__BB8_176;
	setp.lt.f64 	%p66, %fd232, %fd143;
	mov.f64 	%fd233, %fd143;
	mov.u64 	%rd349, %rd166;
	@%p66 bra 	$L__BB8_176;
	setp.gt.f64 	%p67, %fd232, %fd143;
	mov.f64 	%fd233, %fd232;
	mov.u64 	%rd349, %rd348;
	@%p67 bra 	$L__BB8_176;
	setp.lt.s64 	%p68, %rd348, %rd166;
	selp.f64 	%fd233, %fd232, %fd143, %p68;
	min.s64 	%rd349, %rd348, %rd166;
$L__BB8_176:
	mov.b64 	%rd253, %fd233;
	mov.b64 	{%r131, %r136}, %rd253;
	mov.b32 	%r147, 16;
	mov.b32 	%r148, 31;
	mov.b32 	%r149, -1;
	// begin inline asm
	shfl.sync.down.b32 %r130, %r131, %r147, %r148, %r149;
	// end inline asm
	// begin inline asm
	shfl.sync.down.b32 %r135, %r136, %r147, %r148, %r149;
	// end inline asm
	mov.b64 	%rd254, {%r130, %r135};
	mov.b64 	%fd146, %rd254;
	mov.b64 	{%r141, %r146}, %rd349;
	// begin inline asm
	shfl.sync.down.b32 %r140, %r141, %r147, %r148, %r149;
	// end inline asm
	// begin inline asm
	shfl.sync.down.b32 %r145, %r146, %r147, %r148, %r149;
	// end inline asm
	mov.b64 	%rd169, {%r140, %r145};
	setp.gt.s32 	%p69, %r49, 15;
	mov.f64 	%fd241, %fd233;
	mov.u64 	%rd357, %rd349;
	@%p69 bra 	$L__BB8_180;
	setp.lt.f64 	%p70, %fd233, %fd146;
	mov.f64 	%fd241, %fd146;
	mov.u64 	%rd357, %rd169;
	@%p70 bra 	$L__BB8_180;
	setp.gt.f64 	%p71, %fd233, %fd146;
	mov.f64 	%fd241, %fd233;
	mov.u64 	%rd357, %rd349;
	@%p71 bra 	$L__BB8_180;
	setp.lt.s64 	%p72, %rd349, %rd169;
	selp.f64 	%fd241, %fd233, %fd146, %p72;
	min.s64 	%rd357, %rd349, %rd169;
$L__BB8_180:
	setp.ne.s32 	%p73, %r49, 0;
	@%p73 bra 	$L__BB8_182;
	shr.u32 	%r150, %r18, 1;
	and.b32  	%r151, %r150, 496;
	mov.u32 	%r152, _ZN6thrust24THRUST_300001_SM_1000_NS8cuda_cub4core6detail5shmemE;
	add.s32 	%r153, %r152, %r151;
	st.shared.f64 	[%r153+8], %fd241;
	st.shared.u64 	[%r153+16], %rd357;
$L__BB8_182:
	bar.sync 	0;
	setp.ne.s32 	%p74, %r18, 0;
	@%p74 bra 	$L__BB8_204;
	ld.shared.f64 	%fd149, [_ZN6thrust24THRUST_300001_SM_1000_NS8cuda_cub4core6detail5shmemE+24];
	ld.shared.u64 	%rd172, [_ZN6thrust24THRUST_300001_SM_1000_NS8cuda_cub4core6detail5shmemE+32];
	setp.lt.f64 	%p75, %fd241, %fd149;
	mov.f64 	%fd235, %fd149;
	mov.u64 	%rd351, %rd172;
	@%p75 bra 	$L__BB8_186;
	setp.lt.f64 	%p76, %fd149, %fd241;
	mov.f64 	%fd235, %fd241;
	mov.u64 	%rd351, %rd357;
	@%p76 bra 	$L__BB8_186;
	setp.lt.s64 	%p77, %rd357, %rd172;
	selp.f64 	%fd235, %fd241, %fd149, %p77;
	min.s64 	%rd351, %rd357, %rd172;
$L__BB8_186:
	ld.shared.f64 	%fd152, [_ZN6thrust24THRUST_300001_SM_1000_NS8cuda_cub4core6detail5shmemE+40];
	ld.shared.u64 	%rd175, [_ZN6thrust24THRUST_300001_SM_1000_NS8cuda_cub4core6detail5shmemE+48];
	setp.lt.f64 	%p78, %fd235, %fd152;
	mov.f64 	%fd236, %fd152;
	mov.u64 	%rd352, %rd175;
	@%p78 bra 	$L__BB8_189;
	setp.lt.f64 	%p79, %fd152, %fd235;
	mov.f64 	%fd236, %fd235;
	mov.u64 	%rd352, %rd351;
	@%p79 bra 	$L__BB8_189;
	setp.lt.s64 	%p80, %rd351, %rd175;
	selp.f64 	%fd236, %fd235, %fd152, %p80;
	min.s64 	%rd352, %rd351, %rd175;
$L__BB8_189:
	ld.shared.f64 	%fd155, [_ZN6thrust24THRUST_300001_SM_1000_NS8cuda_cub4core6detail5shmemE+56];
	ld.shared.u64 	%rd178, [_ZN6thrust24THRUST_300001_SM_1000_NS8cuda_cub4core6detail5shmemE+64];
	setp.lt.f64 	%p81, %fd236, %fd155;
	mov.f64 	%fd237, %fd155;
	mov.u64 	%rd353, %rd178;
	@%p81 bra 	$L__BB8_192;
	setp.lt.f64 	%p82, %fd155, %fd236;
	mov.f64 	%fd237, %fd236;
	mov.u64 	%rd353, %rd352;
	@%p82 bra 	$L__BB8_192;
	setp.lt.s64 	%p83, %rd352, %rd178;
	selp.f64 	%fd237, %fd236, %fd155, %p83;
	min.s64 	%rd353, %rd352, %rd178;
$L__BB8_192:
	ld.shared.f64 	%fd158, [_ZN6thrust24THRUST_300001_SM_1000_NS8cuda_cub4core6detail5shmemE+72];
	ld.shared.u64 	%rd181, [_ZN6thrust24THRUST_300001_SM_1000_NS8cuda_cub4core6detail5shmemE+80];
	setp.lt.f64 	%p84, %fd237, %fd158;
	mov.f64 	%fd238, %fd158;
	mov.u64 	%rd354, %rd181;
	@%p84 bra 	$L__BB8_195;
	setp.lt.f64 	%p85, %fd158, %fd237;
	mov.f64 	%fd238, %fd237;
	mov.u64 	%rd354, %rd353;
	@%p85 bra 	$L__BB8_195;
	setp.lt.s64 	%p86, %rd353, %rd181;
	selp.f64 	%fd238, %fd237, %fd158, %p86;
	min.s64 	%rd354, %rd353, %rd181;
$L__BB8_195:
	ld.shared.f64 	%fd161, [_ZN6thrust24THRUST_300001_SM_1000_NS8cuda_cub4core6detail5shmemE+88];
	ld.shared.u64 	%rd184, [_ZN6thrust24THRUST_300001_SM_1000_NS8cuda_cub4core6detail5shmemE+96];
	setp.lt.f64 	%p87, %fd238, %fd161;
	mov.f64 	%fd239, %fd161;
	mov.u64 	%rd355, %rd184;
	@%p87 bra 	$L__BB8_198;
	setp.lt.f64 	%p88, %fd161, %fd238;
	mov.f64 	%fd239, %fd238;
	mov.u64 	%rd355, %rd354;
	@%p88 bra 	$L__BB8_198;
	setp.lt.s64 	%p89, %rd354, %rd184;
	selp.f64 	%fd239, %fd238, %fd161, %p89;
	min.s64 	%rd355, %rd354, %rd184;
$L__BB8_198:
	ld.shared.f64 	%fd164, [_ZN6thrust24THRUST_300001_SM_1000_NS8cuda_cub4core6detail5shmemE+104];
	ld.shared.u64 	%rd187, [_ZN6thrust24THRUST_300001_SM_1000_NS8cuda_cub4core6detail5shmemE+112];
	setp.lt.f64 	%p90, %fd239, %fd164;
	mov.f64 	%fd240, %fd164;
	mov.u64 	%rd356, %rd187;
	@%p90 bra 	$L__BB8_201;
	setp.lt.f64 	%p91, %fd164, %fd239;
	mov.f64 	%fd240, %fd239;
	mov.u64 	%rd356, %rd355;
	@%p91 bra 	$L__BB8_201;
	setp.lt.s64 	%p92, %rd355, %rd187;
	selp.f64 	%fd240, %fd239, %fd164, %p92;
	min.s64 	%rd356, %rd355, %rd187;
$L__BB8_201:
	ld.shared.f64 	%fd167, [_ZN6thrust24THRUST_300001_SM_1000_NS8cuda_cub4core6detail5shmemE+120];
	ld.shared.u64 	%rd190, [_ZN6thrust24THRUST_300001_SM_1000_NS8cuda_cub4core6detail5shmemE+128];
	setp.lt.f64 	%p93, %fd240, %fd167;
	mov.u64 	%rd357, %rd190;
	mov.f64 	%fd241, %fd167;
	@%p93 bra 	$L__BB8_204;
	setp.lt.f64 	%p94, %fd167, %fd240;
	mov.u64 	%rd357, %rd356;
	mov.f64 	%fd241, %fd240;
	@%p94 bra 	$L__BB8_204;
	setp.lt.s64 	%p95, %rd356, %rd190;
	selp.f64 	%fd241, %fd240, %fd167, %p95;
	min.s64 	%rd357, %rd356, %rd190;
$L__BB8_204:
	mov.u32 	%r381, %tid.x;
	setp.ne.s32 	%p212, %r381, 0;
	@%p212 bra 	$L__BB8_206;
	ld.param.u64 	%rd288, [_ZN6thrust24THRUST_300001_SM_1000_NS8cuda_cub4core6detail13_kernel_agentINS1_8__reduce11ReduceAgentINS0_12zip_iteratorIN4cuda3std3__45tupleIJNS0_10device_ptrIdEENS0_17counting_iteratorIlNS0_11use_defaultESF_SF_EEEEEEEPNSB_IJdlEEESJ_lNS1_9__extrema9arg_max_fIdlNSA_4lessIdEEEEEEJSI_SK_lSP_EEEvDpT0__param_1];
	cvta.to.global.u64 	%rd287, %rd288;
	st.global.f64 	[%rd287], %fd241;
	st.global.u64 	[%rd287+8], %rd357;
$L__BB8_206:
	ret;

}
	// .globl	_ZN6thrust24THRUST_300001_SM_1000_NS8cuda_cub4core6detail13_kernel_agentINS1_8__reduce11ReduceAgentINS0_12zip_iteratorIN4cuda3std3__45tupleIJNS0_10device_ptrIdEENS0_17counting_iteratorIlNS0_11use_defaultESF_SF_EEEEEEEPNSB_IJdlEEESJ_lNS1_9__extrema9arg_max_fIdlNSA_4lessIdEEEEEEJSI_SK_lN3cub18CUB_300001_SM_100013GridEvenShareIlEENSS_9GridQueueIyEESP_EEEvDpT0_
.visible .entry _ZN6thrust24THRUST_300001_SM_1000_NS8cuda_cub4core6detail13_kernel_agentINS1_8__reduce11ReduceAgentINS0_12zip_iteratorIN4cuda3std3__45tupleIJNS0_10device_ptrIdEENS0_17counting_iteratorIlNS0_11use_defaultESF_SF_EEEEEEEPNSB_IJdlEEESJ_lNS1_9__extrema9arg_max_fIdlNSA_4lessIdEEEEEEJSI_SK_lN3cub18CUB_300001_SM_100013GridEvenShareIlEENSS_9GridQueueIyEESP_EEEvDpT0_(
	.param .align 8 .b8 _ZN6thrust24THRUST_300001_SM_1000_NS8cuda_cub4core6detail13_kernel_agentINS1_8__reduce11ReduceAgentINS0_12zip_iteratorIN4cuda3std3__45tupleIJNS0_10device_ptrIdEENS0_17counting_iteratorIlNS0_11use_defaultESF_SF_EEEEEEEPNSB_IJdlEEESJ_lNS1_9__extrema9arg_max_fIdlNSA_4lessIdEEEEEEJSI_SK_lN3cub18CUB_300001_SM_100013GridEvenShareIlEENSS_9GridQueueIyEESP_EEEvDpT0__param_0[16],
	.param .u64 .ptr .align 1 _ZN6thrust24THRUST_300001_SM_1000_NS8cuda_cub4core6detail13_kernel_agentINS1_8__reduce11ReduceAgentINS0_12zip_iteratorIN4cuda3std3__45tupleIJNS0_10device_ptrIdEENS0_17counting_iteratorIlNS0_11use_defaultESF_SF_EEEEEEEPNSB_IJdlEEESJ_lNS1_9__extrema9arg_max_fIdlNSA_4lessIdEEEEEEJSI_SK_lN3cub18CUB_300001_SM_100013GridEvenShareIlEENSS_9GridQueueIyEESP_EEEvDpT0__param_1,
	.param .u64 _ZN6thrust24THRUST_300001_SM_1000_NS8cuda_cub4core6detail13_kernel_agentINS1_8__reduce11ReduceAgentINS0_12zip_iteratorIN4cuda3std3__45tupleIJNS0_10device_ptrIdEENS0_17counting_iteratorIlNS0_11use_defaultESF_SF_EEEEEEEPNSB_IJdlEEESJ_lNS1_9__extrema9arg_max_fIdlNSA_4lessIdEEEEEEJSI_SK_lN3cub18CUB_300001_SM_100013GridEvenShareIlEENSS_9GridQueueIyEESP_EEEvDpT0__param_2,
	.param .align 8 .b8 _ZN6thrust24THRUST_300001_SM_1000_NS8cuda_cub4core6detail13_kernel_agentINS1_8__reduce11ReduceAgentINS0_12zip_iteratorIN4cuda3std3__45tupleIJNS0_10device_ptrIdEENS0_17counting_iteratorIlNS0_11use_defaultESF_SF_EEEEEEEPNSB_IJdlEEESJ_lNS1_9__extrema9arg_max_fIdlNSA_4lessIdEEEEEEJSI_SK_lN3cub18CUB_300001_SM_100013GridEvenShareIlEENSS_9GridQueueIyEESP_EEEvDpT0__param_3[72],
	.param .align 8 .b8 _ZN6thrust24THRUST_300001_SM_1000_NS8cuda_cub4core6detail13_kernel_agentINS1_8__reduce11ReduceAgentINS0_12zip_iteratorIN4cuda3std3__45tupleIJNS0_10device_ptrIdEENS0_17counting_iteratorIlNS0_11use_defaultESF_SF_EEEEEEEPNSB_IJdlEEESJ_lNS1_9__extrema9arg_max_fIdlNSA_4lessIdEEEEEEJSI_SK_lN3cub18CUB_300001_SM_100013GridEvenShareIlEENSS_9GridQueueIyEESP_EEEvDpT0__param_4[8],
	.param .align 1 .b8 _ZN6thrust24THRUST_300001_SM_1000_NS8cuda_cub4core6detail13_kernel_agentINS1_8__reduce11ReduceAgentINS0_12zip_iteratorIN4cuda3std3__45tupleIJNS0_10device_ptrIdEENS0_17counting_iteratorIlNS0_11use_defaultESF_SF_EEEEEEEPNSB_IJdlEEESJ_lNS1_9__extrema9arg_max_fIdlNSA_4lessIdEEEEEEJSI_SK_lN3cub18CUB_300001_SM_100013GridEvenShareIlEENSS_9GridQueueIyEESP_EEEvDpT0__param_5[1]
)
.maxntid 256
{
	.reg .pred 	%p<215>;
	.reg .b32 	%r<399>;
	.reg .b64 	%rd<350>;
	.reg .b64 	%fd<242>;

	ld.param.u64 	%rd3, [_ZN6thrust24THRUST_300001_SM_1000_NS8cuda_cub4core6detail13_kernel_agentINS1_8__reduce11ReduceAgentINS0_12zip_iteratorIN4cuda3std3__45tupleIJNS0_10device_ptrIdEENS0_17counting_iteratorIlNS0_11use_defaultESF_SF_EEEEEEEPNSB_IJdlEEESJ_lNS1_9__extrema9arg_max_fIdlNSA_4lessIdEEEEEEJSI_SK_lN3cub18CUB_300001_SM_100013GridEvenShareIlEENSS_9GridQueueIyEESP_EEEvDpT0__param_0+8];
	ld.param.u64 	%rd196, [_ZN6thrust24THRUST_300001_SM_1000_NS8cuda_cub4core6detail13_kernel_agentINS1_8__reduce11ReduceAgentINS0_12zip_iteratorIN4cuda3std3__45tupleIJNS0_10device_ptrIdEENS0_17counting_iteratorIlNS0_11use_defaultESF_SF_EEEEEEEPNSB_IJdlEEESJ_lNS1_9__extrema9arg_max_fIdlNSA_4lessIdEEEEEEJSI_SK_lN3cub18CUB_300001_SM_100013GridEvenShareIlEENSS_9GridQueueIyEESP_EEEvDpT0__param_0];
	ld.param.u64 	%rd197, [_ZN6thrust24THRUST_300001_SM_1000_NS8cuda_cub4core6detail13_kernel_agentINS1_8__reduce11ReduceAgentINS0_12zip_iteratorIN4cuda3std3__45tupleIJNS0_10device_ptrIdEENS0_17counting_iteratorIlNS0_11use_defaultESF_SF_EEEEEEEPNSB_IJdlEEESJ_lNS1_9__extrema9arg_max_fIdlNSA_4lessIdEEEEEEJSI_SK_lN3cub18CUB_300001_SM_100013GridEvenShareIlEENSS_9GridQueueIyEESP_EEEvDpT0__param_4];
	ld.param.u64 	%rd195, [_ZN6thrust24THRUST_300001_SM_1000_NS8cuda_cub4core6detail13_kernel_agentINS1_8__reduce11ReduceAgentINS0_12zip_iteratorIN4cuda3std3__45tupleIJNS0_10device_ptrIdEENS0_17counting_iteratorIlNS0_11use_defaultESF_SF_EEEEEEEPNSB_IJdlEEESJ_lNS1_9__extrema9arg_max_fIdlNSA_4lessIdEEEEEEJSI_SK_lN3cub18CUB_300001_SM_100013GridEvenShareIlEENSS_9GridQueueIyEESP_EEEvDpT0__param_2];
	cvta.to.global.u64 	%rd1, %rd197;
	cvta.to.global.u64 	%rd2, %rd196;
	mov.u32 	%r1, %ctaid.x;
	mul.lo.s32 	%r33, %r1, 1280;
	cvt.u64.u32 	%rd4, %r33;
	mov.u32 	%r34, %nctaid.x;
	mul.lo.s32 	%r35, %r34, 1280;
	cvt.u64.u32 	%rd5, %r35;
	add.s64 	%rd198, %rd4, 1280;
	setp.le.s64 	%p1, %rd198, %rd195;
	@%p1 bra 	$L__BB9_121;
	cvt.u32.u64 	%r159, %rd4;
	cvt.u32.u64 	%r2, %rd195;
	sub.s32 	%r3, %r2, %r159;
	mov.u32 	%r4, %tid.x;
	setp.ge.s32 	%p98, %r4, %r3;
	mov.f64 	%fd188, 0d0000000000000000;
	mov.b64 	%rd292, 0;
	mov.u32 	%r393, %r4;
	@%p98 bra 	$L__BB9_3;
	cvt.u64.u32 	%rd240, %r4;
	add.s64 	%rd241, %rd4, %rd240;
	shl.b64 	%rd242, %rd241, 3;
	add.s64 	%rd243, %rd2, %rd242;
	add.s64 	%rd292, %rd3, %rd241;
	ld.global.f64 	%fd188, [%rd243];
	add.s32 	%r393, %r4, 256;
$L__BB9_3:
	setp.ge.s32 	%p99, %r393, %r3;
	@%p99 bra 	$L__BB9_25;
	not.b32 	%r161, %r393;
	add.s32 	%r162, %r161, %r2;
	sub.s32 	%r7, %r162, %r159;
	and.b32  	%r163, %r7, 768;
	setp.eq.s32 	%p100, %r163, 768;
	@%p100 bra 	$L__BB9_10;
	cvt.u64.u32 	%rd245, %r393;
	add.s64 	%rd246, %rd245, %rd4;
	add.s64 	%rd283, %rd246, %rd3;
	shl.b64 	%rd247, %rd246, 3;
	add.s64 	%rd282, %rd2, %rd247;
	shr.u32 	%r164, %r7, 8;
	add.s32 	%r165, %r164, 1;
	and.b32  	%r166, %r165, 3;
	neg.s32 	%r391, %r166;
$L__BB9_6:
	.pragma "nounroll";
	mov.u64 	%rd12, %rd292;
	mov.f64 	%fd3, %fd188;
	ld.global.f64 	%fd4, [%rd282];
	setp.lt.f64 	%p101, %fd3, %fd4;
	mov.u64 	%rd292, %rd283;
	mov.f64 	%fd188, %fd4;
	@%p101 bra 	$L__BB9_9;
	setp.lt.f64 	%p102, %fd4, %fd3;
	mov.u64 	%rd292, %rd12;
	mov.f64 	%fd188, %fd3;
	@%p102 bra 	$L__BB9_9;
	setp.lt.s64 	%p103, %rd12, %rd283;
	min.s64 	%rd292, %rd12, %rd283;
	selp.f64 	%fd188, %fd3, %fd4, %p103;
$L__BB9_9:
	add.s32 	%r393, %r393, 256;
	add.s64 	%rd283, %rd283, 256;
	add.s64 	%rd282, %rd282, 2048;
	add.s32 	%r391, %r391, 1;
	setp.ne.s32 	%p104, %r391, 0;
	@%p104 bra 	$L__BB9_6;
$L__BB9_10:
	setp.lt.u32 	%p105, %r7, 768;
	@%p105 bra 	$L__BB9_25;
	add.s32 	%r394, %r393, 512;
$L__BB9_12:
	mov.u32 	%r15, %r394;
	add.s32 	%r167, %r15, -512;
	cvt.s64.s32 	%rd248, %r167;
	add.s64 	%rd249, %rd248, %rd4;
	shl.b64 	%rd250, %rd249, 3;
	add.s64 	%rd20, %rd2, %rd250;
	add.s64 	%rd21, %rd249, %rd3;
	ld.global.f64 	%fd10, [%rd20];
	setp.lt.f64 	%p106, %fd188, %fd10;
	mov.u64 	%rd289, %rd21;
	mov.f64 	%fd185, %fd10;
	@%p106 bra 	$L__BB9_15;
	setp.lt.f64 	%p107, %fd10, %fd188;
	mov.u64 	%rd289, %rd292;
	mov.f64 	%fd185, %fd188;
	@%p107 bra 	$L__BB9_15;
	setp.lt.s64 	%p108, %rd292, %rd21;
	min.s64 	%rd289, %rd292, %rd21;
	selp.f64 	%fd185, %fd188, %fd10, %p108;
$L__BB9_15:
	add.s32 	%r168, %r15, -256;
	cvt.s64.s32 	%rd251, %r168;
	add.s64 	%rd252, %rd251, %rd4;
	add.s64 	%rd24, %rd252, %rd3;
	ld.global.f64 	%fd13, [%rd20+2048];
	setp.lt.f64 	%p109, %fd185, %fd13;
	mov.u64 	%rd290, %rd24;
	mov.f64 	%fd186, %fd13;
	@%p109 bra 	$L__BB9_18;
	setp.lt.f64 	%p110, %fd13, %fd185;
	mov.u64 	%rd290, %rd289;
	mov.f64 	%fd186, %fd185;
	@%p110 bra 	$L__BB9_18;
	setp.lt.s64 	%p111, %rd289, %rd24;
	min.s64 	%rd290, %rd289, %rd24;
	selp.f64 	%fd186, %fd185, %fd13, %p111;
$L__BB9_18:
	cvt.s64.s32 	%rd253, %r15;
	add.s64 	%rd254, %rd253, %rd4;
	add.s64 	%rd27, %rd254, %rd3;
	ld.global.f64 	%fd16, [%rd20+4096];
	setp.lt.f64 	%p112, %fd186, %fd16;
	mov.u64 	%rd291, %rd27;
	mov.f64 	%fd187, %fd16;
	@%p112 bra 	$L__BB9_21;
	setp.lt.f64 	%p113, %fd16, %fd186;
	mov.u64 	%rd291, %rd290;
	mov.f64 	%fd187, %fd186;
	@%p113 bra 	$L__BB9_21;
	setp.lt.s64 	%p114, %rd290, %rd27;
	min.s64 	%rd291, %rd290, %rd27;
	selp.f64 	%fd187, %fd186, %fd16, %p114;
$L__BB9_21:
	add.s32 	%r169, %r15, 256;
	cvt.s64.s32 	%rd255, %r169;
	add.s64 	%rd256, %rd255, %rd4;
	add.s64 	%rd30, %rd256, %rd3;
	ld.global.f64 	%fd19, [%rd20+6144];
	setp.lt.f64 	%p115, %fd187, %fd19;
	mov.u64 	%rd292, %rd30;
	mov.f64 	%fd188, %fd19;
	@%p115 bra 	$L__BB9_24;
	setp.lt.f64 	%p116, %fd19, %fd187;
	mov.u64 	%rd292, %rd291;
	mov.f64 	%fd188, %fd187;
	@%p116 bra 	$L__BB9_24;
	setp.lt.s64 	%p117, %rd291, %rd30;
	min.s64 	%rd292, %rd291, %rd30;
	selp.f64 	%fd188, %fd187, %fd19, %p117;
$L__BB9_24:
	add.s32 	%r394, %r15, 1024;
	add.s32 	%r170, %r15, 512;
	setp.lt.s32 	%p118, %r170, %r3;
	@%p118 bra 	$L__BB9_12;
$L__BB9_25:
	setp.lt.s32 	%p119, %r3, 256;
	@%p119 bra 	$L__BB9_70;
	// begin inline asm
	mov.u32 %r284, %laneid;
	// end inline asm
	mov.b64 	%rd267, %fd188;
	mov.b64 	{%r286, %r291}, %rd267;
	mov.b32 	%r302, 1;
	mov.b32 	%r303, 31;
	mov.b32 	%r304, -1;
	// begin inline asm
	shfl.sync.down.b32 %r285, %r286, %r302, %r303, %r304;
	// end inline asm
	// begin inline asm
	shfl.sync.down.b32 %r290, %r291, %r302, %r303, %r304;
	// end inline asm
	mov.b64 	%rd268, {%r285, %r290};
	mov.b64 	%fd23, %rd268;
	mov.b64 	{%r296, %r301}, %rd292;
	// begin inline asm
	shfl.sync.down.b32 %r295, %r296, %r302, %r303, %r304;
	// end inline asm
	// begin inline asm
	shfl.sync.down.b32 %r300, %r301, %r302, %r303, %r304;
	// end inline asm
	mov.b64 	%rd34, {%r295, %r300};
	setp.gt.s32 	%p171, %r284, 30;
	mov.u64 	%rd294, %rd292;
	mov.f64 	%fd190, %fd188;
	@%p171 bra 	$L__BB9_30;
	setp.lt.f64 	%p172, %fd188, %fd23;
	mov.u64 	%rd294, %rd34;
	mov.f64 	%fd190, %fd23;
	@%p172 bra 	$L__BB9_30;
	setp.gt.f64 	%p173, %fd188, %fd23;
	mov.u64 	%rd294, %rd292;
	mov.f64 	%fd190, %fd188;
	@%p173 bra 	$L__BB9_30;
	setp.lt.s64 	%p174, %rd292, %rd34;
	min.s64 	%rd294, %rd292, %rd34;
	selp.f64 	%fd190, %fd188, %fd23, %p174;
$L__BB9_30:
	mov.b64 	%rd269, %fd190;
	mov.b64 	{%r306, %r311}, %rd269;
	mov.b32 	%r322, 2;
	mov.b32 	%r323, 31;
	mov.b32 	%r324, -1;
	// begin inline asm
	shfl.sync.down.b32 %r305, %r306, %r322, %r323, %r324;
	// end inline asm
	// begin inline asm
	shfl.sync.down.b32 %r310, %r311, %r322, %r323, %r324;
	// end inline asm
	mov.b64 	%rd270, {%r305, %r310};
	mov.b64 	%fd26, %rd270;
	mov.b64 	{%r316, %r321}, %rd294;
	// begin inline asm
	shfl.sync.down.b32 %r315, %r316, %r322, %r323, %r324;
	// end inline asm
	// begin inline asm
	shfl.sync.down.b32 %r320, %r321, %r322, %r323, %r324;
	// end inline asm
	mov.b64 	%rd37, {%r315, %r320};
	setp.gt.s32 	%p175, %r284, 29;
	mov.u64 	%rd295, %rd294;
	mov.f64 	%fd191, %fd190;
	@%p175 bra 	$L__BB9_34;
	setp.lt.f64 	%p176, %fd190, %fd26;
	mov.u64 	%rd295, %rd37;
	mov.f64 	%fd191, %fd26;
	@%p176 bra 	$L__BB9_34;
	setp.gt.f64 	%p177, %fd190, %fd26;
	mov.u64 	%rd295, %rd294;
	mov.f64 	%fd191, %fd190;
	@%p177 bra 	$L__BB9_34;
	setp.lt.s64 	%p178, %rd294, %rd37;
	min.s64 	%rd295, %rd294, %rd37;
	selp.f64 	%fd191, %fd190, %fd26, %p178;
$L__BB9_34:
	mov.b64 	%rd271, %fd191;
	mov.b64 	{%r326, %r331}, %rd271;
	mov.b32 	%r342, 4;
	mov.b32 	%r343, 31;
	mov.b32 	%r344, -1;
	// begin inline asm
	shfl.sync.down.b32 %r325, %r326, %r342, %r343, %r344;
	// end inline asm
	// begin inline asm
	shfl.sync.down.b32 %r330, %r331, %r342, %r343, %r344;
	// end inline asm
	mov.b64 	%rd272, {%r325, %r330};
	mov.b64 	%fd29, %rd272;
	mov.b64 	{%r336, %r341}, %rd295;
	// begin inline asm
	shfl.sync.down.b32 %r335, %r336, %r342, %r343, %r344;
	// end inline asm
	// begin inline asm
	shfl.sync.down.b32 %r340, %r341, %r342, %r343, %r344;
	// end inline asm
	mov.b64 	%rd40, {%r335, %r340};
	setp.gt.s32 	%p179, %r284, 27;
	mov.u64 	%rd296, %rd295;
	mov.f64 	%fd192, %fd191;
	@%p179 bra 	$L__BB9_38;
	setp.lt.f64 	%p180, %fd191, %fd29;
	mov.u64 	%rd296, %rd40;
	mov.f64 	%fd192, %fd29;
	@%p180 bra 	$L__BB9_38;
	setp.gt.f64 	%p181, %fd191, %fd29;
	mov.u64 	%rd296, %rd295;
	mov.f64 	%fd192, %fd191;
	@%p181 bra 	$L__BB9_38;
	setp.lt.s64 	%p182, %rd295, %rd40;
	min.s64 	%rd296, %rd295, %rd40;
	selp.f64 	%fd192, %fd191, %fd29, %p182;
$L__BB9_38:
	mov.b64 	%rd273, %fd192;
	mov.b64 	{%r346, %r351}, %rd273;
	mov.b32 	%r362, 8;
	mov.b32 	%r363, 31;
	mov.b32 	%r364, -1;
	// begin inline asm
	shfl.sync.down.b32 %r345, %r346, %r362, %r363, %r364;
	// end inline asm
	// begin inline asm
	shfl.sync.down.b32 %r350, %r351, %r362, %r363, %r364;
	// end inline asm
	mov.b64 	%rd274, {%r345, %r350};
	mov.b64 	%fd32, %rd274;
	mov.b64 	{%r356, %r361}, %rd296;
	// begin inline asm
	shfl.sync.down.b32 %r355, %r356, %r362, %r363, %r364;
	// end inline asm
	// begin inline asm
	shfl.sync.down.b32 %r360, %r361, %r362, %r363, %r364;
	// end inline asm
	mov.b64 	%rd43, {%r355, %r360};
	setp.gt.s32 	%p183, %r284, 23;
	mov.u64 	%rd297, %rd296;
	mov.f64 	%fd193, %fd192;
	@%p183 bra 	$L__BB9_42;
	setp.lt.f64 	%p184, %fd192, %fd32;
	mov.u64 	%rd297, %rd43;
	mov.f64 	%fd193, %fd32;
	@%p184 bra 	$L__BB9_42;
	setp.gt.f64 	%p185, %fd192, %fd32;
	mov.u64 	%rd297, %rd296;
	mov.f64 	%fd193, %fd192;
	@%p185 bra 	$L__BB9_42;
	setp.lt.s64 	%p186, %rd296, %rd43;
	min.s64 	%rd297, %rd296, %rd43;
	selp.f64 	%fd193, %fd192, %fd32, %p186;
$L__BB9_42:
	mov.b64 	%rd275, %fd193;
	mov.b64 	{%r366, %r371}, %rd275;
	mov.b32 	%r382, 16;
	mov.b32 	%r383, 31;
	mov.b32 	%r384, -1;
	// begin inline asm
	shfl.sync.down.b32 %r365, %r366, %r382, %r383, %r384;
	// end inline asm
	// begin inline asm
	shfl.sync.down.b32 %r370, %r371, %r382, %r383, %r384;
	// end inline asm
	mov.b64 	%rd276, {%r365, %r370};
	mov.b64 	%fd35, %rd276;
	mov.b64 	{%r376, %r381}, %rd297;
	// begin inline asm
	shfl.sync.down.b32 %r375, %r376, %r382, %r383, %r384;
	// end inline asm
	// begin inline asm
	shfl.sync.down.b32 %r380, %r381, %r382, %r383, %r384;
	// end inline asm
	mov.b64 	%rd46, {%r375, %r380};
	setp.gt.s32 	%p187, %r284, 15;
	mov.u64 	%rd349, %rd297;
	mov.f64 	%fd241, %fd193;
	@%p187 bra 	$L__BB9_46;
	setp.lt.f64 	%p188, %fd193, %fd35;
	mov.u64 	%rd349, %rd46;
	mov.f64 	%fd241, %fd35;
	@%p188 bra 	$L__BB9_46;
	setp.gt.f64 	%p189, %fd193, %fd35;
	mov.u64 	%rd349, %rd297;
	mov.f64 	%fd241, %fd193;
	@%p189 bra 	$L__BB9_46;
	setp.lt.s64 	%p190, %rd297, %rd46;
	min.s64 	%rd349, %rd297, %rd46;
	selp.f64 	%fd241, %fd193, %fd35, %p190;
$L__BB9_46:
	setp.ne.s32 	%p191, %r284, 0;
	@%p191 bra 	$L__BB9_48;
	shr.u32 	%r385, %r4, 1;
	and.b32  	%r386, %r385, 496;
	mov.u32 	%r387, _ZN6thrust24THRUST_300001_SM_1000_NS8cuda_cub4core6detail5shmemE;
	add.s32 	%r388, %r387, %r386;
	st.shared.f64 	[%r388+8], %fd241;
	st.shared.u64 	[%r388+16], %rd349;
$L__BB9_48:
	bar.sync 	0;
	setp.ne.s32 	%p192, %r4, 0;
	@%p192 bra 	$L__BB9_208;
	ld.shared.f64 	%fd38, [_ZN6thrust24THRUST_300001_SM_1000_NS8cuda_cub4core6detail5shmemE+24];
	ld.shared.u64 	%rd49, [_ZN6thrust24THRUST_300001_SM_1000_NS8cuda_cub4core6detail5shmemE+32];
	setp.lt.f64 	%p193, %fd241, %fd38;
	mov.u64 	%rd299, %rd49;
	mov.f64 	%fd195, %fd38;
	@%p193 bra 	$L__BB9_52;
	setp.lt.f64 	%p194, %fd38, %fd241;
	mov.u64 	%rd299, %rd349;
	mov.f64 	%fd195, %fd241;
	@%p194 bra 	$L__BB9_52;
	setp.lt.s64 	%p195, %rd349, %rd49;
	min.s64 	%rd299, %rd349, %rd49;
	selp.f64 	%fd195, %fd241, %fd38, %p195;
$L__BB9_52:
	ld.shared.f64 	%fd41, [_ZN6thrust24THRUST_300001_SM_1000_NS8cuda_cub4core6detail5shmemE+40];
	ld.shared.u64 	%rd52, [_ZN6thrust24THRUST_300001_SM_1000_NS8cuda_cub4core6detail5shmemE+48];
	setp.lt.f64 	%p196, %fd195, %fd41;
	mov.u64 	%rd300, %rd52;
	mov.f64 	%fd196, %fd41;
	@%p196 bra 	$L__BB9_55;
	setp.lt.f64 	%p197, %fd41, %fd195;
	mov.u64 	%rd300, %rd299;
	mov.f64 	%fd196, %fd195;
	@%p197 bra 	$L__BB9_55;
	setp.lt.s64 	%p198, %rd299, %rd52;
	min.s64 	%rd300, %rd299, %rd52;
	selp.f64 	%fd196, %fd195, %fd41, %p198;
$L__BB9_55:
	ld.shared.f64 	%fd44, [_ZN6thrust24THRUST_300001_SM_1000_NS8cuda_cub4core6detail5shmemE+56];
	ld.shared.u64 	%rd55, [_ZN6thrust24THRUST_300001_SM_1000_NS8cuda_cub4core6detail5shmemE+64];
	setp.lt.f64 	%p199, %fd196, %fd44;
	mov.u64 	%rd301, %rd55;
	mov.f64 	%fd197, %fd44;
	@%p199 bra 	$L__BB9_58;
	setp.lt.f64 	%p200, %fd44, %fd196;
	mov.u64 	%rd301, %rd300;
	mov.f64 	%fd197, %fd196;
	@%p200 bra 	$L__BB9_58;
	setp.lt.s64 	%p201, %rd300, %rd55;
	min.s64 	%rd301, %rd300, %rd55;
	selp.f64 	%fd197, %fd196, %fd44, %p201;
$L__BB9_58:
	ld.shared.f64 	%fd47, [_ZN6thrust24THRUST_300001_SM_1000_NS8cuda_cub4core6detail5shmemE+72];
	ld.shared.u64 	%rd58, [_ZN6thrust24THRUST_300001_SM_1000_NS8cuda_cub4core6detail5shmemE+80];
	setp.lt.f64 	%p202, %fd197, %fd47;
	mov.u64 	%rd302, %rd58;
	mov.f64 	%fd198, %fd47;
	@%p202 bra 	$L__BB9_61;
	setp.lt.f64 	%p203, %fd47, %fd197;
	mov.u64 	%rd302, %rd301;
	mov.f64 	%fd198, %fd197;
	@%p203 bra 	$L__BB9_61;
	setp.lt.s64 	%p204, %rd301, %rd58;
	min.s64 	%rd302, %rd301, %rd58;
	selp.f64 	%fd198, %fd197, %fd47, %p204;
$L__BB9_61:
	ld.shared.f64 	%fd50, [_ZN6thrust24THRUST_300001_SM_1000_NS8cuda_cub4core6detail5shmemE+88];
	ld.shared.u64 	%rd61, [_ZN6thrust24THRUST_300001_SM_1000_NS8cuda_cub4core6detail5shmemE+96];
	setp.lt.f64 	%p205, %fd198, %fd50;
	mov.u64 	%rd303, %rd61;
	mov.f64 	%fd199, %fd50;
	@%p205 bra 	$L__BB9_64;
	setp.lt.f64 	%p206, %fd50, %fd198;
	mov.u64 	%rd303, %rd302;
	mov.f64 	%fd199, %fd198;
	@%p206 bra 	$L__BB9_64;
	setp.lt.s64 	%p207, %rd302, %rd61;
	min.s64 	%rd303, %rd302, %rd61;
	selp.f64 	%fd199, %fd198, %fd50, %p207;
$L__BB9_64:
	ld.shared.f64 	%fd53, [_ZN6thrust24THRUST_300001_SM_1000_NS8cuda_cub4core6detail5shmemE+104];
	ld.shared.u64 	%rd64, [_ZN6thrust24THRUST_300001_SM_1000_NS8cuda_cub4core6detail5shmemE+112];
	setp.lt.f64 	%p208, %fd199, %fd53;
	mov.u64 	%rd304, %rd64;
	mov.f64 	%fd200, %fd53;
	@%p208 bra 	$L__BB9_67;
	setp.lt.f64 	%p209, %fd53, %fd199;
	mov.u64 	%rd304, %rd303;
	mov.f64 	%fd200, %fd199;
	@%p209 bra 	$L__BB9_67;
	setp.lt.s64 	%p210, %rd303, %rd64;
	min.s64 	%rd304, %rd303, %rd64;
	selp.f64 	%fd200, %fd199, %fd53, %p210;
$L__BB9_67:
	ld.shared.f64 	%fd56, [_ZN6thrust24THRUST_300001_SM_1000_NS8cuda_cub4core6detail5shmemE+120];
	ld.shared.u64 	%rd67, [_ZN6thrust24THRUST_300001_SM_1000_NS8cuda_cub4core6detail5shmemE+128];
	setp.lt.f64 	%p211, %fd200, %fd56;
	mov.u64 	%rd349, %rd67;
	mov.f64 	%fd241, %fd56;
	@%p211 bra 	$L__BB9_208;
	setp.lt.f64 	%p212, %fd56, %fd200;
	mov.u64 	%rd349, %rd304;
	mov.f64 	%fd241, %fd200;
	@%p212 bra 	$L__BB9_208;
	setp.lt.s64 	%p213, %rd304, %rd67;
	min.s64 	%rd349, %rd304, %rd67;
	selp.f64 	%fd241, %fd200, %fd56, %p213;
	bra.uni 	$L__BB9_208;
$L__BB9_70:
	// begin inline asm
	mov.u32 %r171, %laneid;
	// end inline asm
	and.b32  	%r192, %r4, 992;
	add.s32 	%r193, %r192, 32;
	setp.gt.s32 	%p120, %r193, %r3;
	not.b32 	%r194, %r192;
	add.s32 	%r195, %r3, %r194;
	selp.b32 	%r190, %r195, 31, %p120;
	mov.b64 	%rd257, %fd188;
	mov.b64 	{%r173, %r178}, %rd257;
	mov.b32 	%r189, 1;
	mov.b32 	%r191, -1;
	// begin inline asm
	shfl.sync.down.b32 %r172, %r173, %r189, %r190, %r191;
	// end inline asm
	// begin inline asm
	shfl.sync.down.b32 %r177, %r178, %r189, %r190, %r191;
	// end inline asm
	mov.b64 	%rd258, {%r172, %r177};
	mov.b64 	%fd58, %rd258;
	mov.b64 	{%r183, %r188}, %rd292;
	// begin inline asm
	shfl.sync.down.b32 %r182, %r183, %r189, %r190, %r191;
	// end inline asm
	// begin inline asm
	shfl.sync.down.b32 %r187, %r188, %r189, %r190, %r191;
	// end inline asm
	mov.b64 	%rd69, {%r182, %r187};
	setp.ge.s32 	%p121, %r171, %r190;
	mov.u64 	%rd305, %rd292;
	mov.f64 	%fd201, %fd188;
	@%p121 bra 	$L__BB9_74;
	setp.lt.f64 	%p122, %fd188, %fd58;
	mov.u64 	%rd305, %rd69;
	mov.f64 	%fd201, %fd58;
	@%p122 bra 	$L__BB9_74;
	setp.gt.f64 	%p123, %fd188, %fd58;
	mov.u64 	%rd305, %rd292;
	mov.f64 	%fd201, %fd188;
	@%p123 bra 	$L__BB9_74;
	setp.lt.s64 	%p124, %rd292, %rd69;
	min.s64 	%rd305, %rd292, %rd69;
	selp.f64 	%fd201, %fd188, %fd58, %p124;
$L__BB9_74:
	mov.b64 	%rd259, %fd201;
	mov.b64 	{%r197, %r202}, %rd259;
	mov.b32 	%r213, 2;
	mov.b32 	%r215, -1;
	// begin inline asm
	shfl.sync.down.b32 %r196, %r197, %r213, %r190, %r215;
	// end inline asm
	// begin inline asm
	shfl.sync.down.b32 %r201, %r202, %r213, %r190, %r215;
	// end inline asm
	mov.b64 	%rd260, {%r196, %r201};
	mov.b64 	%fd61, %rd260;
	mov.b64 	{%r207, %r212}, %rd305;
	// begin inline asm
	shfl.sync.down.b32 %r206, %r207, %r213, %r190, %r215;
	// end inline asm
	// begin inline asm
	shfl.sync.down.b32 %r211, %r212, %r213, %r190, %r215;
	// end inline asm
	mov.b64 	%rd72, {%r206, %r211};
	add.s32 	%r216, %r171, 2;
	setp.gt.s32 	%p125, %r216, %r190;
	mov.f64 	%fd202, %fd201;
	mov.u64 	%rd306, %rd305;
	@%p125 bra 	$L__BB9_78;
	setp.lt.f64 	%p126, %fd201, %fd61;
	mov.f64 	%fd202, %fd61;
	mov.u64 	%rd306, %rd72;
	@%p126 bra 	$L__BB9_78;
	setp.gt.f64 	%p127, %fd201, %fd61;
	mov.f64 	%fd202, %fd201;
	mov.u64 	%rd306, %rd305;
	@%p127 bra 	$L__BB9_78;
	setp.lt.s64 	%p128, %rd305, %rd72;
	selp.f64 	%fd202, %fd201, %fd61, %p128;
	min.s64 	%rd306, %rd305, %rd72;
$L__BB9_78:
	mov.b64 	%rd261, %fd202;
	mov.b64 	{%r218, %r223}, %rd261;
	mov.b32 	%r234, 4;
	mov.b32 	%r236, -1;
	// begin inline asm
	shfl.sync.down.b32 %r217, %r218, %r234, %r190, %r236;
	// end inline asm
	// begin inline asm
	shfl.sync.down.b32 %r222, %r223, %r234, %r190, %r236;
	// end inline asm
	mov.b64 	%rd262, {%r217, %r222};
	mov.b64 	%fd64, %rd262;
	mov.b64 	{%r228, %r233}, %rd306;
	// begin inline asm
	shfl.sync.down.b32 %r227, %r228, %r234, %r190, %r236;
	// end inline asm
	// begin inline asm
	shfl.sync.down.b32 %r232, %r233, %r234, %r190, %r236;
	// end inline asm
	mov.b64 	%rd75, {%r227, %r232};
	add.s32 	%r237, %r171, 4;
	setp.gt.s32 	%p129, %r237, %r190;
	mov.f64 	%fd203, %fd202;
	mov.u64 	%rd307, %rd306;
	@%p129 bra 	$L__BB9_82;
	setp.lt.f64 	%p130, %fd202, %fd64;
	mov.f64 	%fd203, %fd64;
	mov.u64 	%rd307, %rd75;
	@%p130 bra 	$L__BB9_82;
	setp.gt.f64 	%p131, %fd202, %fd64;
	mov.f64 	%fd203, %fd202;
	mov.u64 	%rd307, %rd306;
	@%p131 bra 	$L__BB9_82;
	setp.lt.s64 	%p132, %rd306, %rd75;
	selp.f64 	%fd203, %fd202, %fd64, %p132;
	min.s64 	%rd307, %rd306, %rd75;
$L__BB9_82:
	mov.b64 	%rd263, %fd203;
	mov.b64 	{%r239, %r244}, %rd263;
	mov.b32 	%r255, 8;
	mov.b32 	%r257, -1;
	// begin inline asm
	shfl.sync.down.b32 %r238, %r239, %r255, %r190, %r257;
	// end inline asm
	// begin inline asm
	shfl.sync.down.b32 %r243, %r244, %r255, %r190, %r257;
	// end inline asm
	mov.b64 	%rd264, {%r238, %r243};
	mov.b64 	%fd67, %rd264;
	mov.b64 	{%r249, %r254}, %rd307;
	// begin inline asm
	shfl.sync.down.b32 %r248, %r249, %r255, %r190, %r257;
	// end inline asm
	// begin inline asm
	shfl.sync.down.b32 %r253, %r254, %r255, %r190, %r257;
	// end inline asm
	mov.b64 	%rd78, {%r248, %r253};
	add.s32 	%r258, %r171, 8;
	setp.gt.s32 	%p133, %r258, %r190;
	mov.f64 	%fd204, %fd203;
	mov.u64 	%rd308, %rd307;
	@%p133 bra 	$L__BB9_86;
	setp.lt.f64 	%p134, %fd203, %fd67;
	mov.f64 	%fd204, %fd67;
	mov.u64 	%rd308, %rd78;
	@%p134 bra 	$L__BB9_86;
	setp.gt.f64 	%p135, %fd203, %fd67;
	mov.f64 	%fd204, %fd203;
	mov.u64 	%rd308, %rd307;
	@%p135 bra 	$L__BB9_86;
	setp.lt.s64 	%p136, %rd307, %rd78;
	selp.f64 	%fd204, %fd203, %fd67, %p136;
	min.s64 	%rd308, %rd307, %rd78;
$L__BB9_86:
	mov.b64 	%rd265, %fd204;
	mov.b64 	{%r260, %r265}, %rd265;
	mov.b32 	%r276, 16;
	mov.b32 	%r278, -1;
	// begin inline asm
	shfl.sync.down.b32 %r259, %r260, %r276, %r190, %r278;
	// end inline asm
	// begin inline asm
	shfl.sync.down.b32 %r264, %r265, %r276, %r190, %r278;
	// end inline asm
	mov.b64 	%rd266, {%r259, %r264};
	mov.b64 	%fd70, %rd266;
	mov.b64 	{%r270, %r275}, %rd308;
	// begin inline asm
	shfl.sync.down.b32 %r269, %r270, %r276, %r190, %r278;
	// end inline asm
	// begin inline asm
	shfl.sync.down.b32 %r274, %r275, %r276, %r190, %r278;
	// end inline asm
	mov.b64 	%rd81, {%r269, %r274};
	add.s32 	%r279, %r171, 16;
	setp.gt.s32 	%p137, %r279, %r190;
	mov.f64 	%fd241, %fd204;
	mov.u64 	%rd349, %rd308;
	@%p137 bra 	$L__BB9_90;
	setp.lt.f64 	%p138, %fd204, %fd70;
	mov.f64 	%fd241, %fd70;
	mov.u64 	%rd349, %rd81;
	@%p138 bra 	$L__BB9_90;
	setp.gt.f64 	%p139, %fd204, %fd70;
	mov.f64 	%fd241, %fd204;
	mov.u64 	%rd349, %rd308;
	@%p139 bra 	$L__BB9_90;
	setp.lt.s64 	%p140, %rd308, %rd81;
	selp.f64 	%fd241, %fd204, %fd70, %p140;
	min.s64 	%rd349, %rd308, %rd81;
$L__BB9_90:
	setp.ne.s32 	%p141, %r171, 0;
	@%p141 bra 	$L__BB9_92;
	shr.u32 	%r280, %r4, 1;
	and.b32  	%r281, %r280, 496;
	mov.u32 	%r282, _ZN6thrust24THRUST_300001_SM_1000_NS8cuda_cub4core6detail5shmemE;
	add.s32 	%r283, %r282, %r281;
	st.shared.f64 	[%r283+8], %fd241;
	st.shared.u64 	[%r283+16], %rd349;
$L__BB9_92:
	bar.sync 	0;
	setp.ne.s32 	%p142, %r4, 0;
	@%p142 bra 	$L__BB9_208;
	setp.lt.s32 	%p143, %r3, 33;
	mov.f64 	%fd206, %fd241;
	mov.u64 	%rd310, %rd349;
	@%p143 bra 	$L__BB9_97;
	ld.shared.f64 	%fd73, [_ZN6thrust24THRUST_300001_SM_1000_NS8cuda_cub4core6detail5shmemE+24];
	ld.shared.u64 	%rd84, [_ZN6thrust24THRUST_300001_SM_1000_NS8cuda_cub4core6detail5shmemE+32];
	setp.lt.f64 	%p144, %fd241, %fd73;
	mov.f64 	%fd206, %fd73;
	mov.u64 	%rd310, %rd84;
	@%p144 bra 	$L__BB9_97;
	setp.lt.f64 	%p145, %fd73, %fd241;
	mov.f64 	%fd206, %fd241;
	mov.u64 	%rd310, %rd349;
	@%p145 bra 	$L__BB9_97;
	setp.lt.s64 	%p146, %rd349, %rd84;
	selp.f64 	%fd206, %fd241, %fd73, %p146;
	min.s64 	%rd310, %rd349, %rd84;
$L__BB9_97:
	setp.lt.s32 	%p147, %r3, 65;
	mov.f64 	%fd207, %fd206;
	mov.u64 	%rd311, %rd310;
	@%p147 bra 	$L__BB9_101;
	ld.shared.f64 	%fd76, [_ZN6thrust24THRUST_300001_SM_1000_NS8cuda_cub4core6detail5shmemE+40];
	ld.shared.u64 	%rd87, [_ZN6thrust24THRUST_300001_SM_1000_NS8cuda_cub4core6detail5shmemE+48];
	setp.lt.f64 	%p148, %fd206, %fd76;
	mov.f64 	%fd207, %fd76;
	mov.u64 	%rd311, %rd87;
	@%p148 bra 	$L__BB9_101;
	setp.lt.f64 	%p149, %fd76, %fd206;
	mov.f64 	%fd207, %fd206;
	mov.u64 	%rd311, %rd310;
	@%p149 bra 	$L__BB9_101;
	setp.lt.s64 	%p150, %rd310, %rd87;
	selp.f64 	%fd207, %fd206, %fd76, %p150;
	min.s64 	%rd311, %rd310, %rd87;
$L__BB9_101:
	setp.lt.s32 	%p151, %r3, 97;
	mov.f64 	%fd208, %fd207;
	mov.u64 	%rd312, %rd311;
	@%p151 bra 	$L__BB9_105;
	ld.shared.f64 	%fd79, [_ZN6thrust24THRUST_300001_SM_1000_NS8cuda_cub4core6detail5shmemE+56];
	ld.shared.u64 	%rd90, [_ZN6thrust24THRUST_300001_SM_1000_NS8cuda_cub4core6detail5shmemE+64];
	setp.lt.f64 	%p152, %fd207, %fd79;
	mov.f64 	%fd208, %fd79;
	mov.u64 	%rd312, %rd90;
	@%p152 bra 	$L__BB9_105;
	setp.lt.f64 	%p153, %fd79, %fd207;
	mov.f64 	%fd208, %fd207;
	mov.u64 	%rd312, %rd311;
	@%p153 bra 	$L__BB9_105;
	setp.lt.s64 	%p154, %rd311, %rd90;
	selp.f64 	%fd208, %fd207, %fd79, %p154;
	min.s64 	%rd312, %rd311, %rd90;
$L__BB9_105:
	setp.lt.s32 	%p155, %r3, 129;
	mov.f64 	%fd209, %fd208;
	mov.u64 	%rd313, %rd312;
	@%p155 bra 	$L__BB9_109;
	ld.shared.f64 	%fd82, [_ZN6thrust24THRUST_300001_SM_1000_NS8cuda_cub4core6detail5shmemE+72];
	ld.shared.u64 	%rd93, [_ZN6thrust24THRUST_300001_SM_1000_NS8cuda_cub4core6detail5shmemE+80];
	setp.lt.f64 	%p156, %fd208, %fd82;
	mov.f64 	%fd209, %fd82;
	mov.u64 	%rd313, %rd93;
	@%p156 bra 	$L__BB9_109;
	setp.lt.f64 	%p157, %fd82, %fd208;
	mov.f64 	%fd209, %fd208;
	mov.u64 	%rd313, %rd312;
	@%p157 bra 	$L__BB9_109;
	setp.lt.s64 	%p158, %rd312, %rd93;
	selp.f64 	%fd209, %fd208, %fd82, %p158;
	min.s64 	%rd313, %rd312, %rd93;
$L__BB9_109:
	setp.lt.s32 	%p159, %r3, 161;
	mov.f64 	%fd210, %fd209;
	mov.u64 	%rd314, %rd313;
	@%p159 bra 	$L__BB9_113;
	ld.shared.f64 	%fd85, [_ZN6thrust24THRUST_300001_SM_1000_NS8cuda_cub4core6detail5shmemE+88];
	ld.shared.u64 	%rd96, [_ZN6thrust24THRUST_300001_SM_1000_NS8cuda_cub4core6detail5shmemE+96];
	setp.lt.f64 	%p160, %fd209, %fd85;
	mov.f64 	%fd210, %fd85;
	mov.u64 	%rd314, %rd96;
	@%p160 bra 	$L__BB9_113;
	setp.lt.f64 	%p161, %fd85, %fd209;
	mov.f64 	%fd210, %fd209;
	mov.u64 	%rd314, %rd313;
	@%p161 bra 	$L__BB9_113;
	setp.lt.s64 	%p162, %rd313, %rd96;
	selp.f64 	%fd210, %fd209, %fd85, %p162;
	min.s64 	%rd314, %rd313, %rd96;
$L__BB9_113:
	setp.lt.s32 	%p163, %r3, 193;
	mov.f64 	%fd211, %fd210;
	mov.u64 	%rd315, %rd314;
	@%p163 bra 	$L__BB9_117;
	ld.shared.f64 	%fd88, [_ZN6thrust24THRUST_300001_SM_1000_NS8cuda_cub4core6detail5shmemE+104];
	ld.shared.u64 	%rd99, [_ZN6thrust24THRUST_300001_SM_1000_NS8cuda_cub4core6detail5shmemE+112];
	setp.lt.f64 	%p164, %fd210, %fd88;
	mov.f64 	%fd211, %fd88;
	mov.u64 	%rd315, %rd99;
	@%p164 bra 	$L__BB9_117;
	setp.lt.f64 	%p165, %fd88, %fd210;
	mov.f64 	%fd211, %fd210;
	mov.u64 	%rd315, %rd314;
	@%p165 bra 	$L__BB9_117;
	setp.lt.s64 	%p166, %rd314, %rd99;
	selp.f64 	%fd211, %fd210, %fd88, %p166;
	min.s64 	%rd315, %rd314, %rd99;
$L__BB9_117:
	setp.lt.s32 	%p167, %r3, 225;
	mov.u64 	%rd349, %rd315;
	mov.f64 	%fd241, %fd211;
	@%p167 bra 	$L__BB9_208;
	ld.shared.f64 	%fd91, [_ZN6thrust24THRUST_300001_SM_1000_NS8cuda_cub4core6detail5shmemE+120];
	ld.shared.u64 	%rd102, [_ZN6thrust24THRUST_300001_SM_1000_NS8cuda_cub4core6detail5shmemE+128];
	setp.lt.f64 	%p168, %fd211, %fd91;
	mov.u64 	%rd349, %rd102;
	mov.f64 	%fd241, %fd91;
	@%p168 bra 	$L__BB9_208;
	setp.lt.f64 	%p169, %fd91, %fd211;
	mov.u64 	%rd349, %rd315;
	mov.f64 	%fd241, %fd211;
	@%p169 bra 	$L__BB9_208;
	setp.lt.s64 	%p170, %rd315, %rd102;
	selp.f64 	%fd241, %fd211, %fd91, %p170;
	min.s64 	%rd349, %rd315, %rd102;
	bra.uni 	$L__BB9_208;
$L__BB9_121:
	mov.u32 	%r20, %tid.x;
	add.s64 	%rd104, %rd3, %rd4;
	cvt.u64.u32 	%rd105, %r20;
	add.s64 	%rd199, %rd105, %rd4;
	shl.b64 	%rd200, %rd199, 3;
	add.s64 	%rd201, %rd2, %rd200;
	ld.global.f64 	%fd170, [%rd201];
	add.s32 	%r36, %r20, 256;
	cvt.u64.u32 	%rd202, %r36;
	ld.global.f64 	%fd171, [%rd201+2048];
	add.s32 	%r37, %r20, 512;
	cvt.u64.u32 	%rd203, %r37;
	ld.global.f64 	%fd172, [%rd201+4096];
	add.s32 	%r38, %r20, 768;
	cvt.u64.u32 	%rd204, %r38;
	ld.global.f64 	%fd173, [%rd201+6144];
	or.b32  	%r39, %r20, 1024;
	cvt.u64.u32 	%rd106, %r39;
	add.s64 	%rd337, %rd104, %rd106;
	ld.global.f64 	%fd229, [%rd201+8192];
	setp.geu.f64 	%p2, %fd170, %fd171;
	selp.f64 	%fd174, %fd170, %fd171, %p2;
	selp.b64 	%rd205, %rd105, %rd202, %p2;
	setp.geu.f64 	%p3, %fd174, %fd172;
	selp.f64 	%fd175, %fd174, %fd172, %p3;
	selp.b64 	%rd206, %rd205, %rd203, %p3;
	setp.geu.f64 	%p4, %fd175, %fd173;
	selp.f64 	%fd94, %fd175, %fd173, %p4;
	selp.b64 	%rd108, %rd206, %rd204, %p4;
	setp.lt.f64 	%p5, %fd94, %fd229;
	@%p5 bra 	$L__BB9_123;
	setp.lt.f64 	%p6, %fd229, %fd94;
	setp.lt.u64 	%p7, %rd108, %rd106;
	or.pred  	%p8, %p6, %p7;
	selp.f64 	%fd229, %fd94, %fd229, %p8;
	add.s64 	%rd207, %rd104, %rd108;
	selp.b64 	%rd337, %rd207, %rd337, %p8;
$L__BB9_123:
	setp.le.u64 	%p9, %rd195, %rd5;
	@%p9 bra 	$L__BB9_164;
	setp.ne.s32 	%p10, %r20, 0;
	@%p10 bra 	$L__BB9_126;
	atom.global.add.u64 	%rd208, [%rd1+8], 1280;
	add.s64 	%rd209, %rd208, %rd5;
	st.shared.u64 	[_ZN6thrust24THRUST_300001_SM_1000_NS8cuda_cub4core6detail5shmemE+152], %rd209;
$L__BB9_126:
	bar.sync 	0;
	ld.shared.u64 	%rd325, [_ZN6thrust24THRUST_300001_SM_1000_NS8cuda_cub4core6detail5shmemE+152];
	add.s64 	%rd210, %rd325, 1280;
	setp.gt.s64 	%p11, %rd210, %rd195;
	@%p11 bra 	$L__BB9_141;
	mov.f64 	%fd213, %fd229;
	mov.u64 	%rd318, %rd337;
$L__BB9_128:
	add.s64 	%rd211, %rd325, %rd105;
	shl.b64 	%rd212, %rd211, 3;
	add.s64 	%rd213, %rd2, %rd212;
	add.s64 	%rd319, %rd211, %rd3;
	ld.global.f64 	%fd214, [%rd213];
	add.s64 	%rd320, %rd319, 256;
	ld.global.f64 	%fd215, [%rd213+2048];
	add.s64 	%rd321, %rd319, 512;
	ld.global.f64 	%fd216, [%rd213+4096];
	add.s64 	%rd322, %rd319, 768;
	ld.global.f64 	%fd217, [%rd213+6144];
	add.s64 	%rd337, %rd319, 1024;
	ld.global.f64 	%fd229, [%rd213+8192];
	setp.lt.f64 	%p12, %fd213, %fd214;
	@%p12 bra 	$L__BB9_130;
	setp.lt.f64 	%p13, %fd214, %fd213;
	setp.lt.s64 	%p14, %rd318, %rd319;
	or.pred  	%p15, %p13, %p14;
	selp.f64 	%fd214, %fd213, %fd214, %p15;
	selp.b64 	%rd319, %rd318, %rd319, %p15;
$L__BB9_130:
	setp.lt.f64 	%p16, %fd214, %fd215;
	@%p16 bra 	$L__BB9_132;
	setp.lt.f64 	%p17, %fd215, %fd214;
	setp.lt.s64 	%p18, %rd319, %rd320;
	or.pred  	%p19, %p17, %p18;
	selp.f64 	%fd215, %fd214, %fd215, %p19;
	selp.b64 	%rd320, %rd319, %rd320, %p19;
$L__BB9_132:
	setp.lt.f64 	%p20, %fd215, %fd216;
	@%p20 bra 	$L__BB9_134;
	setp.lt.f64 	%p21, %fd216, %fd215;
	setp.lt.s64 	%p22, %rd320, %rd321;
	or.pred  	%p23, %p21, %p22;
	selp.f64 	%fd216, %fd215, %fd216, %p23;
	selp.b64 	%rd321, %rd320, %rd321, %p23;
$L__BB9_134:
	setp.lt.f64 	%p24, %fd216, %fd217;
	@%p24 bra 	$L__BB9_136;
	setp.lt.f64 	%p25, %fd217, %fd216;
	setp.lt.s64 	%p26, %rd321, %rd322;
	or.pred  	%p27, %p25, %p26;
	selp.f64 	%fd217, %fd216, %fd217, %p27;
	selp.b64 	%rd322, %rd321, %rd322, %p27;
$L__BB9_136:
	setp.lt.f64 	%p28, %fd217, %fd229;
	@%p28 bra 	$L__BB9_138;
	setp.lt.f64 	%p29, %fd229, %fd217;
	setp.lt.s64 	%p30, %rd322, %rd337;
	or.pred  	%p31, %p29, %p30;
	selp.f64 	%fd229, %fd217, %fd229, %p31;
	selp.b64 	%rd337, %rd322, %rd337, %p31;
$L__BB9_138:
	setp.ne.s32 	%p32, %r20, 0;
	bar.sync 	0;
	@%p32 bra 	$L__BB9_140;
	atom.global.add.u64 	%rd214, [%rd1+8], 1280;
	add.s64 	%rd215, %rd214, %rd5;
	st.shared.u64 	[_ZN6thrust24THRUST_300001_SM_1000_NS8cuda_cub4core6detail5shmemE+152], %rd215;
$L__BB9_140:
	bar.sync 	0;
	ld.shared.u64 	%rd325, [_ZN6thrust24THRUST_300001_SM_1000_NS8cuda_cub4core6detail5shmemE+152];
	add.s64 	%rd216, %rd325, 1280;
	setp.le.s64 	%p33, %rd216, %rd195;
	mov.f64 	%fd213, %fd229;
	mov.u64 	%rd318, %rd337;
	@%p33 bra 	$L__BB9_128;
$L__BB9_141:
	setp.le.s64 	%p34, %rd195, %rd325;
	@%p34 bra 	$L__BB9_164;
	cvt.u32.u64 	%r40, %rd325;
	cvt.u32.u64 	%r41, %rd195;
	sub.s32 	%r21, %r41, %r40;
	setp.ge.s32 	%p35, %r20, %r21;
	@%p35 bra 	$L__BB9_164;
	not.b32 	%r43, %r20;
	add.s32 	%r44, %r43, %r41;
	sub.s32 	%r22, %r44, %r40;
	and.b32  	%r46, %r22, 768;
	setp.eq.s32 	%p36, %r46, 768;
	mov.u32 	%r397, %r20;
	@%p36 bra 	$L__BB9_149;
	add.s64 	%rd218, %rd325, %rd105;
	add.s64 	%rd327, %rd218, %rd3;
	shl.b64 	%rd219, %rd218, 3;
	add.s64 	%rd326, %rd2, %rd219;
	shr.u32 	%r47, %r22, 8;
	add.s32 	%r48, %r47, 1;
	and.b32  	%r49, %r48, 3;
	neg.s32 	%r395, %r49;
	mov.u32 	%r397, %r20;
$L__BB9_145:
	.pragma "nounroll";
	mov.u64 	%rd136, %rd337;
	mov.f64 	%fd114, %fd229;
	ld.global.f64 	%fd115, [%rd326];
	setp.lt.f64 	%p37, %fd114, %fd115;
	mov.f64 	%fd229, %fd115;
	mov.u64 	%rd337, %rd327;
	@%p37 bra 	$L__BB9_148;
	setp.lt.f64 	%p38, %fd115, %fd114;
	mov.f64 	%fd229, %fd114;
	mov.u64 	%rd337, %rd136;
	@%p38 bra 	$L__BB9_148;
	setp.lt.s64 	%p39, %rd136, %rd327;
	selp.f64 	%fd229, %fd114, %fd115, %p39;
	min.s64 	%rd337, %rd136, %rd327;
$L__BB9_148:
	add.s32 	%r397, %r397, 256;
	add.s64 	%rd327, %rd327, 256;
	add.s64 	%rd326, %rd326, 2048;
	add.s32 	%r395, %r395, 1;
	setp.ne.s32 	%p40, %r395, 0;
	@%p40 bra 	$L__BB9_145;
$L__BB9_149:
	setp.lt.u32 	%p41, %r22, 768;
	@%p41 bra 	$L__BB9_164;
	add.s32 	%r398, %r397, 512;
$L__BB9_151:
	mov.u32 	%r30, %r398;
	add.s32 	%r50, %r30, -512;
	cvt.u64.u32 	%rd220, %r50;
	add.s64 	%rd221, %rd325, %rd220;
	shl.b64 	%rd222, %rd221, 3;
	add.s64 	%rd144, %rd2, %rd222;
	add.s64 	%rd145, %rd221, %rd3;
	ld.global.f64 	%fd121, [%rd144];
	setp.lt.f64 	%p42, %fd229, %fd121;
	mov.f64 	%fd225, %fd121;
	mov.u64 	%rd333, %rd145;
	@%p42 bra 	$L__BB9_154;
	setp.lt.f64 	%p43, %fd121, %fd229;
	mov.f64 	%fd225, %fd229;
	mov.u64 	%rd333, %rd337;
	@%p43 bra 	$L__BB9_154;
	setp.lt.s64 	%p44, %rd337, %rd145;
	selp.f64 	%fd225, %fd229, %fd121, %p44;
	min.s64 	%rd333, %rd337, %rd145;
$L__BB9_154:
	add.s32 	%r51, %r30, -256;
	cvt.u64.u32 	%rd223, %r51;
	add.s64 	%rd224, %rd325, %rd223;
	add.s64 	%rd148, %rd224, %rd3;
	ld.global.f64 	%fd124, [%rd144+2048];
	setp.lt.f64 	%p45, %fd225, %fd124;
	mov.f64 	%fd226, %fd124;
	mov.u64 	%rd334, %rd148;
	@%p45 bra 	$L__BB9_157;
	setp.lt.f64 	%p46, %fd124, %fd225;
	mov.f64 	%fd226, %fd225;
	mov.u64 	%rd334, %rd333;
	@%p46 bra 	$L__BB9_157;
	setp.lt.s64 	%p47, %rd333, %rd148;
	selp.f64 	%fd226, %fd225, %fd124, %p47;
	min.s64 	%rd334, %rd333, %rd148;
$L__BB9_157:
	cvt.u64.u32 	%rd225, %r30;
	add.s64 	%rd226, %rd325, %rd225;
	add.s64 	%rd151, %rd226, %rd3;
	ld.global.f64 	%fd127, [%rd144+4096];
	setp.lt.f64 	%p48, %fd226, %fd127;
	mov.f64 	%fd227, %fd127;
	mov.u64 	%rd335, %rd151;
	@%p48 bra 	$L__BB9_160;
	setp.lt.f64 	%p49, %fd127, %fd226;
	mov.f64 	%fd227, %fd226;
	mov.u64 	%rd335, %rd334;
	@%p49 bra 	$L__BB9_160;
	setp.lt.s64 	%p50, %rd334, %rd151;
	selp.f64 	%fd227, %fd226, %fd127, %p50;
	min.s64 	%rd335, %rd334, %rd151;
$L__BB9_160:
	add.s32 	%r52, %r30, 256;
	cvt.u64.u32 	%rd227, %r52;
	add.s64 	%rd228, %rd325, %rd227;
	add.s64 	%rd154, %rd228, %rd3;
	ld.global.f64 	%fd130, [%rd144+6144];
	setp.lt.f64 	%p51, %fd227, %fd130;
	mov.f64 	%fd229, %fd130;
	mov.u64 	%rd337, %rd154;
	@%p51 bra 	$L__BB9_163;
	setp.lt.f64 	%p52, %fd130, %fd227;
	mov.f64 	%fd229, %fd227;
	mov.u64 	%rd337, %rd335;
	@%p52 bra 	$L__BB9_163;
	setp.lt.s64 	%p53, %rd335, %rd154;
	selp.f64 	%fd229, %fd227, %fd130, %p53;
	min.s64 	%rd337, %rd335, %rd154;
$L__BB9_163:
	add.s32 	%r398, %r30, 1024;
	add.s32 	%r53, %r30, 512;
	setp.lt.s32 	%p54, %r53, %r21;
	@%p54 bra 	$L__BB9_151;
$L__BB9_164:
	// begin inline asm
	mov.u32 %r54, %laneid;
	// end inline asm
	mov.b64 	%rd229, %fd229;
	mov.b64 	{%r56, %r61}, %rd229;
	mov.b32 	%r72, 1;
	mov.b32 	%r73, 31;
	mov.b32 	%r74, -1;
	// begin inline asm
	shfl.sync.down.b32 %r55, %r56, %r72, %r73, %r74;
	// end inline asm
	// begin inline asm
	shfl.sync.down.b32 %r60, %r61, %r72, %r73, %r74;
	// end inline asm
	mov.b64 	%rd230, {%r55, %r60};
	mov.b64 	%fd134, %rd230;
	mov.b64 	{%r66, %r71}, %rd337;
	// begin inline asm
	shfl.sync.down.b32 %r65, %r66, %r72, %r73, %r74;
	// end inline asm
	// begin inline asm
	shfl.sync.down.b32 %r70, %r71, %r72, %r73, %r74;
	// end inline asm
	mov.b64 	%rd158, {%r65, %r70};
	setp.gt.s32 	%p55, %r54, 30;
	mov.f64 	%fd230, %fd229;
	mov.u64 	%rd338, %rd337;
	@%p55 bra 	$L__BB9_168;
	setp.lt.f64 	%p56, %fd229, %fd134;
	mov.f64 	%fd230, %fd134;
	mov.u64 	%rd338, %rd158;
	@%p56 bra 	$L__BB9_168;
	setp.gt.f64 	%p57, %fd229, %fd134;
	mov.f64 	%fd230, %fd229;
	mov.u64 	%rd338, %rd337;
	@%p57 bra 	$L__BB9_168;
	setp.lt.s64 	%p58, %rd337, %rd158;
	selp.f64 	%fd230, %fd229, %fd134, %p58;
	min.s64 	%rd338, %rd337, %rd158;
$L__BB9_168:
	mov.b64 	%rd231, %fd230;
	mov.b64 	{%r76, %r81}, %rd231;
	mov.b32 	%r92, 2;
	mov.b32 	%r93, 31;
	mov.b32 	%r94, -1;
	// begin inline asm
	shfl.sync.down.b32 %r75, %r76, %r92, %r93, %r94;
	// end inline asm
	// begin inline asm
	shfl.sync.down.b32 %r80, %r81, %r92, %r93, %r94;
	// end inline asm
	mov.b64 	%rd232, {%r75, %r80};
	mov.b64 	%fd137, %rd232;
	mov.b64 	{%r86, %r91}, %rd338;
	// begin inline asm
	shfl.sync.down.b32 %r85, %r86, %r92, %r93, %r94;
	// end inline asm
	// begin inline asm
	shfl.sync.down.b32 %r90, %r91, %r92, %r93, %r94;
	// end inline asm
	mov.b64 	%rd161, {%r85, %r90};
	setp.gt.s32 	%p59, %r54, 29;
	mov.f64 	%fd231, %fd230;
	mov.u64 	%rd339, %rd338;
	@%p59 bra 	$L__BB9_172;
	setp.lt.f64 	%p60, %fd230, %fd137;
	mov.f64 	%fd231, %fd137;
	mov.u64 	%rd339, %rd161;
	@%p60 bra 	$L__BB9_172;
	setp.gt.f64 	%p61, %fd230, %fd137;
	mov.f64 	%fd231, %fd230;
	mov.u64 	%rd339, %rd338;
	@%p61 bra 	$L__BB9_172;
	setp.lt.s64 	%p62, %rd338, %rd161;
	selp.f64 	%fd231, %fd230, %fd137, %p62;
	min.s64 	%rd339, %rd338, %rd161;
$L__BB9_172:
	mov.b64 	%rd233, %fd231;
	mov.b64 	{%r96, %r101}, %rd233;
	mov.b32 	%r112, 4;
	mov.b32 	%r113, 31;
	mov.b32 	%r114, -1;
	// begin inline asm
	shfl.sync.down.b32 %r95, %r96, %r112, %r113, %r114;
	// end inline asm
	// begin inline asm
	shfl.sync.down.b32 %r100, %r101, %r112, %r113, %r114;
	// end inline asm
	mov.b64 	%rd234, {%r95, %r100};
	mov.b64 	%fd140, %rd234;
	mov.b64 	{%r106, %r111}, %rd339;
	// begin inline asm
	shfl.sync.down.b32 %r105, %r106, %r112, %r113, %r114;
	// end inline asm
	// begin inline asm
	shfl.sync.down.b32 %r110, %r111, %r112, %r113, %r114;
	// end inline asm
	mov.b64 	%rd164, {%r105, %r110};
	setp.gt.s32 	%p63, %r54, 27;
	mov.f64 	%fd232, %fd231;
	mov.u64 	%rd340, %rd339;
	@%p63 bra 	$L__BB9_176;
	setp.lt.f64 	%p64, %fd231, %fd140;
	mov.f64 	%fd232, %fd140;
	mov.u64 	%rd340, %rd164;
	@%p64 bra 	$L__BB9_176;
	setp.gt.f64 	%p65, %fd231, %fd140;
	mov.f64 	%fd232, %fd231;
	mov.u64 	%rd340, %rd339;
	@%p65 bra 	$L__BB9_176;
	setp.lt.s64 	%p66, %rd339, %rd164;
	selp.f64 	%fd232, %fd231, %fd140, %p66;
	min.s64 	%rd340, %rd339, %rd164;
$L__BB9_176:
	mov.b64 	%rd235, %fd232;
	mov.b64 	{%r116, %r121}, %rd235;
	mov.b32 	%r132, 8;
	mov.b32 	%r133, 31;
	mov.b32 	%r134, -1;
	// begin inline asm
	shfl.sync.down.b32 %r115, %r116, %r132, %r133, %r134;
	// end inline asm
	// begin inline asm
	shfl.sync.down.b32 %r120, %r121, %r132, %r133, %r134;
	// end inline asm
	mov.b64 	%rd236, {%r115, %r120};
	mov.b64 	%fd143, %rd236;
	mov.b64 	{%r126, %r131}, %rd340;
	// begin inline asm
	shfl.sync.down.b32 %r125, %r126, %r132, %r133, %r134;
	// end inline asm
	// begin inline asm
	shfl.sync.down.b32 %r130, %r131, %r132, %r133, %r134;
	// end inline asm
	mov.b64 	%rd167, {%r125, %r130};
	setp.gt.s32 	%p67, %r54, 23;
	mov.f64 	%fd233, %fd232;
	mov.u64 	%rd341, %rd340;
	@%p67 bra 	$L__BB9_180;
	setp.lt.f64 	%p68, %fd232, %fd143;
	mov.f64 	%fd233, %fd143;
	mov.u64 	%rd341, %rd167;
	@%p68 bra 	$L__BB9_180;
	setp.gt.f64 	%p69, %fd232, %fd143;
	mov.f64 	%fd233, %fd232;
	mov.u64 	%rd341, %rd340;
	@%p69 bra 	$L__BB9_180;
	setp.lt.s64 	%p70, %rd340, %rd167;
	selp.f64 	%fd233, %fd232, %fd143, %p70;
	min.s64 	%rd341, %rd340, %rd167;
$L__BB9_180:
	mov.b64 	%rd237, %fd233;
	mov.b64 	{%r136, %r141}, %rd237;
	mov.b32 	%r152, 16;
	mov.b32 	%r153, 31;
	mov.b32 	%r154, -1;
	// begin inline asm
	shfl.sync.down.b32 %r135, %r136, %r152, %r153, %r154;
	// end inline asm
	// begin inline asm
	shfl.sync.down.b32 %r140, %r141, %r152, %r153, %r154;
	// end inline asm
	mov.b64 	%rd238, {%r135, %r140};
	mov.b64 	%fd146, %rd238;
	mov.b64 	{%r146, %r151}, %rd341;
	// begin inline asm
	shfl.sync.down.b32 %r145, %r146, %r152, %r153, %r154;
	// end inline asm
	// begin inline asm
	shfl.sync.down.b32 %r150, %r151, %r152, %r153, %r154;
	// end inline asm
	mov.b64 	%rd170, {%r145, %r150};
	setp.gt.s32 	%p71, %r54, 15;
	mov.f64 	%fd241, %fd233;
	mov.u64 	%rd349, %rd341;
	@%p71 bra 	$L__BB9_184;
	setp.lt.f64 	%p72, %fd233, %fd146;
	mov.f64 	%fd241, %fd146;
	mov.u64 	%rd349, %rd170;
	@%p72 bra 	$L__BB9_184;
	setp.gt.f64 	%p73, %fd233, %fd146;
	mov.f64 	%fd241, %fd233;
	mov.u64 	%rd349, %rd341;
	@%p73 bra 	$L__BB9_184;
	setp.lt.s64 	%p74, %rd341, %rd170;
	selp.f64 	%fd241, %fd233, %fd146, %p74;
	min.s64 	%rd349, %rd341, %rd170;
$L__BB9_184:
	setp.ne.s32 	%p75, %r54, 0;
	@%p75 bra 	$L__BB9_186;
	shr.u32 	%r155, %r20, 1;
	and.b32  	%r156, %r155, 496;
	mov.u32 	%r157, _ZN6thrust24THRUST_300001_SM_1000_NS8cuda_cub4core6detail5shmemE;
	add.s32 	%r158, %r157, %r156;
	st.shared.f64 	[%r158+8], %fd241;
	st.shared.u64 	[%r158+16], %rd349;
$L__BB9_186:
	bar.sync 	0;
	setp.ne.s32 	%p76, %r20, 0;
	@%p76 bra 	$L__BB9_208;
	ld.shared.f64 	%fd149, [_ZN6thrust24THRUST_300001_SM_1000_NS8cuda_cub4core6detail5shmemE+24];
	ld.shared.u64 	%rd173, [_ZN6thrust24THRUST_300001_SM_1000_NS8cuda_cub4core6detail5shmemE+32];
	setp.lt.f64 	%p77, %fd241, %fd149;
	mov.f64 	%fd235, %fd149;
	mov.u64 	%rd343, %rd173;
	@%p77 bra 	$L__BB9_190;
	setp.lt.f64 	%p78, %fd149, %fd241;
	mov.f64 	%fd235, %fd241;
	mov.u64 	%rd343, %rd349;
	@%p78 bra 	$L__BB9_190;
	setp.lt.s64 	%p79, %rd349, %rd173;
	selp.f64 	%fd235, %fd241, %fd149, %p79;
	min.s64 	%rd343, %rd349, %rd173;
$L__BB9_190:
	ld.shared.f64 	%fd152, [_ZN6thrust24THRUST_300001_SM_1000_NS8cuda_cub4core6detail5shmemE+40];
	ld.shared.u64 	%rd176, [_ZN6thrust24THRUST_300001_SM_1000_NS8cuda_cub4core6detail5shmemE+48];
	setp.lt.f64 	%p80, %fd235, %fd152;
	mov.f64 	%fd236, %fd152;
	mov.u64 	%rd344, %rd176;
	@%p80 bra 	$L__BB9_193;
	setp.lt.f64 	%p81, %fd152, %fd235;
	mov.f64 	%fd236, %fd235;
	mov.u64 	%rd344, %rd343;
	@%p81 bra 	$L__BB9_193;
	setp.lt.s64 	%p82, %rd343, %rd176;
	selp.f64 	%fd236, %fd235, %fd152, %p82;
	min.s64 	%rd344, %rd343, %rd176;
$L__BB9_193:
	ld.shared.f64 	%fd155, [_ZN6thrust24THRUST_300001_SM_1000_NS8cuda_cub4core6detail5shmemE+56];
	ld.shared.u64 	%rd179, [_ZN6thrust24THRUST_300001_SM_1000_NS8cuda_cub4core6detail5shmemE+64];
	setp.lt.f64 	%p83, %fd236, %fd155;
	mov.f64 	%fd237, %fd155;
	mov.u64 	%rd345, %rd179;
	@%p83 bra 	$L__BB9_196;
	setp.lt.f64 	%p84, %fd155, %fd236;
	mov.f64 	%fd237, %fd236;
	mov.u64 	%rd345, %rd344;
	@%p84 bra 	$L__BB9_196;
	setp.lt.s64 	%p85, %rd344, %rd179;
	selp.f64 	%fd237, %fd236, %fd155, %p85;
	min.s64 	%rd345, %rd344, %rd179;
$L__BB9_196:
	ld.shared.f64 	%fd158, [_ZN6thrust24THRUST_300001_SM_1000_NS8cuda_cub4core6detail5shmemE+72];
	ld.shared.u64 	%rd182, [_ZN6thrust24THRUST_300001_SM_1000_NS8cuda_cub4core6detail5shmemE+80];
	setp.lt.f64 	%p86, %fd237, %fd158;
	mov.f64 	%fd238, %fd158;
	mov.u64 	%rd346, %rd182;
	@%p86 bra 	$L__BB9_199;
	setp.lt.f64 	%p87, %fd158, %fd237;
	mov.f64 	%fd238, %fd237;
	mov.u64 	%rd346, %rd345;
	@%p87 bra 	$L__BB9_199;
	setp.lt.s64 	%p88, %rd345, %rd182;
	selp.f64 	%fd238, %fd237, %fd158, %p88;
	min.s64 	%rd346, %rd345, %rd182;
$L__BB9_199:
	ld.shared.f64 	%fd161, [_ZN6thrust24THRUST_300001_SM_1000_NS8cuda_cub4core6detail5shmemE+88];
	ld.shared.u64 	%rd185, [_ZN6thrust24THRUST_300001_SM_1000_NS8cuda_cub4core6detail5shmemE+96];
	setp.lt.f64 	%p89, %fd238, %fd161;
	mov.f64 	%fd239, %fd161;
	mov.u64 	%rd347, %rd185;
	@%p89 bra 	$L__BB9_202;
	setp.lt.f64 	%p90, %fd161, %fd238;
	mov.f64 	%fd239, %fd238;
	mov.u64 	%rd347, %rd346;
	@%p90 bra 	$L__BB9_202;
	setp.lt.s64 	%p91, %rd346, %rd185;
	selp.f64 	%fd239, %fd238, %fd161, %p91;
	min.s64 	%rd347, %rd346, %rd185;
$L__BB9_202:
	ld.shared.f64 	%fd164, [_ZN6thrust24THRUST_300001_SM_1000_NS8cuda_cub4core6detail5shmemE+104];
	ld.shared.u64 	%rd188, [_ZN6thrust24THRUST_300001_SM_1000_NS8cuda_cub4core6detail5shmemE+112];
	setp.lt.f64 	%p92, %fd239, %fd164;
	mov.f64 	%fd240, %fd164;
	mov.u64 	%rd348, %rd188;
	@%p92 bra 	$L__BB9_205;
	setp.lt.f64 	%p93, %fd164, %fd239;
	mov.f64 	%fd240, %fd239;
	mov.u64 	%rd348, %rd347;
	@%p93 bra 	$L__BB9_205;
	setp.lt.s64 	%p94, %rd347, %rd188;
	selp.f64 	%fd240, %fd239, %fd164, %p94;
	min.s64 	%rd348, %rd347, %rd188;
$L__BB9_205:
	ld.shared.f64 	%fd167, [_ZN6thrust24THRUST_300001_SM_1000_NS8cuda_cub4core6detail5shmemE+120];
	ld.shared.u64 	%rd191, [_ZN6thrust24THRUST_300001_SM_1000_NS8cuda_cub4core6detail5shmemE+128];
	setp.lt.f64 	%p95, %fd240, %fd167;
	mov.u64 	%rd349, %rd191;
	mov.f64 	%fd241, %fd167;
	@%p95 bra 	$L__BB9_208;
	setp.lt.f64 	%p96, %fd167, %fd240;
	mov.u64 	%rd349, %rd348;
	mov.f64 	%fd241, %fd240;
	@%p96 bra 	$L__BB9_208;
	setp.lt.s64 	%p97, %rd348, %rd191;
	selp.f64 	%fd241, %fd240, %fd167, %p97;
	min.s64 	%rd349, %rd348, %rd191;
$L__BB9_208:
	mov.u32 	%r389, %tid.x;
	setp.ne.s32 	%p214, %r389, 0;
	@%p214 bra 	$L__BB9_210;
	ld.param.u64 	%rd280, [_ZN6thrust24THRUST_300001_SM_1000_NS8cuda_cub4core6detail13_kernel_agentINS1_8__reduce11ReduceAgentINS0_12zip_iteratorIN4cuda3std3__45tupleIJNS0_10device_ptrIdEENS0_17counting_iteratorIlNS0_11use_defaultESF_SF_EEEEEEEPNSB_IJdlEEESJ_lNS1_9__extrema9arg_max_fIdlNSA_4lessIdEEEEEEJSI_SK_lN3cub18CUB_300001_SM_100013GridEvenShareIlEENSS_9GridQueueIyEESP_EEEvDpT0__param_1];
	cvta.to.global.u64 	%rd277, %rd280;
	mul.wide.u32 	%rd278, %r1, 16;
	add.s64 	%rd279, %rd277, %rd278;
	st.global.f64 	[%rd279], %fd241;
	st.global.u64 	[%rd279+8], %rd349;
$L__BB9_210:
	ret;

}
	// .globl	_ZN6thrust24THRUST_300001_SM_1000_NS8cuda_cub4core6detail13_kernel_agentINS1_8__reduce10DrainAgentIlEEJN3cub18CUB_300001_SM_10009GridQueueIyEElEEEvDpT0_
.visible .entry _ZN6thrust24THRUST_300001_SM_1000_NS8cuda_cub4core6detail13_kernel_agentINS1_8__reduce10DrainAgentIlEEJN3cub18CUB_300001_SM_10009GridQueueIyEElEEEvDpT0_(
	.param .align 8 .b8 _ZN6thrust24THRUST_300001_SM_1000_NS8cuda_cub4core6detail13_kernel_agentINS1_8__reduce10DrainAgentIlEEJN3cub18CUB_300001_SM_10009GridQueueIyEElEEEvDpT0__param_0[8],
	.param .u64 _ZN6thrust24THRUST_300001_SM_1000_NS8cuda_cub4core6detail13_kernel_agentINS1_8__reduce10DrainAgentIlEEJN3cub18CUB_300001_SM_10009GridQueueIyEElEEEvDpT0__param_1
)
.maxntid 1
{
	.reg .b64 	%rd<5>;

	ld.param.u64 	%rd1, [_ZN6thrust24THRUST_300001_SM_1000_NS8cuda_cub4core6detail13_kernel_agentINS1_8__reduce10DrainAgentIlEEJN3cub18CUB_300001_SM_10009GridQueueIyEElEEEvDpT0__param_0];
	ld.param.u64 	%rd2, [_ZN6thrust24THRUST_300001_SM_1000_NS8cuda_cub4core6detail13_kernel_agentINS1_8__reduce10DrainAgentIlEEJN3cub18CUB_300001_SM_10009GridQueueIyEElEEEvDpT0__param_1];
	cvta.to.global.u64 	%rd3, %rd1;
	st.global.u64 	[%rd3], %rd2;
	mov.b64 	%rd4, 0;
	st.global.u64 	[%rd3+8], %rd4;
	ret;

}
	// .globl	_ZN6thrust24THRUST_300001_SM_1000_NS8cuda_cub4core6detail13_kernel_agentINS1_8__reduce11ReduceAgentIPN4cuda3std3__45tupleIJdlEEESC_SB_lNS1_9__extrema9arg_max_fIdlNS9_4lessIdEEEEEEJSC_SC_iSH_EEEvDpT0_
.visible .entry _ZN6thrust24THRUST_300001_SM_1000_NS8cuda_cub4core6detail13_kernel_agentINS1_8__reduce11ReduceAgentIPN4cuda3std3__45tupleIJdlEEESC_SB_lNS1_9__extrema9arg_max_fIdlNS9_4lessIdEEEEEEJSC_SC_iSH_EEEvDpT0_(
	.param .u64 .ptr .align 1 _ZN6thrust24THRUST_300001_SM_1000_NS8cuda_cub4core6detail13_kernel_agentINS1_8__reduce11ReduceAgentIPN4cuda3std3__45tupleIJdlEEESC_SB_lNS1_9__extrema9arg_max_fIdlNS9_4lessIdEEEEEEJSC_SC_iSH_EEEvDpT0__param_0,
	.param .u64 .ptr .align 1 _ZN6thrust24THRUST_300001_SM_1000_NS8cuda_cub4core6detail13_kernel_agentINS1_8__reduce11ReduceAgentIPN4cuda3std3__45tupleIJdlEEESC_SB_lNS1_9__extrema9arg_max_fIdlNS9_4lessIdEEEEEEJSC_SC_iSH_EEEvDpT0__param_1,
	.param .u32 _ZN6thrust24THRUST_300001_SM_1000_NS8cuda_cub4core6detail13_kernel_agentINS1_8__reduce11ReduceAgentIPN4cuda3std3__45tupleIJdlEEESC_SB_lNS1_9__extrema9arg_max_fIdlNS9_4lessIdEEEEEEJSC_SC_iSH_EEEvDpT0__param_2,
	.param .align 1 .b8 _ZN6thrust24THRUST_300001_SM_1000_NS8cuda_cub4core6detail13_kernel_agentINS1_8__reduce11ReduceAgentIPN4cuda3std3__45tupleIJdlEEESC_SB_lNS1_9__extrema9arg_max_fIdlNS9_4lessIdEEEEEEJSC_SC_iSH_EEEvDpT0__param_3[1]
)
.maxntid 256
{
	.reg .pred 	%p<264>;
	.reg .b32 	%r<374>;
	.reg .b64 	%rd<508>;
	.reg .b64 	%fd<293>;

	ld.param.u64 	%rd237, [_ZN6thrust24THRUST_300001_SM_1000_NS8cuda_cub4core6detail13_kernel_agentINS1_8__reduce11ReduceAgentIPN4cuda3std3__45tupleIJdlEEESC_SB_lNS1_9__extrema9arg_max_fIdlNS9_4lessIdEEEEEEJSC_SC_iSH_EEEvDpT0__param_0];
	ld.param.u32 	%r29, [_ZN6thrust24THRUST_300001_SM_1000_NS8cuda_cub4core6detail13_kernel_agentINS1_8__reduce11ReduceAgentIPN4cuda3std3__45tupleIJdlEEESC_SB_lNS1_9__extrema9arg_max_fIdlNS9_4lessIdEEEEEEJSC_SC_iSH_EEEvDpT0__param_2];
	cvt.s64.s32 	%rd1, %r29;
	setp.eq.s32 	%p1, %r29, 0;
	@%p1 bra 	$L__BB11_234;
	setp.gt.s32 	%p2, %r29, 1279;
	@%p2 bra 	$L__BB11_121;
	mov.u32 	%r1, %tid.x;
	setp.ge.s32 	%p147, %r1, %r29;
	mov.f64 	%fd224, 0d0000000000000000;
	mov.b64 	%rd431, 0;
	mov.u32 	%r368, %r1;
	@%p147 bra 	$L__BB11_4;
	mul.wide.u32 	%rd375, %r1, 16;
	add.s64 	%rd372, %rd237, %rd375;
	// begin inline asm
	ld.global.nc.u64 %rd371, [%rd372];
	// end inline asm
	add.s64 	%rd374, %rd372, 8;
	// begin inline asm
	ld.global.nc.u64 %rd431, [%rd374];
	// end inline asm
	mov.b64 	%fd224, %rd371;
	add.s32 	%r368, %r1, 256;
$L__BB11_4:
	setp.ge.s32 	%p148, %r368, %r29;
	@%p148 bra 	$L__BB11_25;
	not.b32 	%r141, %r368;
	add.s32 	%r4, %r29, %r141;
	and.b32  	%r142, %r4, 768;
	setp.eq.s32 	%p149, %r142, 768;
	@%p149 bra 	$L__BB11_11;
	mul.wide.u32 	%rd377, %r368, 16;
	add.s64 	%rd422, %rd237, %rd377;
	shr.u32 	%r143, %r4, 8;
	add.s32 	%r144, %r143, 1;
	and.b32  	%r145, %r144, 3;
	neg.s32 	%r366, %r145;
$L__BB11_7:
	.pragma "nounroll";
	mov.u64 	%rd6, %rd431;
	mov.f64 	%fd3, %fd224;
	// begin inline asm
	ld.global.nc.u64 %rd378, [%rd422];
	// end inline asm
	add.s64 	%rd381, %rd422, 8;
	// begin inline asm
	ld.global.nc.u64 %rd380, [%rd381];
	// end inline asm
	mov.b64 	%fd4, %rd378;
	setp.lt.f64 	%p150, %fd3, %fd4;
	mov.u64 	%rd431, %rd380;
	mov.f64 	%fd224, %fd4;
	@%p150 bra 	$L__BB11_10;
	setp.gt.f64 	%p151, %fd3, %fd4;
	mov.u64 	%rd431, %rd6;
	mov.f64 	%fd224, %fd3;
	@%p151 bra 	$L__BB11_10;
	setp.lt.s64 	%p152, %rd6, %rd380;
	min.s64 	%rd431, %rd6, %rd380;
	selp.f64 	%fd224, %fd3, %fd4, %p152;
$L__BB11_10:
	add.s32 	%r368, %r368, 256;
	add.s64 	%rd422, %rd422, 4096;
	add.s32 	%r366, %r366, 1;
	setp.ne.s32 	%p153, %r366, 0;
	@%p153 bra 	$L__BB11_7;
$L__BB11_11:
	setp.lt.u32 	%p154, %r4, 768;
	@%p154 bra 	$L__BB11_25;
$L__BB11_12:
	mul.wide.s32 	%rd386, %r368, 16;
	add.s64 	%rd383, %rd237, %rd386;
	// begin inline asm
	ld.global.nc.u64 %rd382, [%rd383];
	// end inline asm
	add.s64 	%rd385, %rd383, 8;
	// begin inline asm
	ld.global.nc.u64 %rd384, [%rd385];
	// end inline asm
	mov.b64 	%fd10, %rd382;
	setp.lt.f64 	%p155, %fd224, %fd10;
	mov.u64 	%rd428, %rd384;
	mov.f64 	%fd221, %fd10;
	@%p155 bra 	$L__BB11_15;
	setp.gt.f64 	%p156, %fd224, %fd10;
	mov.u64 	%rd428, %rd431;
	mov.f64 	%fd221, %fd224;
	@%p156 bra 	$L__BB11_15;
	setp.lt.s64 	%p157, %rd431, %rd384;
	min.s64 	%rd428, %rd431, %rd384;
	selp.f64 	%fd221, %fd224, %fd10, %p157;
$L__BB11_15:
	add.s64 	%rd388, %rd383, 4096;
	// begin inline asm
	ld.global.nc.u64 %rd387, [%rd388];
	// end inline asm
	add.s64 	%rd390, %rd383, 4104;
	// begin inline asm
	ld.global.nc.u64 %rd389, [%rd390];
	// end inline asm
	mov.b64 	%fd13, %rd387;
	setp.lt.f64 	%p158, %fd221, %fd13;
	mov.u64 	%rd429, %rd389;
	mov.f64 	%fd222, %fd13;
	@%p158 bra 	$L__BB11_18;
	setp.gt.f64 	%p159, %fd221, %fd13;
	mov.u64 	%rd429, %rd428;
	mov.f64 	%fd222, %fd221;
	@%p159 bra 	$L__BB11_18;
	setp.lt.s64 	%p160, %rd428, %rd389;
	min.s64 	%rd429, %rd428, %rd389;
	selp.f64 	%fd222, %fd221, %fd13, %p160;
$L__BB11_18:
	add.s64 	%rd392, %rd383, 8192;
	// begin inline asm
	ld.global.nc.u64 %rd391, [%rd392];
	// end inline asm
	add.s64 	%rd394, %rd383, 8200;
	// begin inline asm
	ld.global.nc.u64 %rd393, [%rd394];
	// end inline asm
	mov.b64 	%fd16, %rd391;
	setp.lt.f64 	%p161, %fd222, %fd16;
	mov.u64 	%rd430, %rd393;
	mov.f64 	%fd223, %fd16;
	@%p161 bra 	$L__BB11_21;
	setp.gt.f64 	%p162, %fd222, %fd16;
	mov.u64 	%rd430, %rd429;
	mov.f64 	%fd223, %fd222;
	@%p162 bra 	$L__BB11_21;
	setp.lt.s64 	%p163, %rd429, %rd393;
	min.s64 	%rd430, %rd429, %rd393;
	selp.f64 	%fd223, %fd222, %fd16, %p163;
$L__BB11_21:
	add.s64 	%rd396, %rd383, 12288;
	// begin inline asm
	ld.global.nc.u64 %rd395, [%rd396];
	// end inline asm
	add.s64 	%rd398, %rd383, 12296;
	// begin inline asm
	ld.global.nc.u64 %rd397, [%rd398];
	// end inline asm
	mov.b64 	%fd19, %rd395;
	setp.lt.f64 	%p164, %fd223, %fd19;
	mov.u64 	%rd431, %rd397;
	mov.f64 	%fd224, %fd19;
	@%p164 bra 	$L__BB11_24;
	setp.gt.f64 	%p165, %fd223, %fd19;
	mov.u64 	%rd431, %rd430;
	mov.f64 	%fd224, %fd223;
	@%p165 bra 	$L__BB11_24;
	setp.lt.s64 	%p166, %rd430, %rd397;
	min.s64 	%rd431, %rd430, %rd397;
	selp.f64 	%fd224, %fd223, %fd19, %p166;
$L__BB11_24:
	add.s32 	%r368, %r368, 1024;
	setp.lt.s32 	%p167, %r368, %r29;
	@%p167 bra 	$L__BB11_12;
$L__BB11_25:
	setp.lt.s32 	%p168, %r29, 256;
	@%p168 bra 	$L__BB11_70;
	// begin inline asm
	mov.u32 %r259, %laneid;
	// end inline asm
	mov.b64 	%rd409, %fd224;
	mov.b64 	{%r261, %r266}, %rd409;
	mov.b32 	%r277, 1;
	mov.b32 	%r278, 31;
	mov.b32 	%r279, -1;
	// begin inline asm
	shfl.sync.down.b32 %r260, %r261, %r277, %r278, %r279;
	// end inline asm
	// begin inline asm
	shfl.sync.down.b32 %r265, %r266, %r277, %r278, %r279;
	// end inline asm
	mov.b64 	%rd410, {%r260, %r265};
	mov.b64 	%fd23, %rd410;
	mov.b64 	{%r271, %r276}, %rd431;
	// begin inline asm
	shfl.sync.down.b32 %r270, %r271, %r277, %r278, %r279;
	// end inline asm
	// begin inline asm
	shfl.sync.down.b32 %r275, %r276, %r277, %r278, %r279;
	// end inline asm
	mov.b64 	%rd28, {%r270, %r275};
	setp.gt.s32 	%p220, %r259, 30;
	mov.u64 	%rd433, %rd431;
	mov.f64 	%fd226, %fd224;
	@%p220 bra 	$L__BB11_30;
	setp.lt.f64 	%p221, %fd224, %fd23;
	mov.u64 	%rd433, %rd28;
	mov.f64 	%fd226, %fd23;
	@%p221 bra 	$L__BB11_30;
	setp.gt.f64 	%p222, %fd224, %fd23;
	mov.u64 	%rd433, %rd431;
	mov.f64 	%fd226, %fd224;
	@%p222 bra 	$L__BB11_30;
	setp.lt.s64 	%p223, %rd431, %rd28;
	min.s64 	%rd433, %rd431, %rd28;
	selp.f64 	%fd226, %fd224, %fd23, %p223;
$L__BB11_30:
	mov.b64 	%rd411, %fd226;
	mov.b64 	{%r281, %r286}, %rd411;
	mov.b32 	%r297, 2;
	mov.b32 	%r298, 31;
	mov.b32 	%r299, -1;
	// begin inline asm
	shfl.sync.down.b32 %r280, %r281, %r297, %r298, %r299;
	// end inline asm
	// begin inline asm
	shfl.sync.down.b32 %r285, %r286, %r297, %r298, %r299;
	// end inline asm
	mov.b64 	%rd412, {%r280, %r285};
	mov.b64 	%fd26, %rd412;
	mov.b64 	{%r291, %r296}, %rd433;
	// begin inline asm
	shfl.sync.down.b32 %r290, %r291, %r297, %r298, %r299;
	// end inline asm
	// begin inline asm
	shfl.sync.down.b32 %r295, %r296, %r297, %r298, %r299;
	// end inline asm
	mov.b64 	%rd31, {%r290, %r295};
	setp.gt.s32 	%p224, %r259, 29;
	mov.u64 	%rd434, %rd433;
	mov.f64 	%fd227, %fd226;
	@%p224 bra 	$L__BB11_34;
	setp.lt.f64 	%p225, %fd226, %fd26;
	mov.u64 	%rd434, %rd31;
	mov.f64 	%fd227, %fd26;
	@%p225 bra 	$L__BB11_34;
	setp.gt.f64 	%p226, %fd226, %fd26;
	mov.u64 	%rd434, %rd433;
	mov.f64 	%fd227, %fd226;
	@%p226 bra 	$L__BB11_34;
	setp.lt.s64 	%p227, %rd433, %rd31;
	min.s64 	%rd434, %rd433, %rd31;
	selp.f64 	%fd227, %fd226, %fd26, %p227;
$L__BB11_34:
	mov.b64 	%rd413, %fd227;
	mov.b64 	{%r301, %r306}, %rd413;
	mov.b32 	%r317, 4;
	mov.b32 	%r318, 31;
	mov.b32 	%r319, -1;
	// begin inline asm
	shfl.sync.down.b32 %r300, %r301, %r317, %r318, %r319;
	// end inline asm
	// begin inline asm
	shfl.sync.down.b32 %r305, %r306, %r317, %r318, %r319;
	// end inline asm
	mov.b64 	%rd414, {%r300, %r305};
	mov.b64 	%fd29, %rd414;
	mov.b64 	{%r311, %r316}, %rd434;
	// begin inline asm
	shfl.sync.down.b32 %r310, %r311, %r317, %r318, %r319;
	// end inline asm
	// begin inline asm
	shfl.sync.down.b32 %r315, %r316, %r317, %r318, %r319;
	// end inline asm
	mov.b64 	%rd34, {%r310, %r315};
	setp.gt.s32 	%p228, %r259, 27;
	mov.u64 	%rd435, %rd434;
	mov.f64 	%fd228, %fd227;
	@%p228 bra 	$L__BB11_38;
	setp.lt.f64 	%p229, %fd227, %fd29;
	mov.u64 	%rd435, %rd34;
	mov.f64 	%fd228, %fd29;
	@%p229 bra 	$L__BB11_38;
	setp.gt.f64 	%p230, %fd227, %fd29;
	mov.u64 	%rd435, %rd434;
	mov.f64 	%fd228, %fd227;
	@%p230 bra 	$L__BB11_38;
	setp.lt.s64 	%p231, %rd434, %rd34;
	min.s64 	%rd435, %rd434, %rd34;
	selp.f64 	%fd228, %fd227, %fd29, %p231;
$L__BB11_38:
	mov.b64 	%rd415, %fd228;
	mov.b64 	{%r321, %r326}, %rd415;
	mov.b32 	%r337, 8;
	mov.b32 	%r338, 31;
	mov.b32 	%r339, -1;
	// begin inline asm
	shfl.sync.down.b32 %r320, %r321, %r337, %r338, %r339;
	// end inline asm
	// begin inline asm
	shfl.sync.down.b32 %r325, %r326, %r337, %r338, %r339;
	// end inline asm
	mov.b64 	%rd416, {%r320, %r325};
	mov.b64 	%fd32, %rd416;
	mov.b64 	{%r331, %r336}, %rd435;
	// begin inline asm
	shfl.sync.down.b32 %r330, %r331, %r337, %r338, %r339;
	// end inline asm
	// begin inline asm
	shfl.sync.down.b32 %r335, %r336, %r337, %r338, %r339;
	// end inline asm
	mov.b64 	%rd37, {%r330, %r335};
	setp.gt.s32 	%p232, %r259, 23;
	mov.u64 	%rd436, %rd435;
	mov.f64 	%fd229, %fd228;
	@%p232 bra 	$L__BB11_42;
	setp.lt.f64 	%p233, %fd228, %fd32;
	mov.u64 	%rd436, %rd37;
	mov.f64 	%fd229, %fd32;
	@%p233 bra 	$L__BB11_42;
	setp.gt.f64 	%p234, %fd228, %fd32;
	mov.u64 	%rd436, %rd435;
	mov.f64 	%fd229, %fd228;
	@%p234 bra 	$L__BB11_42;
	setp.lt.s64 	%p235, %rd435, %rd37;
	min.s64 	%rd436, %rd435, %rd37;
	selp.f64 	%fd229, %fd228, %fd32, %p235;
$L__BB11_42:
	mov.b64 	%rd417, %fd229;
	mov.b64 	{%r341, %r346}, %rd417;
	mov.b32 	%r357, 16;
	mov.b32 	%r358, 31;
	mov.b32 	%r359, -1;
	// begin inline asm
	shfl.sync.down.b32 %r340, %r341, %r357, %r358, %r359;
	// end inline asm
	// begin inline asm
	shfl.sync.down.b32 %r345, %r346, %r357, %r358, %r359;
	// end inline asm
	mov.b64 	%rd418, {%r340, %r345};
	mov.b64 	%fd35, %rd418;
	mov.b64 	{%r351, %r356}, %rd436;
	// begin inline asm
	shfl.sync.down.b32 %r350, %r351, %r357, %r358, %r359;
	// end inline asm
	// begin inline asm
	shfl.sync.down.b32 %r355, %r356, %r357, %r358, %r359;
	// end inline asm
	mov.b64 	%rd40, {%r350, %r355};
	setp.gt.s32 	%p236, %r259, 15;
	mov.u64 	%rd507, %rd436;
	mov.f64 	%fd292, %fd229;
	@%p236 bra 	$L__BB11_46;
	setp.lt.f64 	%p237, %fd229, %fd35;
	mov.u64 	%rd507, %rd40;
	mov.f64 	%fd292, %fd35;
	@%p237 bra 	$L__BB11_46;
	setp.gt.f64 	%p238, %fd229, %fd35;
	mov.u64 	%rd507, %rd436;
	mov.f64 	%fd292, %fd229;
	@%p238 bra 	$L__BB11_46;
	setp.lt.s64 	%p239, %rd436, %rd40;
	min.s64 	%rd507, %rd436, %rd40;
	selp.f64 	%fd292, %fd229, %fd35, %p239;
$L__BB11_46:
	setp.ne.s32 	%p240, %r259, 0;
	@%p240 bra 	$L__BB11_48;
	shr.u32 	%r360, %r1, 1;
	and.b32  	%r361, %r360, 496;
	mov.u32 	%r362, _ZN6thrust24THRUST_300001_SM_1000_NS8cuda_cub4core6detail5shmemE;
	add.s32 	%r363, %r362, %r361;
	st.shared.f64 	[%r363+8], %fd292;
	st.shared.u64 	[%r363+16], %rd507;
$L__BB11_48:
	bar.sync 	0;
	setp.ne.s32 	%p241, %r1, 0;
	@%p241 bra 	$L__BB11_232;
	ld.shared.f64 	%fd38, [_ZN6thrust24THRUST_300001_SM_1000_NS8cuda_cub4core6detail5shmemE+24];
	ld.shared.u64 	%rd43, [_ZN6thrust24THRUST_300001_SM_1000_NS8cuda_cub4core6detail5shmemE+32];
	setp.lt.f64 	%p242, %fd292, %fd38;
	mov.u64 	%rd438, %rd43;
	mov.f64 	%fd231, %fd38;
	@%p242 bra 	$L__BB11_52;
	setp.lt.f64 	%p243, %fd38, %fd292;
	mov.u64 	%rd438, %rd507;
	mov.f64 	%fd231, %fd292;
	@%p243 bra 	$L__BB11_52;
	setp.lt.s64 	%p244, %rd507, %rd43;
	min.s64 	%rd438, %rd507, %rd43;
	selp.f64 	%fd231, %fd292, %fd38, %p244;
$L__BB11_52:
	ld.shared.f64 	%fd41, [_ZN6thrust24THRUST_300001_SM_1000_NS8cuda_cub4core6detail5shmemE+40];
	ld.shared.u64 	%rd46, [_ZN6thrust24THRUST_300001_SM_1000_NS8cuda_cub4core6detail5shmemE+48];
	setp.lt.f64 	%p245, %fd231, %fd41;
	mov.u64 	%rd439, %rd46;
	mov.f64 	%fd232, %fd41;
	@%p245 bra 	$L__BB11_55;
	setp.lt.f64 	%p246, %fd41, %fd231;
	mov.u64 	%rd439, %rd438;
	mov.f64 	%fd232, %fd231;
	@%p246 bra 	$L__BB11_55;
	setp.lt.s64 	%p247, %rd438, %rd46;
	min.s64 	%rd439, %rd438, %rd46;
	selp.f64 	%fd232, %fd231, %fd41, %p247;
$L__BB11_55:
	ld.shared.f64 	%fd44, [_ZN6thrust24THRUST_300001_SM_1000_NS8cuda_cub4core6detail5shmemE+56];
	ld.shared.u64 	%rd49, [_ZN6thrust24THRUST_300001_SM_1000_NS8cuda_cub4core6detail5shmemE+64];
	setp.lt.f64 	%p248, %fd232, %fd44;
	mov.u64 	%rd440, %rd49;
	mov.f64 	%fd233, %fd44;
	@%p248 bra 	$L__BB11_58;
	setp.lt.f64 	%p249, %fd44, %fd232;
	mov.u64 	%rd440, %rd439;
	mov.f64 	%fd233, %fd232;
	@%p249 bra 	$L__BB11_58;
	setp.lt.s64 	%p250, %rd439, %rd49;
	min.s64 	%rd440, %rd439, %rd49;
	selp.f64 	%fd233, %fd232, %fd44, %p250;
$L__BB11_58:
	ld.shared.f64 	%fd47, [_ZN6thrust24THRUST_300001_SM_1000_NS8cuda_cub4core6detail5shmemE+72];
	ld.shared.u64 	%rd52, [_ZN6thrust24THRUST_300001_SM_1000_NS8cuda_cub4core6detail5shmemE+80];
	setp.lt.f64 	%p251, %fd233, %fd47;
	mov.u64 	%rd441, %rd52;
	mov.f64 	%fd234, %fd47;
	@%p251 bra 	$L__BB11_61;
	setp.lt.f64 	%p252, %fd47, %fd233;
	mov.u64 	%rd441, %rd440;
	mov.f64 	%fd234, %fd233;
	@%p252 bra 	$L__BB11_61;
	setp.lt.s64 	%p253, %rd440, %rd52;
	min.s64 	%rd441, %rd440, %rd52;
	selp.f64 	%fd234, %fd233, %fd47, %p253;
$L__BB11_61:
	ld.shared.f64 	%fd50, [_ZN6thrust24THRUST_300001_SM_1000_NS8cuda_cub4core6detail5shmemE+88];
	ld.shared.u64 	%rd55, [_ZN6thrust24THRUST_300001_SM_1000_NS8cuda_cub4core6detail5shmemE+96];
	setp.lt.f64 	%p254, %fd234, %fd50;
	mov.u64 	%rd442, %rd55;
	mov.f64 	%fd235, %fd50;
	@%p254 bra 	$L__BB11_64;
	setp.lt.f64 	%p255, %fd50, %fd234;
	mov.u64 	%rd442, %rd441;
	mov.f64 	%fd235, %fd234;
	@%p255 bra 	$L__BB11_64;
	setp.lt.s64 	%p256, %rd441, %rd55;
	min.s64 	%rd442, %rd441, %rd55;
	selp.f64 	%fd235, %fd234, %fd50, %p256;
$L__BB11_64:
	ld.shared.f64 	%fd53, [_ZN6thrust24THRUST_300001_SM_1000_NS8cuda_cub4core6detail5shmemE+104];
	ld.shared.u64 	%rd58, [_ZN6thrust24THRUST_300001_SM_1000_NS8cuda_cub4core6detail5shmemE+112];
	setp.lt.f64 	%p257, %fd235, %fd53;
	mov.u64 	%rd443, %rd58;
	mov.f64 	%fd236, %fd53;
	@%p257 bra 	$L__BB11_67;
	setp.lt.f64 	%p258, %fd53, %fd235;
	mov.u64 	%rd443, %rd442;
	mov.f64 	%fd236, %fd235;
	@%p258 bra 	$L__BB11_67;
	setp.lt.s64 	%p259, %rd442, %rd58;
	min.s64 	%rd443, %rd442, %rd58;
	selp.f64 	%fd236, %fd235, %fd53, %p259;
$L__BB11_67:
	ld.shared.f64 	%fd56, [_ZN6thrust24THRUST_300001_SM_1000_NS8cuda_cub4core6detail5shmemE+120];
	ld.shared.u64 	%rd61, [_ZN6thrust24THRUST_300001_SM_1000_NS8cuda_cub4core6detail5shmemE+128];
	setp.lt.f64 	%p260, %fd236, %fd56;
	mov.u64 	%rd507, %rd61;
	mov.f64 	%fd292, %fd56;
	@%p260 bra 	$L__BB11_232;
	setp.lt.f64 	%p261, %fd56, %fd236;
	mov.u64 	%rd507, %rd443;
	mov.f64 	%fd292, %fd236;
	@%p261 bra 	$L__BB11_232;
	setp.lt.s64 	%p262, %rd443, %rd61;
	min.s64 	%rd507, %rd443, %rd61;
	selp.f64 	%fd292, %fd236, %fd56, %p262;
	bra.uni 	$L__BB11_232;
$L__BB11_70:
	// begin inline asm
	mov.u32 %r146, %laneid;
	// end inline asm
	and.b32  	%r167, %r1, 992;
	add.s32 	%r168, %r167, 32;
	setp.gt.s32 	%p169, %r168, %r29;
	not.b32 	%r169, %r167;
	add.s32 	%r170, %r29, %r169;
	selp.b32 	%r165, %r170, 31, %p169;
	mov.b64 	%rd399, %fd224;
	mov.b64 	{%r148, %r153}, %rd399;
	mov.b32 	%r164, 1;
	mov.b32 	%r166, -1;
	// begin inline asm
	shfl.sync.down.b32 %r147, %r148, %r164, %r165, %r166;
	// end inline asm
	// begin inline asm
	shfl.sync.down.b32 %r152, %r153, %r164, %r165, %r166;
	// end inline asm
	mov.b64 	%rd400, {%r147, %r152};
	mov.b64 	%fd58, %rd400;
	mov.b64 	{%r158, %r163}, %rd431;
	// begin inline asm
	shfl.sync.down.b32 %r157, %r158, %r164, %r165, %r166;
	// end inline asm
	// begin inline asm
	shfl.sync.down.b32 %r162, %r163, %r164, %r165, %r166;
	// end inline asm
	mov.b64 	%rd63, {%r157, %r162};
	setp.ge.s32 	%p170, %r146, %r165;
	mov.u64 	%rd444, %rd431;
	mov.f64 	%fd237, %fd224;
	@%p170 bra 	$L__BB11_74;
	setp.lt.f64 	%p171, %fd224, %fd58;
	mov.u64 	%rd444, %rd63;
	mov.f64 	%fd237, %fd58;
	@%p171 bra 	$L__BB11_74;
	setp.gt.f64 	%p172, %fd224, %fd58;
	mov.u64 	%rd444, %rd431;
	mov.f64 	%fd237, %fd224;
	@%p172 bra 	$L__BB11_74;
	setp.lt.s64 	%p173, %rd431, %rd63;
	min.s64 	%rd444, %rd431, %rd63;
	selp.f64 	%fd237, %fd224, %fd58, %p173;
$L__BB11_74:
	mov.b64 	%rd401, %fd237;
	mov.b64 	{%r172, %r177}, %rd401;
	mov.b32 	%r188, 2;
	mov.b32 	%r190, -1;
	// begin inline asm
	shfl.sync.down.b32 %r171, %r172, %r188, %r165, %r190;
	// end inline asm
	// begin inline asm
	shfl.sync.down.b32 %r176, %r177, %r188, %r165, %r190;
	// end inline asm
	mov.b64 	%rd402, {%r171, %r176};
	mov.b64 	%fd61, %rd402;
	mov.b64 	{%r182, %r187}, %rd444;
	// begin inline asm
	shfl.sync.down.b32 %r181, %r182, %r188, %r165, %r190;
	// end inline asm
	// begin inline asm
	shfl.sync.down.b32 %r186, %r187, %r188, %r165, %r190;
	// end inline asm
	mov.b64 	%rd66, {%r181, %r186};
	add.s32 	%r191, %r146, 2;
	setp.gt.s32 	%p174, %r191, %r165;
	mov.u64 	%rd445, %rd444;
	mov.f64 	%fd238, %fd237;
	@%p174 bra 	$L__BB11_78;
	setp.lt.f64 	%p175, %fd237, %fd61;
	mov.u64 	%rd445, %rd66;
	mov.f64 	%fd238, %fd61;
	@%p175 bra 	$L__BB11_78;
	setp.gt.f64 	%p176, %fd237, %fd61;
	mov.u64 	%rd445, %rd444;
	mov.f64 	%fd238, %fd237;
	@%p176 bra 	$L__BB11_78;
	setp.lt.s64 	%p177, %rd444, %rd66;
	min.s64 	%rd445, %rd444, %rd66;
	selp.f64 	%fd238, %fd237, %fd61, %p177;
$L__BB11_78:
	mov.b64 	%rd403, %fd238;
	mov.b64 	{%r193, %r198}, %rd403;
	mov.b32 	%r209, 4;
	mov.b32 	%r211, -1;
	// begin inline asm
	shfl.sync.down.b32 %r192, %r193, %r209, %r165, %r211;
	// end inline asm
	// begin inline asm
	shfl.sync.down.b32 %r197, %r198, %r209, %r165, %r211;
	// end inline asm
	mov.b64 	%rd404, {%r192, %r197};
	mov.b64 	%fd64, %rd404;
	mov.b64 	{%r203, %r208}, %rd445;
	// begin inline asm
	shfl.sync.down.b32 %r202, %r203, %r209, %r165, %r211;
	// end inline asm
	// begin inline asm
	shfl.sync.down.b32 %r207, %r208, %r209, %r165, %r211;
	// end inline asm
	mov.b64 	%rd69, {%r202, %r207};
	add.s32 	%r212, %r146, 4;
	setp.gt.s32 	%p178, %r212, %r165;
	mov.u64 	%rd446, %rd445;
	mov.f64 	%fd239, %fd238;
	@%p178 bra 	$L__BB11_82;
	setp.lt.f64 	%p179, %fd238, %fd64;
	mov.u64 	%rd446, %rd69;
	mov.f64 	%fd239, %fd64;
	@%p179 bra 	$L__BB11_82;
	setp.gt.f64 	%p180, %fd238, %fd64;
	mov.u64 	%rd446, %rd445;
	mov.f64 	%fd239, %fd238;
	@%p180 bra 	$L__BB11_82;
	setp.lt.s64 	%p181, %rd445, %rd69;
	min.s64 	%rd446, %rd445, %rd69;
	selp.f64 	%fd239, %fd238, %fd64, %p181;
$L__BB11_82:
	mov.b64 	%rd405, %fd239;
	mov.b64 	{%r214, %r219}, %rd405;
	mov.b32 	%r230, 8;
	mov.b32 	%r232, -1;
	// begin inline asm
	shfl.sync.down.b32 %r213, %r214, %r230, %r165, %r232;
	// end inline asm
	// begin inline asm
	shfl.sync.down.b32 %r218, %r219, %r230, %r165, %r232;
	// end inline asm
	mov.b64 	%rd406, {%r213, %r218};
	mov.b64 	%fd67, %rd406;
	mov.b64 	{%r224, %r229}, %rd446;
	// begin inline asm
	shfl.sync.down.b32 %r223, %r224, %r230, %r165, %r232;
	// end inline asm
	// begin inline asm
	shfl.sync.down.b32 %r228, %r229, %r230, %r165, %r232;
	// end inline asm
	mov.b64 	%rd72, {%r223, %r228};
	add.s32 	%r233, %r146, 8;
	setp.gt.s32 	%p182, %r233, %r165;
	mov.u64 	%rd447, %rd446;
	mov.f64 	%fd240, %fd239;
	@%p182 bra 	$L__BB11_86;
	setp.lt.f64 	%p183, %fd239, %fd67;
	mov.u64 	%rd447, %rd72;
	mov.f64 	%fd240, %fd67;
	@%p183 bra 	$L__BB11_86;
	setp.gt.f64 	%p184, %fd239, %fd67;
	mov.u64 	%rd447, %rd446;
	mov.f64 	%fd240, %fd239;
	@%p184 bra 	$L__BB11_86;
	setp.lt.s64 	%p185, %rd446, %rd72;
	min.s64 	%rd447, %rd446, %rd72;
	selp.f64 	%fd240, %fd239, %fd67, %p185;
$L__BB11_86:
	mov.b64 	%rd407, %fd240;
	mov.b64 	{%r235, %r240}, %rd407;
	mov.b32 	%r251, 16;
	mov.b32 	%r253, -1;
	// begin inline asm
	shfl.sync.down.b32 %r234, %r235, %r251, %r165, %r253;
	// end inline asm
	// begin inline asm
	shfl.sync.down.b32 %r239, %r240, %r251, %r165, %r253;
	// end inline asm
	mov.b64 	%rd408, {%r234, %r239};
	mov.b64 	%fd70, %rd408;
	mov.b64 	{%r245, %r250}, %rd447;
	// begin inline asm
	shfl.sync.down.b32 %r244, %r245, %r251, %r165, %r253;
	// end inline asm
	// begin inline asm
	shfl.sync.down.b32 %r249, %r250, %r251, %r165, %r253;
	// end inline asm
	mov.b64 	%rd75, {%r244, %r249};
	add.s32 	%r254, %r146, 16;
	setp.gt.s32 	%p186, %r254, %r165;
	mov.u64 	%rd507, %rd447;
	mov.f64 	%fd292, %fd240;
	@%p186 bra 	$L__BB11_90;
	setp.lt.f64 	%p187, %fd240, %fd70;
	mov.u64 	%rd507, %rd75;
	mov.f64 	%fd292, %fd70;
	@%p187 bra 	$L__BB11_90;
	setp.gt.f64 	%p188, %fd240, %fd70;
	mov.u64 	%rd507, %rd447;
	mov.f64 	%fd292, %fd240;
	@%p188 bra 	$L__BB11_90;
	setp.lt.s64 	%p189, %rd447, %rd75;
	min.s64 	%rd507, %rd447, %rd75;
	selp.f64 	%fd292, %fd240, %fd70, %p189;
$L__BB11_90:
	setp.ne.s32 	%p190, %r146, 0;
	@%p190 bra 	$L__BB11_92;
	shr.u32 	%r255, %r1, 1;
	and.b32  	%r256, %r255, 496;
	mov.u32 	%r257, _ZN6thrust24THRUST_300001_SM_1000_NS8cuda_cub4core6detail5shmemE;
	add.s32 	%r258, %r257, %r256;
	st.shared.f64 	[%r258+8], %fd292;
	st.shared.u64 	[%r258+16], %rd507;
$L__BB11_92:
	bar.sync 	0;
	setp.ne.s32 	%p191, %r1, 0;
	@%p191 bra 	$L__BB11_232;
	setp.lt.s32 	%p192, %r29, 33;
	mov.f64 	%fd242, %fd292;
	mov.u64 	%rd449, %rd507;
	@%p192 bra 	$L__BB11_97;
	ld.shared.f64 	%fd73, [_ZN6thrust24THRUST_300001_SM_1000_NS8cuda_cub4core6detail5shmemE+24];
	ld.shared.u64 	%rd78, [_ZN6thrust24THRUST_300001_SM_1000_NS8cuda_cub4core6detail5shmemE+32];
	setp.lt.f64 	%p193, %fd292, %fd73;
	mov.f64 	%fd242, %fd73;
	mov.u64 	%rd449, %rd78;
	@%p193 bra 	$L__BB11_97;
	setp.lt.f64 	%p194, %fd73, %fd292;
	mov.f64 	%fd242, %fd292;
	mov.u64 	%rd449, %rd507;
	@%p194 bra 	$L__BB11_97;
	setp.lt.s64 	%p195, %rd507, %rd78;
	min.s64 	%rd449, %rd507, %rd78;
	selp.f64 	%fd242, %fd292, %fd73, %p195;
$L__BB11_97:
	setp.lt.s32 	%p196, %r29, 65;
	mov.f64 	%fd243, %fd242;
	mov.u64 	%rd450, %rd449;
	@%p196 bra 	$L__BB11_101;
	ld.shared.f64 	%fd76, [_ZN6thrust24THRUST_300001_SM_1000_NS8cuda_cub4core6detail5shmemE+40];
	ld.shared.u64 	%rd81, [_ZN6thrust24THRUST_300001_SM_1000_NS8cuda_cub4core6detail5shmemE+48];
	setp.lt.f64 	%p197, %fd242, %fd76;
	mov.f64 	%fd243, %fd76;
	mov.u64 	%rd450, %rd81;
	@%p197 bra 	$L__BB11_101;
	setp.lt.f64 	%p198, %fd76, %fd242;
	mov.f64 	%fd243, %fd242;
	mov.u64 	%rd450, %rd449;
	@%p198 bra 	$L__BB11_101;
	setp.lt.s64 	%p199, %rd449, %rd81;
	selp.f64 	%fd243, %fd242, %fd76, %p199;
	min.s64 	%rd450, %rd449, %rd81;
$L__BB11_101:
	setp.lt.s32 	%p200, %r29, 97;
	mov.f64 	%fd244, %fd243;
	mov.u64 	%rd451, %rd450;
	@%p200 bra 	$L__BB11_105;
	ld.shared.f64 	%fd79, [_ZN6thrust24THRUST_300001_SM_1000_NS8cuda_cub4core6detail5shmemE+56];
	ld.shared.u64 	%rd84, [_ZN6thrust24THRUST_300001_SM_1000_NS8cuda_cub4core6detail5shmemE+64];
	setp.lt.f64 	%p201, %fd243, %fd79;
	mov.f64 	%fd244, %fd79;
	mov.u64 	%rd451, %rd84;
	@%p201 bra 	$L__BB11_105;
	setp.lt.f64 	%p202, %fd79, %fd243;
	mov.f64 	%fd244, %fd243;
	mov.u64 	%rd451, %rd450;
	@%p202 bra 	$L__BB11_105;
	setp.lt.s64 	%p203, %rd450, %rd84;
	selp.f64 	%fd244, %fd243, %fd79, %p203;
	min.s64 	%rd451, %rd450, %rd84;
$L__BB11_105:
	setp.lt.s32 	%p204, %r29, 129;
	mov.f64 	%fd245, %fd244;
	mov.u64 	%rd452, %rd451;
	@%p204 bra 	$L__BB11_109;
	ld.shared.f64 	%fd82, [_ZN6thrust24THRUST_300001_SM_1000_NS8cuda_cub4core6detail5shmemE+72];
	ld.shared.u64 	%rd87, [_ZN6thrust24THRUST_300001_SM_1000_NS8cuda_cub4core6detail5shmemE+80];
	setp.lt.f64 	%p205, %fd244, %fd82;
	mov.f64 	%fd245, %fd82;
	mov.u64 	%rd452, %rd87;
	@%p205 bra 	$L__BB11_109;
	setp.lt.f64 	%p206, %fd82, %fd244;
	mov.f64 	%fd245, %fd244;
	mov.u64 	%rd452, %rd451;
	@%p206 bra 	$L__BB11_109;
	setp.lt.s64 	%p207, %rd451, %rd87;
	selp.f64 	%fd245, %fd244, %fd82, %p207;
	min.s64 	%rd452, %rd451, %rd87;
$L__BB11_109:
	setp.lt.s32 	%p208, %r29, 161;
	mov.f64 	%fd246, %fd245;
	mov.u64 	%rd453, %rd452;
	@%p208 bra 	$L__BB11_113;
	ld.shared.f64 	%fd85, [_ZN6thrust24THRUST_300001_SM_1000_NS8cuda_cub4core6detail5shmemE+88];
	ld.shared.u64 	%rd90, [_ZN6thrust24THRUST_300001_SM_1000_NS8cuda_cub4core6detail5shmemE+96];
	setp.lt.f64 	%p209, %fd245, %fd85;
	mov.f64 	%fd246, %fd85;
	mov.u64 	%rd453, %rd90;
	@%p209 bra 	$L__BB11_113;
	setp.lt.f64 	%p210, %fd85, %fd245;
	mov.f64 	%fd246, %fd245;
	mov.u64 	%rd453, %rd452;
	@%p210 bra 	$L__BB11_113;
	setp.lt.s64 	%p211, %rd452, %rd90;
	selp.f64 	%fd246, %fd245, %fd85, %p211;
	min.s64 	%rd453, %rd452, %rd90;
$L__BB11_113:
	setp.lt.s32 	%p212, %r29, 193;
	mov.f64 	%fd247, %fd246;
	mov.u64 	%rd454, %rd453;
	@%p212 bra 	$L__BB11_117;
	ld.shared.f64 	%fd88, [_ZN6thrust24THRUST_300001_SM_1000_NS8cuda_cub4core6detail5shmemE+104];
	ld.shared.u64 	%rd93, [_ZN6thrust24THRUST_300001_SM_1000_NS8cuda_cub4core6detail5shmemE+112];
	setp.lt.f64 	%p213, %fd246, %fd88;
	mov.f64 	%fd247, %fd88;
	mov.u64 	%rd454, %rd93;
	@%p213 bra 	$L__BB11_117;
	setp.lt.f64 	%p214, %fd88, %fd246;
	mov.f64 	%fd247, %fd246;
	mov.u64 	%rd454, %rd453;
	@%p214 bra 	$L__BB11_117;
	setp.lt.s64 	%p215, %rd453, %rd93;
	selp.f64 	%fd247, %fd246, %fd88, %p215;
	min.s64 	%rd454, %rd453, %rd93;
$L__BB11_117:
	setp.lt.s32 	%p216, %r29, 225;
	mov.u64 	%rd507, %rd454;
	mov.f64 	%fd292, %fd247;
	@%p216 bra 	$L__BB11_232;
	ld.shared.f64 	%fd91, [_ZN6thrust24THRUST_300001_SM_1000_NS8cuda_cub4core6detail5shmemE+120];
	ld.shared.u64 	%rd96, [_ZN6thrust24THRUST_300001_SM_1000_NS8cuda_cub4core6detail5shmemE+128];
	setp.lt.f64 	%p217, %fd247, %fd91;
	mov.u64 	%rd507, %rd96;
	mov.f64 	%fd292, %fd91;
	@%p217 bra 	$L__BB11_232;
	setp.lt.f64 	%p218, %fd91, %fd247;
	mov.u64 	%rd507, %rd454;
	mov.f64 	%fd292, %fd247;
	@%p218 bra 	$L__BB11_232;
	setp.lt.s64 	%p219, %rd454, %rd96;
	selp.f64 	%fd292, %fd247, %fd91, %p219;
	min.s64 	%rd507, %rd454, %rd96;
	bra.uni 	$L__BB11_232;
$L__BB11_121:
	mov.u32 	%r16, %tid.x;
	cvt.u64.u32 	%rd98, %r16;
	mul.wide.u32 	%rd259, %r16, 16;
	add.s64 	%rd240, %rd237, %rd259;
	// begin inline asm
	ld.global.nc.u64 %rd239, [%rd240];
	// end inline asm
	add.s64 	%rd242, %rd240, 8;
	// begin inline asm
	ld.global.nc.u64 %rd241, [%rd242];
	// end inline asm
	mov.b64 	%fd93, %rd239;
	add.s64 	%rd244, %rd240, 4096;
	// begin inline asm
	ld.global.nc.u64 %rd243, [%rd244];
	// end inline asm
	add.s64 	%rd246, %rd240, 4104;
	// begin inline asm
	ld.global.nc.u64 %rd455, [%rd246];
	// end inline asm
	mov.b64 	%fd248, %rd243;
	add.s64 	%rd248, %rd240, 8192;
	// begin inline asm
	ld.global.nc.u64 %rd247, [%rd248];
	// end inline asm
	add.s64 	%rd250, %rd240, 8200;
	// begin inline asm
	ld.global.nc.u64 %rd456, [%rd250];
	// end inline asm
	mov.b64 	%fd249, %rd247;
	add.s64 	%rd252, %rd240, 12288;
	// begin inline asm
	ld.global.nc.u64 %rd251, [%rd252];
	// end inline asm
	add.s64 	%rd254, %rd240, 12296;
	// begin inline asm
	ld.global.nc.u64 %rd457, [%rd254];
	// end inline asm
	mov.b64 	%fd250, %rd251;
	add.s64 	%rd256, %rd240, 16384;
	// begin inline asm
	ld.global.nc.u64 %rd255, [%rd256];
	// end inline asm
	add.s64 	%rd258, %rd240, 16392;
	// begin inline asm
	ld.global.nc.u64 %rd494, [%rd258];
	// end inline asm
	mov.b64 	%fd279, %rd255;
	setp.lt.f64 	%p3, %fd93, %fd248;
	@%p3 bra 	$L__BB11_123;
	setp.lt.f64 	%p4, %fd248, %fd93;
	setp.lt.s64 	%p5, %rd241, %rd455;
	or.pred  	%p6, %p4, %p5;
	selp.f64 	%fd248, %fd93, %fd248, %p6;
	selp.b64 	%rd455, %rd241, %rd455, %p6;
$L__BB11_123:
	setp.lt.f64 	%p7, %fd248, %fd249;
	@%p7 bra 	$L__BB11_125;
	setp.gt.f64 	%p8, %fd248, %fd249;
	setp.lt.s64 	%p9, %rd455, %rd456;
	or.pred  	%p10, %p8, %p9;
	selp.f64 	%fd249, %fd248, %fd249, %p10;
	selp.b64 	%rd456, %rd455, %rd456, %p10;
$L__BB11_125:
	setp.lt.f64 	%p11, %fd249, %fd250;
	@%p11 bra 	$L__BB11_127;
	setp.gt.f64 	%p12, %fd249, %fd250;
	setp.lt.s64 	%p13, %rd456, %rd457;
	or.pred  	%p14, %p12, %p13;
	selp.f64 	%fd250, %fd249, %fd250, %p14;
	selp.b64 	%rd457, %rd456, %rd457, %p14;
$L__BB11_127:
	setp.lt.f64 	%p15, %fd250, %fd279;
	@%p15 bra 	$L__BB11_129;
	setp.gt.f64 	%p16, %fd250, %fd279;
	setp.lt.s64 	%p17, %rd457, %rd494;
	or.pred  	%p18, %p16, %p17;
	selp.f64 	%fd279, %fd250, %fd279, %p18;
	selp.b64 	%rd494, %rd457, %rd494, %p18;
$L__BB11_129:
	setp.lt.u32 	%p19, %r29, 2560;
	mov.b64 	%rd473, 1280;
	@%p19 bra 	$L__BB11_165;
	add.s64 	%rd263, %rd1, -2560;
	mul.hi.u64 	%rd264, %rd263, -3689348814741910323;
	shr.u64 	%rd113, %rd264, 10;
	setp.lt.u64 	%p20, %rd263, 1280;
	mov.b64 	%rd473, 1280;
	@%p20 bra 	$L__BB11_153;
	add.s64 	%rd266, %rd113, 1;
	and.b64  	%rd459, %rd266, 36028797018963966;
	shl.b64 	%rd267, %rd98, 4;
	add.s64 	%rd268, %rd267, %rd237;
	add.s64 	%rd460, %rd268, 57352;
	mov.b64 	%rd473, 1280;
$L__BB11_132:
	add.s64 	%rd270, %rd460, -36872;
	// begin inline asm
	ld.global.nc.u64 %rd269, [%rd270];
	// end inline asm
	add.s64 	%rd272, %rd460, -36864;
	// begin inline asm
	ld.global.nc.u64 %rd463, [%rd272];
	// end inline asm
	mov.b64 	%fd253, %rd269;
	add.s64 	%rd274, %rd460, -32776;
	// begin inline asm
	ld.global.nc.u64 %rd273, [%rd274];
	// end inline asm
	add.s64 	%rd276, %rd460, -32768;
	// begin inline asm
	ld.global.nc.u64 %rd464, [%rd276];
	// end inline asm
	mov.b64 	%fd254, %rd273;
	add.s64 	%rd278, %rd460, -28680;
	// begin inline asm
	ld.global.nc.u64 %rd277, [%rd278];
	// end inline asm
	add.s64 	%rd280, %rd460, -28672;
	// begin inline asm
	ld.global.nc.u64 %rd465, [%rd280];
	// end inline asm
	mov.b64 	%fd255, %rd277;
	add.s64 	%rd282, %rd460, -24584;
	// begin inline asm
	ld.global.nc.u64 %rd281, [%rd282];
	// end inline asm
	add.s64 	%rd284, %rd460, -24576;
	// begin inline asm
	ld.global.nc.u64 %rd466, [%rd284];
	// end inline asm
	mov.b64 	%fd256, %rd281;
	add.s64 	%rd286, %rd460, -20488;
	// begin inline asm
	ld.global.nc.u64 %rd285, [%rd286];
	// end inline asm
	add.s64 	%rd288, %rd460, -20480;
	// begin inline asm
	ld.global.nc.u64 %rd467, [%rd288];
	// end inline asm
	mov.b64 	%fd257, %rd285;
	setp.lt.f64 	%p21, %fd279, %fd253;
	@%p21 bra 	$L__BB11_134;
	setp.gt.f64 	%p22, %fd279, %fd253;
	setp.lt.s64 	%p23, %rd494, %rd463;
	or.pred  	%p24, %p22, %p23;
	selp.f64 	%fd253, %fd279, %fd253, %p24;
	selp.b64 	%rd463, %rd494, %rd463, %p24;
$L__BB11_134:
	setp.lt.f64 	%p25, %fd253, %fd254;
	@%p25 bra 	$L__BB11_136;
	setp.gt.f64 	%p26, %fd253, %fd254;
	setp.lt.s64 	%p27, %rd463, %rd464;
	or.pred  	%p28, %p26, %p27;
	selp.f64 	%fd254, %fd253, %fd254, %p28;
	selp.b64 	%rd464, %rd463, %rd464, %p28;
$L__BB11_136:
	setp.lt.f64 	%p29, %fd254, %fd255;
	@%p29 bra 	$L__BB11_138;
	setp.gt.f64 	%p30, %fd254, %fd255;
	setp.lt.s64 	%p31, %rd464, %rd465;
	or.pred  	%p32, %p30, %p31;
	selp.f64 	%fd255, %fd254, %fd255, %p32;
	selp.b64 	%rd465, %rd464, %rd465, %p32;
$L__BB11_138:
	setp.lt.f64 	%p33, %fd255, %fd256;
	@%p33 bra 	$L__BB11_140;
	setp.gt.f64 	%p34, %fd255, %fd256;
	setp.lt.s64 	%p35, %rd465, %rd466;
	or.pred  	%p36, %p34, %p35;
	selp.f64 	%fd256, %fd255, %fd256, %p36;
	selp.b64 	%rd466, %rd465, %rd466, %p36;
$L__BB11_140:
	setp.lt.f64 	%p37, %fd256, %fd257;
	@%p37 bra 	$L__BB11_142;
	setp.gt.f64 	%p38, %fd256, %fd257;
	setp.lt.s64 	%p39, %rd466, %rd467;
	or.pred  	%p40, %p38, %p39;
	selp.f64 	%fd257, %fd256, %fd257, %p40;
	selp.b64 	%rd467, %rd466, %rd467, %p40;
$L__BB11_142:
	add.s64 	%rd290, %rd460, -16392;
	// begin inline asm
	ld.global.nc.u64 %rd289, [%rd290];
	// end inline asm
	add.s64 	%rd292, %rd460, -16384;
	// begin inline asm
	ld.global.nc.u64 %rd468, [%rd292];
	// end inline asm
	mov.b64 	%fd258, %rd289;
	add.s64 	%rd294, %rd460, -12296;
	// begin inline asm
	ld.global.nc.u64 %rd293, [%rd294];
	// end inline asm
	add.s64 	%rd296, %rd460, -12288;
	// begin inline asm
	ld.global.nc.u64 %rd469, [%rd296];
	// end inline asm
	mov.b64 	%fd259, %rd293;
	add.s64 	%rd298, %rd460, -8200;
	// begin inline asm
	ld.global.nc.u64 %rd297, [%rd298];
	// end inline asm
	add.s64 	%rd300, %rd460, -8192;
	// begin inline asm
	ld.global.nc.u64 %rd470, [%rd300];
	// end inline asm
	mov.b64 	%fd260, %rd297;
	add.s64 	%rd302, %rd460, -4104;
	// begin inline asm
	ld.global.nc.u64 %rd301, [%rd302];
	// end inline asm
	add.s64 	%rd304, %rd460, -4096;
	// begin inline asm
	ld.global.nc.u64 %rd471, [%rd304];
	// end inline asm
	mov.b64 	%fd261, %rd301;
	add.s64 	%rd306, %rd460, -8;
	// begin inline asm
	ld.global.nc.u64 %rd305, [%rd306];
	// end inline asm
	// begin inline asm
	ld.global.nc.u64 %rd494, [%rd460];
	// end inline asm
	mov.b64 	%fd279, %rd305;
	setp.lt.f64 	%p41, %fd257, %fd258;
	@%p41 bra 	$L__BB11_144;
	setp.gt.f64 	%p42, %fd257, %fd258;
	setp.lt.s64 	%p43, %rd467, %rd468;
	or.pred  	%p44, %p42, %p43;
	selp.f64 	%fd258, %fd257, %fd258, %p44;
	selp.b64 	%rd468, %rd467, %rd468, %p44;
$L__BB11_144:
	setp.lt.f64 	%p45, %fd258, %fd259;
	@%p45 bra 	$L__BB11_146;
	setp.gt.f64 	%p46, %fd258, %fd259;
	setp.lt.s64 	%p47, %rd468, %rd469;
	or.pred  	%p48, %p46, %p47;
	selp.f64 	%fd259, %fd258, %fd259, %p48;
	selp.b64 	%rd469, %rd468, %rd469, %p48;
$L__BB11_146:
	setp.lt.f64 	%p49, %fd259, %fd260;
	@%p49 bra 	$L__BB11_148;
	setp.gt.f64 	%p50, %fd259, %fd260;
	setp.lt.s64 	%p51, %rd469, %rd470;
	or.pred  	%p52, %p50, %p51;
	selp.f64 	%fd260, %fd259, %fd260, %p52;
	selp.b64 	%rd470, %rd469, %rd470, %p52;
$L__BB11_148:
	setp.lt.f64 	%p53, %fd260, %fd261;
	@%p53 bra 	$L__BB11_150;
	setp.gt.f64 	%p54, %fd260, %fd261;
	setp.lt.s64 	%p55, %rd470, %rd471;
	or.pred  	%p56, %p54, %p55;
	selp.f64 	%fd261, %fd260, %fd261, %p56;
	selp.b64 	%rd471, %rd470, %rd471, %p56;
$L__BB11_150:
	setp.lt.f64 	%p57, %fd261, %fd279;
	@%p57 bra 	$L__BB11_152;
	setp.gt.f64 	%p58, %fd261, %fd279;
	setp.lt.s64 	%p59, %rd471, %rd494;
	or.pred  	%p60, %p58, %p59;
	selp.f64 	%fd279, %fd261, %fd279, %p60;
	selp.b64 	%rd494, %rd471, %rd494, %p60;
$L__BB11_152:
	add.s64 	%rd473, %rd473, 2560;
	add.s64 	%rd460, %rd460, 40960;
	add.s64 	%rd459, %rd459, -2;
	setp.ne.s64 	%p61, %rd459, 0;
	@%p61 bra 	$L__BB11_132;
$L__BB11_153:
	and.b64  	%rd309, %rd113, 1;
	setp.eq.b64 	%p62, %rd309, 1;
	@%p62 bra 	$L__BB11_165;
	shl.b64 	%rd330, %rd473, 4;
	add.s64 	%rd311, %rd240, %rd330;
	// begin inline asm
	ld.global.nc.u64 %rd310, [%rd311];
	// end inline asm
	add.s64 	%rd313, %rd311, 8;
	// begin inline asm
	ld.global.nc.u64 %rd477, [%rd313];
	// end inline asm
	mov.b64 	%fd265, %rd310;
	add.s64 	%rd315, %rd311, 4096;
	// begin inline asm
	ld.global.nc.u64 %rd314, [%rd315];
	// end inline asm
	add.s64 	%rd317, %rd311, 4104;
	// begin inline asm
	ld.global.nc.u64 %rd478, [%rd317];
	// end inline asm
	mov.b64 	%fd266, %rd314;
	add.s64 	%rd319, %rd311, 8192;
	// begin inline asm
	ld.global.nc.u64 %rd318, [%rd319];
	// end inline asm
	add.s64 	%rd321, %rd311, 8200;
	// begin inline asm
	ld.global.nc.u64 %rd479, [%rd321];
	// end inline asm
	mov.b64 	%fd267, %rd318;
	add.s64 	%rd323, %rd311, 12288;
	// begin inline asm
	ld.global.nc.u64 %rd322, [%rd323];
	// end inline asm
	add.s64 	%rd325, %rd311, 12296;
	// begin inline asm
	ld.global.nc.u64 %rd480, [%rd325];
	// end inline asm
	mov.b64 	%fd268, %rd322;
	add.s64 	%rd327, %rd311, 16384;
	// begin inline asm
	ld.global.nc.u64 %rd326, [%rd327];
	// end inline asm
	add.s64 	%rd329, %rd311, 16392;
	// begin inline asm
	ld.global.nc.u64 %rd481, [%rd329];
	// end inline asm
	mov.b64 	%fd269, %rd326;
	setp.lt.f64 	%p63, %fd279, %fd265;
	@%p63 bra 	$L__BB11_156;
	setp.gt.f64 	%p64, %fd279, %fd265;
	setp.lt.s64 	%p65, %rd494, %rd477;
	or.pred  	%p66, %p64, %p65;
	selp.f64 	%fd265, %fd279, %fd265, %p66;
	selp.b64 	%rd477, %rd494, %rd477, %p66;
$L__BB11_156:
	setp.lt.f64 	%p67, %fd265, %fd266;
	@%p67 bra 	$L__BB11_158;
	setp.gt.f64 	%p68, %fd265, %fd266;
	setp.lt.s64 	%p69, %rd477, %rd478;
	or.pred  	%p70, %p68, %p69;
	selp.f64 	%fd266, %fd265, %fd266, %p70;
	selp.b64 	%rd478, %rd477, %rd478, %p70;
$L__BB11_158:
	setp.lt.f64 	%p71, %fd266, %fd267;
	@%p71 bra 	$L__BB11_160;
	setp.gt.f64 	%p72, %fd266, %fd267;
	setp.lt.s64 	%p73, %rd478, %rd479;
	or.pred  	%p74, %p72, %p73;
	selp.f64 	%fd267, %fd266, %fd267, %p74;
	selp.b64 	%rd479, %rd478, %rd479, %p74;
$L__BB11_160:
	setp.lt.f64 	%p75, %fd267, %fd268;
	@%p75 bra 	$L__BB11_162;
	setp.gt.f64 	%p76, %fd267, %fd268;
	setp.lt.s64 	%p77, %rd479, %rd480;
	or.pred  	%p78, %p76, %p77;
	selp.f64 	%fd268, %fd267, %fd268, %p78;
	selp.b64 	%rd480, %rd479, %rd480, %p78;
$L__BB11_162:
	setp.lt.f64 	%p79, %fd268, %fd269;
	@%p79 bra 	$L__BB11_164;
	setp.gt.f64 	%p80, %fd268, %fd269;
	setp.lt.s64 	%p81, %rd480, %rd481;
	or.pred  	%p82, %p80, %p81;
	selp.f64 	%fd269, %fd268, %fd269, %p82;
	selp.b64 	%rd481, %rd480, %rd481, %p82;
$L__BB11_164:
	add.s64 	%rd473, %rd473, 1280;
	mov.u64 	%rd494, %rd481;
	mov.f64 	%fd279, %fd269;
$L__BB11_165:
	cvt.s64.s32 	%rd331, %r29;
	setp.ge.s64 	%p83, %rd473, %rd331;
	@%p83 bra 	$L__BB11_188;
	cvt.u32.u64 	%r17, %rd473;
	sub.s32 	%r18, %r29, %r17;
	setp.ge.s32 	%p84, %r16, %r18;
	@%p84 bra 	$L__BB11_188;
	not.b32 	%r30, %r16;
	add.s32 	%r31, %r29, %r30;
	sub.s32 	%r19, %r31, %r17;
	and.b32  	%r32, %r19, 768;
	setp.eq.s32 	%p85, %r32, 768;
	mov.u32 	%r372, %r16;
	@%p85 bra 	$L__BB11_173;
	cvt.u64.u32 	%rd333, %r16;
	add.s64 	%rd334, %rd473, %rd333;
	shl.b64 	%rd335, %rd334, 4;
	add.s64 	%rd484, %rd237, %rd335;
	shr.u32 	%r33, %r19, 8;
	add.s32 	%r34, %r33, 1;
	and.b32  	%r35, %r34, 3;
	neg.s32 	%r370, %r35;
	mov.u32 	%r372, %r16;
$L__BB11_169:
	.pragma "nounroll";
	mov.u64 	%rd177, %rd494;
	mov.f64 	%fd155, %fd279;
	// begin inline asm
	ld.global.nc.u64 %rd336, [%rd484];
	// end inline asm
	add.s64 	%rd339, %rd484, 8;
	// begin inline asm
	ld.global.nc.u64 %rd338, [%rd339];
	// end inline asm
	mov.b64 	%fd156, %rd336;
	setp.lt.f64 	%p86, %fd155, %fd156;
	mov.f64 	%fd279, %fd156;
	mov.u64 	%rd494, %rd338;
	@%p86 bra 	$L__BB11_172;
	setp.gt.f64 	%p87, %fd155, %fd156;
	mov.f64 	%fd279, %fd155;
	mov.u64 	%rd494, %rd177;
	@%p87 bra 	$L__BB11_172;
	setp.lt.s64 	%p88, %rd177, %rd338;
	selp.f64 	%fd279, %fd155, %fd156, %p88;
	min.s64 	%rd494, %rd177, %rd338;
$L__BB11_172:
	add.s32 	%r372, %r372, 256;
	add.s64 	%rd484, %rd484, 4096;
	add.s32 	%r370, %r370, 1;
	setp.ne.s32 	%p89, %r370, 0;
	@%p89 bra 	$L__BB11_169;
$L__BB11_173:
	setp.lt.u32 	%p90, %r19, 768;
	@%p90 bra 	$L__BB11_188;
	cvt.u64.u32 	%rd340, %r372;
	add.s64 	%rd341, %rd473, %rd340;
	shl.b64 	%rd342, %rd341, 4;
	add.s64 	%rd343, %rd342, %rd237;
	add.s64 	%rd489, %rd343, 12296;
$L__BB11_175:
	add.s64 	%rd345, %rd489, -12296;
	// begin inline asm
	ld.global.nc.u64 %rd344, [%rd345];
	// end inline asm
	add.s64 	%rd347, %rd489, -12288;
	// begin inline asm
	ld.global.nc.u64 %rd346, [%rd347];
	// end inline asm
	mov.b64 	%fd162, %rd344;
	setp.lt.f64 	%p91, %fd279, %fd162;
	mov.f64 	%fd276, %fd162;
	mov.u64 	%rd491, %rd346;
	@%p91 bra 	$L__BB11_178;
	setp.gt.f64 	%p92, %fd279, %fd162;
	mov.f64 	%fd276, %fd279;
	mov.u64 	%rd491, %rd494;
	@%p92 bra 	$L__BB11_178;
	setp.lt.s64 	%p93, %rd494, %rd346;
	selp.f64 	%fd276, %fd279, %fd162, %p93;
	min.s64 	%rd491, %rd494, %rd346;
$L__BB11_178:
	add.s64 	%rd349, %rd489, -8200;
	// begin inline asm
	ld.global.nc.u64 %rd348, [%rd349];
	// end inline asm
	add.s64 	%rd351, %rd489, -8192;
	// begin inline asm
	ld.global.nc.u64 %rd350, [%rd351];
	// end inline asm
	mov.b64 	%fd165, %rd348;
	setp.lt.f64 	%p94, %fd276, %fd165;
	mov.f64 	%fd277, %fd165;
	mov.u64 	%rd492, %rd350;
	@%p94 bra 	$L__BB11_181;
	setp.gt.f64 	%p95, %fd276, %fd165;
	mov.f64 	%fd277, %fd276;
	mov.u64 	%rd492, %rd491;
	@%p95 bra 	$L__BB11_181;
	setp.lt.s64 	%p96, %rd491, %rd350;
	selp.f64 	%fd277, %fd276, %fd165, %p96;
	min.s64 	%rd492, %rd491, %rd350;
$L__BB11_181:
	add.s64 	%rd353, %rd489, -4104;
	// begin inline asm
	ld.global.nc.u64 %rd352, [%rd353];
	// end inline asm
	add.s64 	%rd355, %rd489, -4096;
	// begin inline asm
	ld.global.nc.u64 %rd354, [%rd355];
	// end inline asm
	mov.b64 	%fd168, %rd352;
	setp.lt.f64 	%p97, %fd277, %fd168;
	mov.f64 	%fd278, %fd168;
	mov.u64 	%rd493, %rd354;
	@%p97 bra 	$L__BB11_184;
	setp.gt.f64 	%p98, %fd277, %fd168;
	mov.f64 	%fd278, %fd277;
	mov.u64 	%rd493, %rd492;
	@%p98 bra 	$L__BB11_184;
	setp.lt.s64 	%p99, %rd492, %rd354;
	selp.f64 	%fd278, %fd277, %fd168, %p99;
	min.s64 	%rd493, %rd492, %rd354;
$L__BB11_184:
	add.s64 	%rd357, %rd489, -8;
	// begin inline asm
	ld.global.nc.u64 %rd356, [%rd357];
	// end inline asm
	// begin inline asm
	ld.global.nc.u64 %rd358, [%rd489];
	// end inline asm
	mov.b64 	%fd171, %rd356;
	setp.lt.f64 	%p100, %fd278, %fd171;
	mov.f64 	%fd279, %fd171;
	mov.u64 	%rd494, %rd358;
	@%p100 bra 	$L__BB11_187;
	setp.gt.f64 	%p101, %fd278, %fd171;
	mov.f64 	%fd279, %fd278;
	mov.u64 	%rd494, %rd493;
	@%p101 bra 	$L__BB11_187;
	setp.lt.s64 	%p102, %rd493, %rd358;
	selp.f64 	%fd279, %fd278, %fd171, %p102;
	min.s64 	%rd494, %rd493, %rd358;
$L__BB11_187:
	add.s32 	%r372, %r372, 1024;
	add.s64 	%rd489, %rd489, 16384;
	setp.lt.s32 	%p103, %r372, %r18;
	@%p103 bra 	$L__BB11_175;
$L__BB11_188:
	// begin inline asm
	mov.u32 %r36, %laneid;
	// end inline asm
	mov.b64 	%rd360, %fd279;
	mov.b64 	{%r38, %r43}, %rd360;
	mov.b32 	%r54, 1;
	mov.b32 	%r55, 31;
	mov.b32 	%r56, -1;
	// begin inline asm
	shfl.sync.down.b32 %r37, %r38, %r54, %r55, %r56;
	// end inline asm
	// begin inline asm
	shfl.sync.down.b32 %r42, %r43, %r54, %r55, %r56;
	// end inline asm
	mov.b64 	%rd361, {%r37, %r42};
	mov.b64 	%fd175, %rd361;
	mov.b64 	{%r48, %r53}, %rd494;
	// begin inline asm
	shfl.sync.down.b32 %r47, %r48, %r54, %r55, %r56;
	// end inline asm
	// begin inline asm
	shfl.sync.down.b32 %r52, %r53, %r54, %r55, %r56;
	// end inline asm
	mov.b64 	%rd201, {%r47, %r52};
	setp.gt.s32 	%p104, %r36, 30;
	mov.f64 	%fd281, %fd279;
	mov.u64 	%rd496, %rd494;
	@%p104 bra 	$L__BB11_192;
	setp.lt.f64 	%p105, %fd279, %fd175;
	mov.f64 	%fd281, %fd175;
	mov.u64 	%rd496, %rd201;
	@%p105 bra 	$L__BB11_192;
	setp.gt.f64 	%p106, %fd279, %fd175;
	mov.f64 	%fd281, %fd279;
	mov.u64 	%rd496, %rd494;
	@%p106 bra 	$L__BB11_192;
	setp.lt.s64 	%p107, %rd494, %rd201;
	selp.f64 	%fd281, %fd279, %fd175, %p107;
	min.s64 	%rd496, %rd494, %rd201;
$L__BB11_192:
	mov.b64 	%rd362, %fd281;
	mov.b64 	{%r58, %r63}, %rd362;
	mov.b32 	%r74, 2;
	mov.b32 	%r75, 31;
	mov.b32 	%r76, -1;
	// begin inline asm
	shfl.sync.down.b32 %r57, %r58, %r74, %r75, %r76;
	// end inline asm
	// begin inline asm
	shfl.sync.down.b32 %r62, %r63, %r74, %r75, %r76;
	// end inline asm
	mov.b64 	%rd363, {%r57, %r62};
	mov.b64 	%fd178, %rd363;
	mov.b64 	{%r68, %r73}, %rd496;
	// begin inline asm
	shfl.sync.down.b32 %r67, %r68, %r74, %r75, %r76;
	// end inline asm
	// begin inline asm
	shfl.sync.down.b32 %r72, %r73, %r74, %r75, %r76;
	// end inline asm
	mov.b64 	%rd204, {%r67, %r72};
	setp.gt.s32 	%p108, %r36, 29;
	mov.f64 	%fd282, %fd281;
	mov.u64 	%rd497, %rd496;
	@%p108 bra 	$L__BB11_196;
	setp.lt.f64 	%p109, %fd281, %fd178;
	mov.f64 	%fd282, %fd178;
	mov.u64 	%rd497, %rd204;
	@%p109 bra 	$L__BB11_196;
	setp.gt.f64 	%p110, %fd281, %fd178;
	mov.f64 	%fd282, %fd281;
	mov.u64 	%rd497, %rd496;
	@%p110 bra 	$L__BB11_196;
	setp.lt.s64 	%p111, %rd496, %rd204;
	selp.f64 	%fd282, %fd281, %fd178, %p111;
	min.s64 	%rd497, %rd496, %rd204;
$L__BB11_196:
	mov.b64 	%rd364, %fd282;
	mov.b64 	{%r78, %r83}, %rd364;
	mov.b32 	%r94, 4;
	mov.b32 	%r95, 31;
	mov.b32 	%r96, -1;
	// begin inline asm
	shfl.sync.down.b32 %r77, %r78, %r94, %r95, %r96;
	// end inline asm
	// begin inline asm
	shfl.sync.down.b32 %r82, %r83, %r94, %r95, %r96;
	// end inline asm
	mov.b64 	%rd365, {%r77, %r82};
	mov.b64 	%fd181, %rd365;
	mov.b64 	{%r88, %r93}, %rd497;
	// begin inline asm
	shfl.sync.down.b32 %r87, %r88, %r94, %r95, %r96;
	// end inline asm
	// begin inline asm
	shfl.sync.down.b32 %r92, %r93, %r94, %r95, %r96;
	// end inline asm
	mov.b64 	%rd207, {%r87, %r92};
	setp.gt.s32 	%p112, %r36, 27;
	mov.f64 	%fd283, %fd282;
	mov.u64 	%rd498, %rd497;
	@%p112 bra 	$L__BB11_200;
	setp.lt.f64 	%p113, %fd282, %fd181;
	mov.f64 	%fd283, %fd181;
	mov.u64 	%rd498, %rd207;
	@%p113 bra 	$L__BB11_200;
	setp.gt.f64 	%p114, %fd282, %fd181;
	mov.f64 	%fd283, %fd282;
	mov.u64 	%rd498, %rd497;
	@%p114 bra 	$L__BB11_200;
	setp.lt.s64 	%p115, %rd497, %rd207;
	selp.f64 	%fd283, %fd282, %fd181, %p115;
	min.s64 	%rd498, %rd497, %rd207;
$L__BB11_200:
	mov.b64 	%rd366, %fd283;
	mov.b64 	{%r98, %r103}, %rd366;
	mov.b32 	%r114, 8;
	mov.b32 	%r115, 31;
	mov.b32 	%r116, -1;
	// begin inline asm
	shfl.sync.down.b32 %r97, %r98, %r114, %r115, %r116;
	// end inline asm
	// begin inline asm
	shfl.sync.down.b32 %r102, %r103, %r114, %r115, %r116;
	// end inline asm
	mov.b64 	%rd367, {%r97, %r102};
	mov.b64 	%fd184, %rd367;
	mov.b64 	{%r108, %r113}, %rd498;
	// begin inline asm
	shfl.sync.down.b32 %r107, %r108, %r114, %r115, %r116;
	// end inline asm
	// begin inline asm
	shfl.sync.down.b32 %r112, %r113, %r114, %r115, %r116;
	// end inline asm
	mov.b64 	%rd210, {%r107, %r112};
	setp.gt.s32 	%p116, %r36, 23;
	mov.f64 	%fd284, %fd283;
	mov.u64 	%rd499, %rd498;
	@%p116 bra 	$L__BB11_204;
	setp.lt.f64 	%p117, %fd283, %fd184;
	mov.f64 	%fd284, %fd184;
	mov.u64 	%rd499, %rd210;
	@%p117 bra 	$L__BB11_204;
	setp.gt.f64 	%p118, %fd283, %fd184;
	mov.f64 	%fd284, %fd283;
	mov.u64 	%rd499, %rd498;
	@%p118 bra 	$L__BB11_204;
	setp.lt.s64 	%p119, %rd498, %rd210;
	selp.f64 	%fd284, %fd283, %fd184, %p119;
	min.s64 	%rd499, %rd498, %rd210;
$L__BB11_204:
	mov.b64 	%rd368, %fd284;
	mov.b64 	{%r118, %r123}, %rd368;
	mov.b32 	%r134, 16;
	mov.b32 	%r135, 31;
	mov.b32 	%r136, -1;
	// begin inline asm
	shfl.sync.down.b32 %r117, %r118, %r134, %r135, %r136;
	// end inline asm
	// begin inline asm
	shfl.sync.down.b32 %r122, %r123, %r134, %r135, %r136;
	// end inline asm
	mov.b64 	%rd369, {%r117, %r122};
	mov.b64 	%fd187, %rd369;
	mov.b64 	{%r128, %r133}, %rd499;
	// begin inline asm
	shfl.sync.down.b32 %r127, %r128, %r134, %r135, %r136;
	// end inline asm
	// begin inline asm
	shfl.sync.down.b32 %r132, %r133, %r134, %r135, %r136;
	// end inline asm
	mov.b64 	%rd213, {%r127, %r132};
	setp.gt.s32 	%p120, %r36, 15;
	mov.f64 	%fd292, %fd284;
	mov.u64 	%rd507, %rd499;
	@%p120 bra 	$L__BB11_208;
	setp.lt.f64 	%p121, %fd284, %fd187;
	mov.f64 	%fd292, %fd187;
	mov.u64 	%rd507, %rd213;
	@%p121 bra 	$L__BB11_208;
	setp.gt.f64 	%p122, %fd284, %fd187;
	mov.f64 	%fd292, %fd284;
	mov.u64 	%rd507, %rd499;
	@%p122 bra 	$L__BB11_208;
	setp.lt.s64 	%p123, %rd499, %rd213;
	selp.f64 	%fd292, %fd284, %fd187, %p123;
	min.s64 	%rd507, %rd499, %rd213;
$L__BB11_208:
	setp.ne.s32 	%p124, %r36, 0;
	@%p124 bra 	$L__BB11_210;
	shr.u32 	%r137, %r16, 1;
	and.b32  	%r138, %r137, 496;
	mov.u32 	%r139, _ZN6thrust24THRUST_300001_SM_1000_NS8cuda_cub4core6detail5shmemE;
	add.s32 	%r140, %r139, %r138;
	st.shared.f64 	[%r140+8], %fd292;
	st.shared.u64 	[%r140+16], %rd507;
$L__BB11_210:
	bar.sync 	0;
	setp.ne.s32 	%p125, %r16, 0;
	@%p125 bra 	$L__BB11_232;
	ld.shared.f64 	%fd190, [_ZN6thrust24THRUST_300001_SM_1000_NS8cuda_cub4core6detail5shmemE+24];
	ld.shared.u64 	%rd216, [_ZN6thrust24THRUST_300001_SM_1000_NS8cuda_cub4core6detail5shmemE+32];
	setp.lt.f64 	%p126, %fd292, %fd190;
	mov.f64 	%fd286, %fd190;
	mov.u64 	%rd501, %rd216;
	@%p126 bra 	$L__BB11_214;
	setp.lt.f64 	%p127, %fd190, %fd292;
	mov.f64 	%fd286, %fd292;
	mov.u64 	%rd501, %rd507;
	@%p127 bra 	$L__BB11_214;
	setp.lt.s64 	%p128, %rd507, %rd216;
	selp.f64 	%fd286, %fd292, %fd190, %p128;
	min.s64 	%rd501, %rd507, %rd216;
$L__BB11_214:
	ld.shared.f64 	%fd193, [_ZN6thrust24THRUST_300001_SM_1000_NS8cuda_cub4core6detail5shmemE+40];
	ld.shared.u64 	%rd219, [_ZN6thrust24THRUST_300001_SM_1000_NS8cuda_cub4core6detail5shmemE+48];
	setp.lt.f64 	%p129, %fd286, %fd193;
	mov.f64 	%fd287, %fd193;
	mov.u64 	%rd502, %rd219;
	@%p129 bra 	$L__BB11_217;
	setp.lt.f64 	%p130, %fd193, %fd286;
	mov.f64 	%fd287, %fd286;
	mov.u64 	%rd502, %rd501;
	@%p130 bra 	$L__BB11_217;
	setp.lt.s64 	%p131, %rd501, %rd219;
	selp.f64 	%fd287, %fd286, %fd193, %p131;
	min.s64 	%rd502, %rd501, %rd219;
$L__BB11_217:
	ld.shared.f64 	%fd196, [_ZN6thrust24THRUST_300001_SM_1000_NS8cuda_cub4core6detail5shmemE+56];
	ld.shared.u64 	%rd222, [_ZN6thrust24THRUST_300001_SM_1000_NS8cuda_cub4core6detail5shmemE+64];
	setp.lt.f64 	%p132, %fd287, %fd196;
	mov.f64 	%fd288, %fd196;
	mov.u64 	%rd503, %rd222;
	@%p132 bra 	$L__BB11_220;
	setp.lt.f64 	%p133, %fd196, %fd287;
	mov.f64 	%fd288, %fd287;
	mov.u64 	%rd503, %rd502;
	@%p133 bra 	$L__BB11_220;
	setp.lt.s64 	%p134, %rd502, %rd222;
	selp.f64 	%fd288, %fd287, %fd196, %p134;
	min.s64 	%rd503, %rd502, %rd222;
$L__BB11_220:
	ld.shared.f64 	%fd199, [_ZN6thrust24THRUST_300001_SM_1000_NS8cuda_cub4core6detail5shmemE+72];
	ld.shared.u64 	%rd225, [_ZN6thrust24THRUST_300001_SM_1000_NS8cuda_cub4core6detail5shmemE+80];
	setp.lt.f64 	%p135, %fd288, %fd199;
	mov.f64 	%fd289, %fd199;
	mov.u64 	%rd504, %rd225;
	@%p135 bra 	$L__BB11_223;
	setp.lt.f64 	%p136, %fd199, %fd288;
	mov.f64 	%fd289, %fd288;
	mov.u64 	%rd504, %rd503;
	@%p136 bra 	$L__BB11_223;
	setp.lt.s64 	%p137, %rd503, %rd225;
	selp.f64 	%fd289, %fd288, %fd199, %p137;
	min.s64 	%rd504, %rd503, %rd225;
$L__BB11_223:
	ld.shared.f64 	%fd202, [_ZN6thrust24THRUST_300001_SM_1000_NS8cuda_cub4core6detail5shmemE+88];
	ld.shared.u64 	%rd228, [_ZN6thrust24THRUST_300001_SM_1000_NS8cuda_cub4core6detail5shmemE+96];
	setp.lt.f64 	%p138, %fd289, %fd202;
	mov.f64 	%fd290, %fd202;
	mov.u64 	%rd505, %rd228;
	@%p138 bra 	$L__BB11_226;
	setp.lt.f64 	%p139, %fd202, %fd289;
	mov.f64 	%fd290, %fd289;
	mov.u64 	%rd505, %rd504;
	@%p139 bra 	$L__BB11_226;
	setp.lt.s64 	%p140, %rd504, %rd228;
	selp.f64 	%fd290, %fd289, %fd202, %p140;
	min.s64 	%rd505, %rd504, %rd228;
$L__BB11_226:
	ld.shared.f64 	%fd205, [_ZN6thrust24THRUST_300001_SM_1000_NS8cuda_cub4core6detail5shmemE+104];
	ld.shared.u64 	%rd231, [_ZN6thrust24THRUST_300001_SM_1000_NS8cuda_cub4core6detail5shmemE+112];
	setp.lt.f64 	%p141, %fd290, %fd205;
	mov.f64 	%fd291, %fd205;
	mov.u64 	%rd506, %rd231;
	@%p141 bra 	$L__BB11_229;
	setp.lt.f64 	%p142, %fd205, %fd290;
	mov.f64 	%fd291, %fd290;
	mov.u64 	%rd506, %rd505;
	@%p142 bra 	$L__BB11_229;
	setp.lt.s64 	%p143, %rd505, %rd231;
	selp.f64 	%fd291, %fd290, %fd205, %p143;
	min.s64 	%rd506, %rd505, %rd231;
$L__BB11_229:
	ld.shared.f64 	%fd208, [_ZN6thrust24THRUST_300001_SM_1000_NS8cuda_cub4core6detail5shmemE+120];
	ld.shared.u64 	%rd234, [_ZN6thrust24THRUST_300001_SM_1000_NS8cuda_cub4core6detail5shmemE+128];
	setp.lt.f64 	%p144, %fd291, %fd208;
	mov.u64 	%rd507, %rd234;
	mov.f64 	%fd292, %fd208;
	@%p144 bra 	$L__BB11_232;
	setp.lt.f64 	%p145, %fd208, %fd291;
	mov.u64 	%rd507, %rd506;
	mov.f64 	%fd292, %fd291;
	@%p145 bra 	$L__BB11_232;
	setp.lt.s64 	%p146, %rd506, %rd234;
	selp.f64 	%fd292, %fd291, %fd208, %p146;
	min.s64 	%rd507, %rd506, %rd234;
$L__BB11_232:
	mov.u32 	%r364, %tid.x;
	setp.ne.s32 	%p263, %r364, 0;
	@%p263 bra 	$L__BB11_234;
	ld.param.u64 	%rd420, [_ZN6thrust24THRUST_300001_SM_1000_NS8cuda_cub4core6detail13_kernel_agentINS1_8__reduce11ReduceAgentIPN4cuda3std3__45tupleIJdlEEESC_SB_lNS1_9__extrema9arg_max_fIdlNS9_4lessIdEEEEEEJSC_SC_iSH_EEEvDpT0__param_1];
	cvta.to.global.u64 	%rd419, %rd420;
	st.global.f64 	[%rd419], %fd292;
	st.global.u64 	[%rd419+8], %rd507;
$L__BB11_234:
	ret;

}
	// .globl	_ZN3cub18CUB_300001_SM_10006detail11EmptyKernelIvEEvv
.visible .entry _ZN3cub18CUB_300001_SM_10006detail11EmptyKernelIvEEvv()
{


	ret;

}


// ===== COMPILED SASS (sm_100) =====

	.target	sm_100

	.elftype	@"ET_EXEC"


//--------------------- .note.nv.tkinfo           --------------------------
	.section	.note.nv.tkinfo,"",@"SHT_NOTE"
	.sectionflags	@"SHF_NOTE_NV_TKINFO"
	.tkinfo
        /*0018*/ 	.word	0x00000002
        /*0030*/ 	.string	""
        /*0030*/ 	.string	"ptxas"
        /*0030*/ 	.string	"Cuda compilation tools, release 13.0, V13.0.88"
        /*0030*/ 	.string	"Build cuda_13.0.r13.0/compiler.36424714_0"
        /*0030*/ 	.string	"-arch sm_100 -m 64 "



//--------------------- .note.nv.cuinfo           --------------------------
	.section	.note.nv.cuinfo,"",@"SHT_NOTE"
	.sectionflags	@"SHF_NOTE_NV_CUINFO"
        /*0018*/ 	.short	0x0002
        /*001a*/ 	.short	0x0064
        /*001c*/ 	.short	0x0082
	.zero		2


//--------------------- .nv.info                  --------------------------
	.section	.nv.info,"",@"SHT_CUDA_INFO"
	.align	4


	//----- nvinfo : EIATTR_REGCOUNT
	.align		4
        /*0000*/ 	.byte	0x04, 0x2f
        /*0002*/ 	.short	(.L_46 - .L_45)
	.align		4
.L_45:
        /*0004*/ 	.word	index@(_Z18extractAbsColFromKPKdiiPd)
        /*0008*/ 	.word	0x0000000e


	//----- nvinfo : EIATTR_FRAME_SIZE
	.align		4
.L_46:
        /*000c*/ 	.byte	0x04, 0x11
        /*000e*/ 	.short	(.L_48 - .L_47)
	.align		4
.L_47:
        /*0010*/ 	.word	index@(_Z18extractAbsColFromKPKdiiPd)
        /*0014*/ 	.word	0x00000000


	//----- nvinfo : EIATTR_REGCOUNT
	.align		4
.L_48:
        /*0018*/ 	.byte	0x04, 0x2f
        /*001a*/ 	.short	(.L_50 - .L_49)
	.align		4
.L_49:
        /*001c*/ 	.word	index@(_Z13swapRowsFromKPdiiii)
        /*0020*/ 	.word	0x0000000c


	//----- nvinfo : EIATTR_FRAME_SIZE
	.align		4
.L_50:
        /*0024*/ 	.byte	0x04, 0x11
        /*0026*/ 	.short	(.L_52 - .L_51)
	.align		4
.L_51:
        /*0028*/ 	.word	index@(_Z13swapRowsFromKPdiiii)
        /*002c*/ 	.word	0x00000000


	//----- nvinfo : EIATTR_REGCOUNT
	.align		4
.L_52:
        /*0030*/ 	.byte	0x04, 0x2f
        /*0032*/ 	.short	(.L_54 - .L_53)
	.align		4
.L_53:
        /*0034*/ 	.word	index@(_Z16buildMultipliersPdiiS_)
        /*0038*/ 	.word	0x0000001b


	//----- nvinfo : EIATTR_FRAME_SIZE
	.align		4
.L_54:
        /*003c*/ 	.byte	0x04, 0x11
        /*003e*/ 	.short	(.L_56 - .L_55)
	.align		4
.L_55:
        /*0040*/ 	.word	index@($__internal_0_$__cuda_sm20_div_rn_f64_full)
        /*0044*/ 	.word	0x00000000


	//----- nvinfo : EIATTR_FRAME_SIZE
	.align		4
.L_56:
        /*0048*/ 	.byte	0x04, 0x11
        /*004a*/ 	.short	(.L_58 - .L_57)
	.align		4
.L_57:
        /*004c*/ 	.word	index@(_Z16buildMultipliersPdiiS_)
        /*0050*/ 	.word	0x00000000


	//----- nvinfo : EIATTR_REGCOUNT
	.align		4
.L_58:
        /*0054*/ 	.byte	0x04, 0x2f
        /*0056*/ 	.short	(.L_60 - .L_59)
	.align		4
.L_59:
        /*0058*/ 	.word	index@(_Z9eliminatePdiiPKd)
        /*005c*/ 	.word	0x00000010


	//----- nvinfo : EIATTR_FRAME_SIZE
	.align		4
.L_60:
        /*0060*/ 	.byte	0x04, 0x11
        /*0062*/ 	.short	(.L_62 - .L_61)
	.align		4
.L_61:
        /*0064*/ 	.word	index@(_Z9eliminatePdiiPKd)
        /*0068*/ 	.word	0x00000000


	//----- nvinfo : EIATTR_REGCOUNT
	.align		4
.L_62:
        /*006c*/ 	.byte	0x04, 0x2f
        /*006e*/ 	.short	(.L_64 - .L_63)
	.align		4
.L_63:
        /*0070*/ 	.word	index@(_ZN6thrust24THRUST_300001_SM_1000_NS8cuda_cub4core6detail13_kernel_agentINS1_8__reduce11ReduceAgentINS0_12zip_iteratorIN4cuda3std3__45tupleIJNS0_10device_ptrIdEENS0_17counting_iteratorIlNS0_11use_defaultESF_SF_EEEEEEEPNSB_IJdlEEESJ_iNS1_9__extrema9arg_max_fIdlNSA_4lessIdEEEEEEJSI_SK_iSP_EEEvDpT0_)
        /*0074*/ 	.word	0x00000020


	//----- nvinfo : EIATTR_FRAME_SIZE
	.align		4
.L_64:
        /*0078*/ 	.byte	0x04, 0x11
        /*007a*/ 	.short	(.L_66 - .L_65)
	.align		4
.L_65:
        /*007c*/ 	.word	index@(_ZN6thrust24THRUST_300001_SM_1000_NS8cuda_cub4core6detail13_kernel_agentINS1_8__reduce11ReduceAgentINS0_12zip_iteratorIN4cuda3std3__45tupleIJNS0_10device_ptrIdEENS0_17counting_iteratorIlNS0_11use_defaultESF_SF_EEEEEEEPNSB_IJdlEEESJ_iNS1_9__extrema9arg_max_fIdlNSA_4lessIdEEEEEEJSI_SK_iSP_EEEvDpT0_)
        /*0080*/ 	.word	0x00000000


	//----- nvinfo : EIATTR_REGCOUNT
	.align		4
.L_66:
        /*0084*/ 	.byte	0x04, 0x2f
        /*0086*/ 	.short	(.L_68 - .L_67)
	.align		4
.L_67:
        /*0088*/ 	.word	index@(_ZN6thrust24THRUST_300001_SM_1000_NS8cuda_cub4core6detail13_kernel_agentINS1_8__reduce11ReduceAgentINS0_12zip_iteratorIN4cuda3std3__45tupleIJNS0_10device_ptrIdEENS0_17counting_iteratorIlNS0_11use_defaultESF_SF_EEEEEEEPNSB_IJdlEEESJ_iNS1_9__extrema9arg_max_fIdlNSA_4lessIdEEEEEEJSI_SK_iN3cub18CUB_300001_SM_100013GridEvenShareIiEENSS_9GridQueueIjEESP_EEEvDpT0_)
        /*008c*/ 	.word	0x00000028


	//----- nvinfo : EIATTR_FRAME_SIZE
	.align		4
.L_68:
        /*0090*/ 	.byte	0x04, 0x11
        /*0092*/ 	.short	(.L_70 - .L_69)
	.align		4
.L_69:
        /*0094*/ 	.word	index@(_ZN6thrust24THRUST_300001_SM_1000_NS8cuda_cub4core6detail13_kernel_agentINS1_8__reduce11ReduceAgentINS0_12zip_iteratorIN4cuda3std3__45tupleIJNS0_10device_ptrIdEENS0_17counting_iteratorIlNS0_11use_defaultESF_SF_EEEEEEEPNSB_IJdlEEESJ_iNS1_9__extrema9arg_max_fIdlNSA_4lessIdEEEEEEJSI_SK_iN3cub18CUB_300001_SM_100013GridEvenShareIiEENSS_9GridQueueIjEESP_EEEvDpT0_)
        /*0098*/ 	.word	0x00000000


	//----- nvinfo : EIATTR_REGCOUNT
	.align		4
.L_70:
        /*009c*/ 	.byte	0x04, 0x2f
        /*009e*/ 	.short	(.L_72 - .L_71)
	.align		4
.L_71:
        /*00a0*/ 	.word	index@(_ZN6thrust24THRUST_300001_SM_1000_NS8cuda_cub4core6detail13_kernel_agentINS1_8__reduce10DrainAgentIiEEJN3cub18CUB_300001_SM_10009GridQueueIjEEiEEEvDpT0_)
        /*00a4*/ 	.word	0x00000008


	//----- nvinfo : EIATTR_FRAME_SIZE
	.align		4
.L_72:
        /*00a8*/ 	.byte	0x04, 0x11
        /*00aa*/ 	.short	(.L_74 - .L_73)
	.align		4
.L_73:
        /*00ac*/ 	.word	index@(_ZN6thrust24THRUST_300001_SM_1000_NS8cuda_cub4core6detail13_kernel_agentINS1_8__reduce10DrainAgentIiEEJN3cub18CUB_300001_SM_10009GridQueueIjEEiEEEvDpT0_)
        /*00b0*/ 	.word	0x00000000


	//----- nvinfo : EIATTR_REGCOUNT
	.align		4
.L_74:
        /*00b4*/ 	.byte	0x04, 0x2f
        /*00b6*/ 	.short	(.L_76 - .L_75)
	.align		4
.L_75:
        /*00b8*/ 	.word	index@(_ZN6thrust24THRUST_300001_SM_1000_NS8cuda_cub4core6detail13_kernel_agentINS1_8__reduce11ReduceAgentIPN4cuda3std3__45tupleIJdlEEESC_SB_iNS1_9__extrema9arg_max_fIdlNS9_4lessIdEEEEEEJSC_SC_iSH_EEEvDpT0_)
        /*00bc*/ 	.word	0x00000020


	//----- nvinfo : EIATTR_FRAME_SIZE
	.align		4
.L_76:
        /*00c0*/ 	.byte	0x04, 0x11
        /*00c2*/ 	.short	(.L_78 - .L_77)
	.align		4
.L_77:
        /*00c4*/ 	.word	index@(_ZN6thrust24THRUST_300001_SM_1000_NS8cuda_cub4core6detail13_kernel_agentINS1_8__reduce11ReduceAgentIPN4cuda3std3__45tupleIJdlEEESC_SB_iNS1_9__extrema9arg_max_fIdlNS9_4lessIdEEEEEEJSC_SC_iSH_EEEvDpT0_)
        /*00c8*/ 	.word	0x00000000


	//----- nvinfo : EIATTR_REGCOUNT
	.align		4
.L_78:
        /*00cc*/ 	.byte	0x04, 0x2f
        /*00ce*/ 	.short	(.L_80 - .L_79)
	.align		4
.L_79:
        /*00d0*/ 	.word	index@(_ZN6thrust24THRUST_300001_SM_1000_NS8cuda_cub4core6detail13_kernel_agentINS1_8__reduce11ReduceAgentINS0_12zip_iteratorIN4cuda3std3__45tupleIJNS0_10device_ptrIdEENS0_17counting_iteratorIlNS0_11use_defaultESF_SF_EEEEEEEPNSB_IJdlEEESJ_lNS1_9__extrema9arg_max_fIdlNSA_4lessIdEEEEEEJSI_SK_lSP_EEEvDpT0_)
        /*00d4*/ 	.word	0x00000020


	//----- nvinfo : EIATTR_FRAME_SIZE
	.align		4
.L_80:
        /*00d8*/ 	.byte	0x04, 0x11
        /*00da*/ 	.short	(.L_82 - .L_81)
	.align		4
.L_81:
        /*00dc*/ 	.word	index@(_ZN6thrust24THRUST_300001_SM_1000_NS8cuda_cub4core6detail13_kernel_agentINS1_8__reduce11ReduceAgentINS0_12zip_iteratorIN4cuda3std3__45tupleIJNS0_10device_ptrIdEENS0_17counting_iteratorIlNS0_11use_defaultESF_SF_EEEEEEEPNSB_IJdlEEESJ_lNS1_9__extrema9arg_max_fIdlNSA_4lessIdEEEEEEJSI_SK_lSP_EEEvDpT0_)
        /*00e0*/ 	.word	0x00000000


	//----- nvinfo : EIATTR_REGCOUNT
	.align		4
.L_82:
        /*00e4*/ 	.byte	0x04, 0x2f
        /*00e6*/ 	.short	(.L_84 - .L_83)
	.align		4
.L_83:
        /*00e8*/ 	.word	index@(_ZN6thrust24THRUST_300001_SM_1000_NS8cuda_cub4core6detail13_kernel_agentINS1_8__reduce11ReduceAgentINS0_12zip_iteratorIN4cuda3std3__45tupleIJNS0_10device_ptrIdEENS0_17counting_iteratorIlNS0_11use_defaultESF_SF_EEEEEEEPNSB_IJdlEEESJ_lNS1_9__extrema9arg_max_fIdlNSA_4lessIdEEEEEEJSI_SK_lN3cub18CUB_300001_SM_100013GridEvenShareIlEENSS_9GridQueueIyEESP_EEEvDpT0_)
        /*00ec*/ 	.word	0x00000020


	//----- nvinfo : EIATTR_FRAME_SIZE
	.align		4
.L_84:
        /*00f0*/ 	.byte	0x04, 0x11
        /*00f2*/ 	.short	(.L_86 - .L_85)
	.align		4
.L_85:
        /*00f4*/ 	.word	index@(_ZN6thrust24THRUST_300001_SM_1000_NS8cuda_cub4core6detail13_kernel_agentINS1_8__reduce11ReduceAgentINS0_12zip_iteratorIN4cuda3std3__45tupleIJNS0_10device_ptrIdEENS0_17counting_iteratorIlNS0_11use_defaultESF_SF_EEEEEEEPNSB_IJdlEEESJ_lNS1_9__extrema9arg_max_fIdlNSA_4lessIdEEEEEEJSI_SK_lN3cub18CUB_300001_SM_100013GridEvenShareIlEENSS_9GridQueueIyEESP_EEEvDpT0_)
        /*00f8*/ 	.word	0x00000000


	//----- nvinfo : EIATTR_REGCOUNT
	.align		4
.L_86:
        /*00fc*/ 	.byte	0x04, 0x2f
        /*00fe*/ 	.short	(.L_88 - .L_87)
	.align		4
.L_87:
        /*0100*/ 	.word	index@(_ZN6thrust24THRUST_300001_SM_1000_NS8cuda_cub4core6detail13_kernel_agentINS1_8__reduce10DrainAgentIlEEJN3cub18CUB_300001_SM_10009GridQueueIyEElEEEvDpT0_)
        /*0104*/ 	.word	0x00000008


	//----- nvinfo : EIATTR_FRAME_SIZE
	.align		4
.L_88:
        /*0108*/ 	.byte	0x04, 0x11
        /*010a*/ 	.short	(.L_90 - .L_89)
	.align		4
.L_89:
        /*010c*/ 	.word	index@(_ZN6thrust24THRUST_300001_SM_1000_NS8cuda_cub4core6detail13_kernel_agentINS1_8__reduce10DrainAgentIlEEJN3cub18CUB_300001_SM_10009GridQueueIyEElEEEvDpT0_)
        /*0110*/ 	.word	0x00000000


	//----- nvinfo : EIATTR_REGCOUNT
	.align		4
.L_90:
        /*0114*/ 	.byte	0x04, 0x2f
        /*0116*/ 	.short	(.L_92 - .L_91)
	.align		4
.L_91:
        /*0118*/ 	.word	index@(_ZN6thrust24THRUST_300001_SM_1000_NS8cuda_cub4core6detail13_kernel_agentINS1_8__reduce11ReduceAgentIPN4cuda3std3__45tupleIJdlEEESC_SB_lNS1_9__extrema9arg_max_fIdlNS9_4lessIdEEEEEEJSC_SC_iSH_EEEvDpT0_)
        /*011c*/ 	.word	0x00000020


	//----- nvinfo : EIATTR_FRAME_SIZE
	.align		4
.L_92:
        /*0120*/ 	.byte	0x04, 0x11
        /*0122*/ 	.short	(.L_94 - .L_93)
	.align		4
.L_93:
        /*0124*/ 	.word	index@(_ZN6thrust24THRUST_300001_SM_1000_NS8cuda_cub4core6detail13_kernel_agentINS1_8__reduce11ReduceAgentIPN4cuda3std3__45tupleIJdlEEESC_SB_lNS1_9__extrema9arg_max_fIdlNS9_4lessIdEEEEEEJSC_SC_iSH_EEEvDpT0_)
        /*0128*/ 	.word	0x00000000


	//----- nvinfo : EIATTR_REGCOUNT
	.align		4
.L_94:
        /*012c*/ 	.byte	0x04, 0x2f
        /*012e*/ 	.short	(.L_96 - .L_95)
	.align		4
.L_95:
        /*0130*/ 	.word	index@(_ZN3cub18CUB_300001_SM_10006detail11EmptyKernelIvEEvv)
        /*0134*/ 	.word	0x00000004


	//----- nvinfo : EIATTR_FRAME_SIZE
	.align		4
.L_96:
        /*0138*/ 	.byte	0x04, 0x11
        /*013a*/ 	.short	(.L_98 - .L_97)
	.align		4
.L_97:
        /*013c*/ 	.word	index@(_ZN3cub18CUB_300001_SM_10006detail11EmptyKernelIvEEvv)
        /*0140*/ 	.word	0x00000000


	//----- nvinfo : EIATTR_MIN_STACK_SIZE
	.align		4
.L_98:
        /*0144*/ 	.byte	0x04, 0x12
        /*0146*/ 	.short	(.L_100 - .L_99)
	.align		4
.L_99:
        /*0148*/ 	.word	index@(_ZN3cub18CUB_300001_SM_10006detail11EmptyKernelIvEEvv)
        /*014c*/ 	.word	0x00000000


	//----- nvinfo : EIATTR_MIN_STACK_SIZE
	.align		4
.L_100:
        /*0150*/ 	.byte	0x04, 0x12
        /*0152*/ 	.short	(.L_102 - .L_101)
	.align		4
.L_101:
        /*0154*/ 	.word	index@(_ZN6thrust24THRUST_300001_SM_1000_NS8cuda_cub4core6detail13_kernel_agentINS1_8__reduce11ReduceAgentIPN4cuda3std3__45tupleIJdlEEESC_SB_lNS1_9__extrema9arg_max_fIdlNS9_4lessIdEEEEEEJSC_SC_iSH_EEEvDpT0_)
        /*0158*/ 	.word	0x00000000


	//----- nvinfo : EIATTR_MIN_STACK_SIZE
	.align		4
.L_102:
        /*015c*/ 	.byte	0x04, 0x12
        /*015e*/ 	.short	(.L_104 - .L_103)
	.align		4
.L_103:
        /*0160*/ 	.word	index@(_ZN6thrust24THRUST_300001_SM_1000_NS8cuda_cub4core6detail13_kernel_agentINS1_8__reduce10DrainAgentIlEEJN3cub18CUB_300001_SM_10009GridQueueIyEElEEEvDpT0_)
        /*0164*/ 	.word	0x00000000


	//----- nvinfo : EIATTR_MIN_STACK_SIZE
	.align		4
.L_104:
        /*0168*/ 	.byte	0x04, 0x12
        /*016a*/ 	.short	(.L_106 - .L_105)
	.align		4
.L_105:
        /*016c*/ 	.word	index@(_ZN6thrust24THRUST_300001_SM_1000_NS8cuda_cub4core6detail13_kernel_agentINS1_8__reduce11ReduceAgentINS0_12zip_iteratorIN4cuda3std3__45tupleIJNS0_10device_ptrIdEENS0_17counting_iteratorIlNS0_11use_defaultESF_SF_EEEEEEEPNSB_IJdlEEESJ_lNS1_9__extrema9arg_max_fIdlNSA_4lessIdEEEEEEJSI_SK_lN3cub18CUB_300001_SM_100013GridEvenShareIlEENSS_9GridQueueIyEESP_EEEvDpT0_)
        /*0170*/ 	.word	0x00000000


	//----- nvinfo : EIATTR_MIN_STACK_SIZE
	.align		4
.L_106:
        /*0174*/ 	.byte	0x04, 0x12
        /*0176*/ 	.short	(.L_108 - .L_107)
	.align		4
.L_107:
        /*0178*/ 	.word	index@(_ZN6thrust24THRUST_300001_SM_1000_NS8cuda_cub4core6detail13_kernel_agentINS1_8__reduce11ReduceAgentINS0_12zip_iteratorIN4cuda3std3__45tupleIJNS0_10device_ptrIdEENS0_17counting_iteratorIlNS0_11use_defaultESF_SF_EEEEEEEPNSB_IJdlEEESJ_lNS1_9__extrema9arg_max_fIdlNSA_4lessIdEEEEEEJSI_SK_lSP_EEEvDpT0_)
        /*017c*/ 	.word	0x00000000


	//----- nvinfo : EIATTR_MIN_STACK_SIZE
	.align		4
.L_108:
        /*0180*/ 	.byte	0x04, 0x12
        /*0182*/ 	.short	(.L_110 - .L_109)
	.align		4
.L_109:
        /*0184*/ 	.word	index@(_ZN6thrust24THRUST_300001_SM_1000_NS8cuda_cub4core6detail13_kernel_agentINS1_8__reduce11ReduceAgentIPN4cuda3std3__45tupleIJdlEEESC_SB_iNS1_9__extrema9arg_max_fIdlNS9_4lessIdEEEEEEJSC_SC_iSH_EEEvDpT0_)
        /*0188*/ 	.word	0x00000000


	//----- nvinfo : EIATTR_MIN_STACK_SIZE
	.align		4
.L_110:
        /*018c*/ 	.byte	0x04, 0x12
        /*018e*/ 	.short	(.L_112 - .L_111)
	.align		4
.L_111:
        /*0190*/ 	.word	index@(_ZN6thrust24THRUST_300001_SM_1000_NS8cuda_cub4core6detail13_kernel_agentINS1_8__reduce10DrainAgentIiEEJN3cub18CUB_300001_SM_10009GridQueueIjEEiEEEvDpT0_)
        /*0194*/ 	.word	0x00000000


	//----- nvinfo : EIATTR_MIN_STACK_SIZE
	.align		4
.L_112:
        /*0198*/ 	.byte	0x04, 0x12
        /*019a*/ 	.short	(.L_114 - .L_113)
	.align		4
.L_113:
        /*019c*/ 	.word	index@(_ZN6thrust24THRUST_300001_SM_1000_NS8cuda_cub4core6detail13_kernel_agentINS1_8__reduce11ReduceAgentINS0_12zip_iteratorIN4cuda3std3__45tupleIJNS0_10device_ptrIdEENS0_17counting_iteratorIlNS0_11use_defaultESF_SF_EEEEEEEPNSB_IJdlEEESJ_iNS1_9__extrema9arg_max_fIdlNSA_4lessIdEEEEEEJSI_SK_iN3cub18CUB_300001_SM_100013GridEvenShareIiEENSS_9GridQueueIjEESP_EEEvDpT0_)
        /*01a0*/ 	.word	0x00000000


	//----- nvinfo : EIATTR_MIN_STACK_SIZE
	.align		4
.L_114:
        /*01a4*/ 	.byte	0x04, 0x12
        /*01a6*/ 	.short	(.L_116 - .L_115)
	.align		4
.L_115:
        /*01a8*/ 	.word	index@(_ZN6thrust24THRUST_300001_SM_1000_NS8cuda_cub4core6detail13_kernel_agentINS1_8__reduce11ReduceAgentINS0_12zip_iteratorIN4cuda3std3__45tupleIJNS0_10device_ptrIdEENS0_17counting_iteratorIlNS0_11use_defaultESF_SF_EEEEEEEPNSB_IJdlEEESJ_iNS1_9__extrema9arg_max_fIdlNSA_4lessIdEEEEEEJSI_SK_iSP_EEEvDpT0_)
        /*01ac*/ 	.word	0x00000000


	//----- nvinfo : EIATTR_MIN_STACK_SIZE
	.align		4
.L_116:
        /*01b0*/ 	.byte	0x04, 0x12
        /*01b2*/ 	.short	(.L_118 - .L_117)
	.align		4
.L_117:
        /*01b4*/ 	.word	index@(_Z9eliminatePdiiPKd)
        /*01b8*/ 	.word	0x00000000


	//----- nvinfo : EIATTR_MIN_STACK_SIZE
	.align		4
.L_118:
        /*01bc*/ 	.byte	0x04, 0x12
        /*01be*/ 	.short	(.L_120 - .L_119)
	.align		4
.L_119:
        /*01c0*/ 	.word	index@(_Z16buildMultipliersPdiiS_)
        /*01c4*/ 	.word	0x00000000


	//----- nvinfo : EIATTR_MIN_STACK_SIZE
	.align		4
.L_120:
        /*01c8*/ 	.byte	0x04, 0x12
        /*01ca*/ 	.short	(.L_122 - .L_121)
	.align		4
.L_121:
        /*01cc*/ 	.word	index@(_Z13swapRowsFromKPdiiii)
        /*01d0*/ 	.word	0x00000000


	//----- nvinfo : EIATTR_MIN_STACK_SIZE
	.align		4
.L_122:
        /*01d4*/ 	.byte	0x04, 0x12
        /*01d6*/ 	.short	(.L_124 - .L_123)
	.align		4
.L_123:
        /*01d8*/ 	.word	index@(_Z18extractAbsColFromKPKdiiPd)
        /*01dc*/ 	.word	0x00000000
.L_124:


//--------------------- .nv.compat                --------------------------
	.section	.nv.compat,"",@"SHT_CUDA_COMPAT_INFO"
	.align	4
        /*0000*/ 	.byte	0x02, 0x09, 0x00, 0x00, 0x02, 0x02, 0x01, 0x00, 0x02, 0x05, 0x05, 0x00, 0x03, 0x07, 0x01, 0x01
        /*0010*/ 	.byte	0x02, 0x03, 0x00, 0x00, 0x02, 0x06, 0x01, 0x00, 0x04, 0x0b, 0x08, 0x00, 0x01, 0x00, 0x00, 0x00
        /*0020*/ 	.byte	0x00, 0x00, 0x00, 0x00


//--------------------- .nv.info._ZN3cub18CUB_300001_SM_10006detail11EmptyKernelIvEEvv --------------------------
	.section	.nv.info._ZN3cub18CUB_300001_SM_10006detail11EmptyKernelIvEEvv,"",@"SHT_CUDA_INFO"
	.sectionflags	@""
	.align	4


	//----- nvinfo : EIATTR_CUDA_API_VERSION
	.align		4
        /*0000*/ 	.byte	0x04, 0x37
        /*0002*/ 	.short	(.L_126 - .L_125)
.L_125:
        /*0004*/ 	.word	0x00000082


	//----- nvinfo : EIATTR_SPARSE_MMA_MASK
	.align		4
.L_126:
        /*0008*/ 	.byte	0x03, 0x50
        /*000a*/ 	.short	0x0000


	//----- nvinfo : EIATTR_MAXREG_COUNT
	.align		4
        /*000c*/ 	.byte	0x03, 0x1b
        /*000e*/ 	.short	0x00ff


	//----- nvinfo : EIATTR_MERCURY_ISA_VERSION
	.align		4
        /*0010*/ 	.byte	0x03, 0x5f
        /*0012*/ 	.short	0x0101


	//----- nvinfo : EIATTR_VRC_CTA_INIT_COUNT
	.align		4
        /*0014*/ 	.byte	0x02, 0x4a
	.zero		1
	.zero		1


	//----- nvinfo : EIATTR_EXIT_INSTR_OFFSETS
	.align		4
        /*0018*/ 	.byte	0x04, 0x1c
        /*001a*/ 	.short	(.L_128 - .L_127)


	//   ....[0]....
.L_127:
        /*001c*/ 	.word	0x00000010


	//----- nvinfo : EIATTR_SW_WAR
	.align		4
.L_128:
        /*0020*/ 	.byte	0x04, 0x36
        /*0022*/ 	.short	(.L_130 - .L_129)
.L_129:
        /*0024*/ 	.word	0x00000008
.L_130:


//--------------------- .nv.info._ZN6thrust24THRUST_300001_SM_1000_NS8cuda_cub4core6detail13_kernel_agentINS1_8__reduce11ReduceAgentIPN4cuda3std3__45tupleIJdlEEESC_SB_lNS1_9__extrema9arg_max_fIdlNS9_4lessIdEEEEEEJSC_SC_iSH_EEEvDpT0_ --------------------------
	.section	.nv.info._ZN6thrust24THRUST_300001_SM_1000_NS8cuda_cub4core6detail13_kernel_agentINS1_8__reduce11ReduceAgentIPN4cuda3std3__45tupleIJdlEEESC_SB_lNS1_9__extrema9arg_max_fIdlNS9_4lessIdEEEEEEJSC_SC_iSH_EEEvDpT0_,"",@"SHT_CUDA_INFO"
	.sectionflags	@""
	.align	4


	//----- nvinfo : EIATTR_CUDA_API_VERSION
	.align		4
        /*0000*/ 	.byte	0x04, 0x37
        /*0002*/ 	.short	(.L_132 - .L_131)
.L_131:
        /*0004*/ 	.word	0x00000082


	//----- nvinfo : EIATTR_KPARAM_INFO
	.align		4
.L_132:
        /*0008*/ 	.byte	0x04, 0x17
        /*000a*/ 	.short	(.L_134 - .L_133)
.L_133:
        /*000c*/ 	.word	0x00000000
        /*0010*/ 	.short	0x0003
        /*0012*/ 	.short	0x0014
        /*0014*/ 	.byte	0x00, 0xf0, 0x05, 0x00


	//----- nvinfo : EIATTR_KPARAM_INFO
	.align		4
.L_134:
        /*0018*/ 	.byte	0x04, 0x17
        /*001a*/ 	.short	(.L_136 - .L_135)
.L_135:
        /*001c*/ 	.word	0x00000000
        /*0020*/ 	.short	0x0002
        /*0022*/ 	.short	0x0010
        /*0024*/ 	.byte	0x00, 0xf0, 0x11, 0x00


	//----- nvinfo : EIATTR_KPARAM_INFO
	.align		4
.L_136:
        /*0028*/ 	.byte	0x04, 0x17
        /*002a*/ 	.short	(.L_138 - .L_137)
.L_137:
        /*002c*/ 	.word	0x00000000
        /*0030*/ 	.short	0x0001
        /*0032*/ 	.short	0x0008
        /*0034*/ 	.byte	0x00, 0xf5, 0x21, 0x00


	//----- nvinfo : EIATTR_KPARAM_INFO
	.align		4
.L_138:
        /*0038*/ 	.byte	0x04, 0x17
        /*003a*/ 	.short	(.L_140 - .L_139)
.L_139:
        /*003c*/ 	.word	0x00000000
        /*0040*/ 	.short	0x0000
        /*0042*/ 	.short	0x0000
        /*0044*/ 	.byte	0x00, 0xf5, 0x21, 0x00


	//----- nvinfo : EIATTR_SPARSE_MMA_MASK
	.align		4
.L_140:
        /*0048*/ 	.byte	0x03, 0x50
        /*004a*/ 	.short	0x0000


	//----- nvinfo : EIATTR_MAXREG_COUNT
	.align		4
        /*004c*/ 	.byte	0x03, 0x1b
        /*004e*/ 	.short	0x00ff


	//----- nvinfo : EIATTR_NUM_BARRIERS
	.align		4
        /*0050*/ 	.byte	0x02, 0x4c
        /*0052*/ 	.byte	0x01
	.zero		1


	//----- nvinfo : EIATTR_MERCURY_ISA_VERSION
	.align		4
        /*0054*/ 	.byte	0x03, 0x5f
        /*0056*/ 	.short	0x0101


	//----- nvinfo : EIATTR_COOP_GROUP_MASK_REGIDS
	.align		4
        /*0058*/ 	.byte	0x04, 0x29
        /*005a*/ 	.short	(.L_142 - .L_141)


	//   ....[0]....
.L_141:
        /*005c*/ 	.word	0xffffffff


	//   ....[1]....
        /*0060*/ 	.word	0xffffffff


	//   ....[2]....
        /*0064*/ 	.word	0xffffffff


	//   ....[3]....
        /*0068*/ 	.word	0xffffffff


	//   ....[4]....
        /*006c*/ 	.word	0xffffffff


	//   ....[5]....
        /*0070*/ 	.word	0xffffffff


	//   ....[6]....
        /*0074*/ 	.word	0xffffffff


	//   ....[7]....
        /*0078*/ 	.word	0xffffffff


	//   ....[8]....
        /*007c*/ 	.word	0xffffffff


	//   ....[9]....
        /*0080*/ 	.word	0xffffffff


	//   ....[10]....
        /*0084*/ 	.word	0xffffffff


	//   ....[11]....
        /*0088*/ 	.word	0xffffffff


	//   ....[12]....
        /*008c*/ 	.word	0xffffffff


	//   ....[13]....
        /*0090*/ 	.word	0xffffffff


	//   ....[14]....
        /*0094*/ 	.word	0xffffffff


	//   ....[15]....
        /*0098*/ 	.word	0xffffffff


	//   ....[16]....
        /*009c*/ 	.word	0xffffffff


	//   ....[17]....
        /*00a0*/ 	.word	0xffffffff


	//   ....[18]....
        /*00a4*/ 	.word	0xffffffff


	//   ....[19]....
        /*00a8*/ 	.word	0xffffffff


	//   ....[20]....
        /*00ac*/ 	.word	0xffffffff


	//   ....[21]....
        /*00b0*/ 	.word	0xffffffff


	//   ....[22]....
        /*00b4*/ 	.word	0xffffffff


	//   ....[23]....
        /*00b8*/ 	.word	0xffffffff


	//   ....[24]....
        /*00bc*/ 	.word	0xffffffff


	//   ....[25]....
        /*00c0*/ 	.word	0xffffffff


	//   ....[26]....
        /*00c4*/ 	.word	0xffffffff


	//   ....[27]....
        /*00c8*/ 	.word	0xffffffff


	//   ....[28]....
        /*00cc*/ 	.word	0xffffffff


	//   ....[29]....
        /*00d0*/ 	.word	0xffffffff


	//   ....[30]....
        /*00d4*/ 	.word	0xffffffff


	//   ....[31]....
        /*00d8*/ 	.word	0xffffffff


	//   ....[32]....
        /*00dc*/ 	.word	0xffffffff


	//   ....[33]....
        /*00e0*/ 	.word	0xffffffff


	//   ....[34]....
        /*00e4*/ 	.word	0xffffffff


	//   ....[35]....
        /*00e8*/ 	.word	0xffffffff


	//   ....[36]....
        /*00ec*/ 	.word	0xffffffff


	//   ....[37]....
        /*00f0*/ 	.word	0xffffffff


	//   ....[38]....
        /*00f4*/ 	.word	0xffffffff


	//   ....[39]....
        /*00f8*/ 	.word	0xffffffff


	//   ....[40]....
        /*00fc*/ 	.word	0xffffffff


	//   ....[41]....
        /*0100*/ 	.word	0xffffffff


	//   ....[42]....
        /*0104*/ 	.word	0xffffffff


	//   ....[43]....
        /*0108*/ 	.word	0xffffffff


	//   ....[44]....
        /*010c*/ 	.word	0xffffffff


	//   ....[45]....
        /*0110*/ 	.word	0xffffffff


	//   ....[46]....
        /*0114*/ 	.word	0xffffffff


	//   ....[47]....
        /*0118*/ 	.word	0xffffffff


	//   ....[48]....
        /*011c*/ 	.word	0xffffffff


	//   ....[49]....
        /*0120*/ 	.word	0xffffffff


	//   ....[50]....
        /*0124*/ 	.word	0xffffffff


	//   ....[51]....
        /*0128*/ 	.word	0xffffffff


	//   ....[52]....
        /*012c*/ 	.word	0xffffffff


	//   ....[53]....
        /*0130*/ 	.word	0xffffffff


	//   ....[54]....
        /*0134*/ 	.word	0xffffffff


	//   ....[55]....
        /*0138*/ 	.word	0xffffffff


	//   ....[56]....
        /*013c*/ 	.word	0xffffffff


	//   ....[57]....
        /*0140*/ 	.word	0xffffffff


	//   ....[58]....
        /*0144*/ 	.word	0xffffffff


	//   ....[59]....
        /*0148*/ 	.word	0xffffffff


	//----- nvinfo : EIATTR_COOP_GROUP_INSTR_OFFSETS
	.align		4
.L_142:
        /*014c*/ 	.byte	0x04, 0x28
        /*014e*/ 	.short	(.L_144 - .L_143)


	//   ....[0]....
.L_143:
        /*0150*/ 	.word	0x00000b70


	//   ....[1]....
        /*0154*/ 	.word	0x00000ba0


	//   ....[2]....
        /*0158*/ 	.word	0x00000bc0


	//   ....[3]....
        /*015c*/ 	.word	0x00000bd0


	//   ....[4]....
        /*0160*/ 	.word	0x00000d60


	//   ....[5]....
        /*0164*/ 	.word	0x00000d90


	//   ....[6]....
        /*0168*/ 	.word	0x00000dc0


	//   ....[7]....
        /*016c*/ 	.word	0x00000de0


	//   ....[8]....
        /*0170*/ 	.word	0x00000f60


	//   ....[9]....
        /*0174*/ 	.word	0x00000f90


	//   ....[10]....
        /*0178*/ 	.word	0x00000fc0


	//   ....[11]....
        /*017c*/ 	.word	0x00000fe0


	//   ....[12]....
        /*0180*/ 	.word	0x00001160


	//   ....[13]....
        /*0184*/ 	.word	0x00001190


	//   ....[14]....
        /*0188*/ 	.word	0x000011c0


	//   ....[15]....
        /*018c*/ 	.word	0x000011e0


	//   ....[16]....
        /*0190*/ 	.word	0x00001360


	//   ....[17]....
        /*0194*/ 	.word	0x00001390


	//   ....[18]....
        /*0198*/ 	.word	0x000013c0


	//   ....[19]....
        /*019c*/ 	.word	0x000013e0


	//   ....[20]....
        /*01a0*/ 	.word	0x00002140


	//   ....[21]....
        /*01a4*/ 	.word	0x00002150


	//   ....[22]....
        /*01a8*/ 	.word	0x00002160


	//   ....[23]....
        /*01ac*/ 	.word	0x00002180


	//   ....[24]....
        /*01b0*/ 	.word	0x00002300


	//   ....[25]....
        /*01b4*/ 	.word	0x00002340


	//   ....[26]....
        /*01b8*/ 	.word	0x00002370


	//   ....[27]....
        /*01bc*/ 	.word	0x00002390


	//   ....[28]....
        /*01c0*/ 	.word	0x00002510


	//   ....[29]....
        /*01c4*/ 	.word	0x00002550


	//   ....[30]....
        /*01c8*/ 	.word	0x00002580


	//   ....[31]....
        /*01cc*/ 	.word	0x000025a0


	//   ....[32]....
        /*01d0*/ 	.word	0x00002720


	//   ....[33]....
        /*01d4*/ 	.word	0x00002760


	//   ....[34]....
        /*01d8*/ 	.word	0x00002790


	//   ....[35]....
        /*01dc*/ 	.word	0x000027b0


	//   ....[36]....
        /*01e0*/ 	.word	0x00002930


	//   ....[37]....
        /*01e4*/ 	.word	0x00002970


	//   ....[38]....
        /*01e8*/ 	.word	0x000029a0


	//   ....[39]....
        /*01ec*/ 	.word	0x000029c0


	//   ....[40]....
        /*01f0*/ 	.word	0x00005780


	//   ....[41]....
        /*01f4*/ 	.word	0x000057b0


	//   ....[42]....
        /*01f8*/ 	.word	0x000057d0


	//   ....[43]....
        /*01fc*/ 	.word	0x000057e0


	//   ....[44]....
        /*0200*/ 	.word	0x00005970


	//   ....[45]....
        /*0204*/ 	.word	0x000059a0


	//   ....[46]....
        /*0208*/ 	.word	0x000059d0


	//   ....[47]....
        /*020c*/ 	.word	0x000059f0


	//   ....[48]....
        /*0210*/ 	.word	0x00005b70


	//   ....[49]....
        /*0214*/ 	.word	0x00005ba0


	//   ....[50]....
        /*0218*/ 	.word	0x00005bd0


	//   ....[51]....
        /*021c*/ 	.word	0x00005bf0


	//   ....[52]....
        /*0220*/ 	.word	0x00005d70


	//   ....[53]....
        /*0224*/ 	.word	0x00005da0


	//   ....[54]....
        /*0228*/ 	.word	0x00005dd0


	//   ....[55]....
        /*022c*/ 	.word	0x00005df0


	//   ....[56]....
        /*0230*/ 	.word	0x00005f70


	//   ....[57]....
        /*0234*/ 	.word	0x00005fa0


	//   ....[58]....
        /*0238*/ 	.word	0x00005fd0


	//   ....[59]....
        /*023c*/ 	.word	0x00005ff0


	//----- nvinfo : EIATTR_VRC_CTA_INIT_COUNT
	.align		4
.L_144:
        /*0240*/ 	.byte	0x02, 0x4a
	.zero		1
	.zero		1


	//----- nvinfo : EIATTR_EXIT_INSTR_OFFSETS
	.align		4
        /*0244*/ 	.byte	0x04, 0x1c
        /*0246*/ 	.short	(.L_146 - .L_145)


	//   ....[0]....
.L_145:
        /*0248*/ 	.word	0x00000030


	//   ....[1]....
        /*024c*/ 	.word	0x00006c90


	//   ....[2]....
        /*0250*/ 	.word	0x00006cd0


	//----- nvinfo : EIATTR_MAX_THREADS
	.align		4
.L_146:
        /*0254*/ 	.byte	0x04, 0x05
        /*0256*/ 	.short	(.L_148 - .L_147)
.L_147:
        /*0258*/ 	.word	0x00000100
        /*025c*/ 	.word	0x00000001
        /*0260*/ 	.word	0x00000001


	//----- nvinfo : EIATTR_CRS_STACK_SIZE
	.align		4
.L_148:
        /*0264*/ 	.byte	0x04, 0x1e
        /*0266*/ 	.short	(.L_150 - .L_149)
.L_149:
        /*0268*/ 	.word	0x00000000


	//----- nvinfo : EIATTR_CBANK_PARAM_SIZE
	.align		4
.L_150:
        /*026c*/ 	.byte	0x03, 0x19
        /*026e*/ 	.short	0x0015


	//----- nvinfo : EIATTR_PARAM_CBANK
	.align		4
        /*0270*/ 	.byte	0x04, 0x0a
        /*0272*/ 	.short	(.L_152 - .L_151)
	.align		4
.L_151:
        /*0274*/ 	.word	index@(.nv.constant0._ZN6thrust24THRUST_300001_SM_1000_NS8cuda_cub4core6detail13_kernel_agentINS1_8__reduce11ReduceAgentIPN4cuda3std3__45tupleIJdlEEESC_SB_lNS1_9__extrema9arg_max_fIdlNS9_4lessIdEEEEEEJSC_SC_iSH_EEEvDpT0_)
        /*0278*/ 	.short	0x0380
        /*027a*/ 	.short	0x0015


	//----- nvinfo : EIATTR_SW_WAR
	.align		4
.L_152:
        /*027c*/ 	.byte	0x04, 0x36
        /*027e*/ 	.short	(.L_154 - .L_153)
.L_153:
        /*0280*/ 	.word	0x00000008
.L_154:


//--------------------- .nv.info._ZN6thrust24THRUST_300001_SM_1000_NS8cuda_cub4core6detail13_kernel_agentINS1_8__reduce10DrainAgentIlEEJN3cub18CUB_300001_SM_10009GridQueueIyEElEEEvDpT0_ --------------------------
	.section	.nv.info._ZN6thrust24THRUST_300001_SM_1000_NS8cuda_cub4core6detail13_kernel_agentINS1_8__reduce10DrainAgentIlEEJN3cub18CUB_300001_SM_10009GridQueueIyEElEEEvDpT0_,"",@"SHT_CUDA_INFO"
	.sectionflags	@""
	.align	4


	//----- nvinfo : EIATTR_CUDA_API_VERSION
	.align		4
        /*0000*/ 	.byte	0x04, 0x37
        /*0002*/ 	.short	(.L_156 - .L_155)
.L_155:
        /*0004*/ 	.word	0x00000082


	//----- nvinfo : EIATTR_KPARAM_INFO
	.align		4
.L_156:
        /*0008*/ 	.byte	0x04, 0x17
        /*000a*/ 	.short	(.L_158 - .L_157)
.L_157:
        /*000c*/ 	.word	0x00000000
        /*0010*/ 	.short	0x0001
        /*0012*/ 	.short	0x0008
        /*0014*/ 	.byte	0x00, 0xf0, 0x21, 0x00


	//----- nvinfo : EIATTR_KPARAM_INFO
	.align		4
.L_158:
        /*0018*/ 	.byte	0x04, 0x17
        /*001a*/ 	.short	(.L_160 - .L_159)
.L_159:
        /*001c*/ 	.word	0x00000000
        /*0020*/ 	.short	0x0000
        /*0022*/ 	.short	0x0000
        /*0024*/ 	.byte	0x00, 0xf0, 0x21, 0x00


	//----- nvinfo : EIATTR_SPARSE_MMA_MASK
	.align		4
.L_160:
        /*0028*/ 	.byte	0x03, 0x50
        /*002a*/ 	.short	0x0000


	//----- nvinfo : EIATTR_MAXREG_COUNT
	.align		4
        /*002c*/ 	.byte	0x03, 0x1b
        /*002e*/ 	.short	0x00ff


	//----- nvinfo : EIATTR_MERCURY_ISA_VERSION
	.align		4
        /*0030*/ 	.byte	0x03, 0x5f
        /*0032*/ 	.short	0x0101


	//----- nvinfo : EIATTR_VRC_CTA_INIT_COUNT
	.align		4
        /*0034*/ 	.byte	0x02, 0x4a
	.zero		1
	.zero		1


	//----- nvinfo : EIATTR_EXIT_INSTR_OFFSETS
	.align		4
        /*0038*/ 	.byte	0x04, 0x1c
        /*003a*/ 	.short	(.L_162 - .L_161)


	//   ....[0]....
.L_161:
        /*003c*/ 	.word	0x00000060


	//----- nvinfo : EIATTR_MAX_THREADS
	.align		4
.L_162:
        /*0040*/ 	.byte	0x04, 0x05
        /*0042*/ 	.short	(.L_164 - .L_163)
.L_163:
        /*0044*/ 	.word	0x00000001
        /*0048*/ 	.word	0x00000001
        /*004c*/ 	.word	0x00000001


	//----- nvinfo : EIATTR_CBANK_PARAM_SIZE
	.align		4
.L_164:
        /*0050*/ 	.byte	0x03, 0x19
        /*0052*/ 	.short	0x0010


	//----- nvinfo : EIATTR_PARAM_CBANK
	.align		4
        /*0054*/ 	.byte	0x04, 0x0a
        /*0056*/ 	.short	(.L_166 - .L_165)
	.align		4
.L_165:
        /*0058*/ 	.word	index@(.nv.constant0._ZN6thrust24THRUST_300001_SM_1000_NS8cuda_cub4core6detail13_kernel_agentINS1_8__reduce10DrainAgentIlEEJN3cub18CUB_300001_SM_10009GridQueueIyEElEEEvDpT0_)
        /*005c*/ 	.short	0x0380
        /*005e*/ 	.short	0x0010


	//----- nvinfo : EIATTR_SW_WAR
	.align		4
.L_166:
        /*0060*/ 	.byte	0x04, 0x36
        /*0062*/ 	.short	(.L_168 - .L_167)
.L_167:
        /*0064*/ 	.word	0x00000008
.L_168:


//--------------------- .nv.info._ZN6thrust24THRUST_300001_SM_1000_NS8cuda_cub4core6detail13_kernel_agentINS1_8__reduce11ReduceAgentINS0_12zip_iteratorIN4cuda3std3__45tupleIJNS0_10device_ptrIdEENS0_17counting_iteratorIlNS0_11use_defaultESF_SF_EEEEEEEPNSB_IJdlEEESJ_lNS1_9__extrema9arg_max_fIdlNSA_4lessIdEEEEEEJSI_SK_lN3cub18CUB_300001_SM_100013GridEvenShareIlEENSS_9GridQueueIyEESP_EEEvDpT0_ --------------------------
	.section	.nv.info._ZN6thrust24THRUST_300001_SM_1000_NS8cuda_cub4core6detail13_kernel_agentINS1_8__reduce11ReduceAgentINS0_12zip_iteratorIN4cuda3std3__45tupleIJNS0_10device_ptrIdEENS0_17counting_iteratorIlNS0_11use_defaultESF_SF_EEEEEEEPNSB_IJdlEEESJ_lNS1_9__extrema9arg_max_fIdlNSA_4lessIdEEEEEEJSI_SK_lN3cub18CUB_300001_SM_100013GridEvenShareIlEENSS_9GridQueueIyEESP_EEEvDpT0_,"",@"SHT_CUDA_INFO"
	.sectionflags	@""
	.align	4


	//----- nvinfo : EIATTR_CUDA_API_VERSION
	.align		4
        /*0000*/ 	.byte	0x04, 0x37
        /*0002*/ 	.short	(.L_170 - .L_169)
.L_169:
        /*0004*/ 	.word	0x00000082


	//----- nvinfo : EIATTR_KPARAM_INFO
	.align		4
.L_170:
        /*0008*/ 	.byte	0x04, 0x17
        /*000a*/ 	.short	(.L_172 - .L_171)
.L_171:
        /*000c*/ 	.word	0x00000000
        /*0010*/ 	.short	0x0005
        /*0012*/ 	.short	0x0070
        /*0014*/ 	.byte	0x00, 0xf0, 0x05, 0x00


	//----- nvinfo : EIATTR_KPARAM_INFO
	.align		4
.L_172:
        /*0018*/ 	.byte	0x04, 0x17
        /*001a*/ 	.short	(.L_174 - .L_173)
.L_173:
        /*001c*/ 	.word	0x00000000
        /*0020*/ 	.short	0x0004
        /*0022*/ 	.short	0x0068
        /*0024*/ 	.byte	0x00, 0xf0, 0x21, 0x00


	//----- nvinfo : EIATTR_KPARAM_INFO
	.align		4
.L_174:
        /*0028*/ 	.byte	0x04, 0x17
        /*002a*/ 	.short	(.L_176 - .L_175)
.L_175:
        /*002c*/ 	.word	0x00000000
        /*0030*/ 	.short	0x0003
        /*0032*/ 	.short	0x0020
        /*0034*/ 	.byte	0x00, 0xf0, 0x21, 0x01


	//----- nvinfo : EIATTR_KPARAM_INFO
	.align		4
.L_176:
        /*0038*/ 	.byte	0x04, 0x17
        /*003a*/ 	.short	(.L_178 - .L_177)
.L_177:
        /*003c*/ 	.word	0x00000000
        /*0040*/ 	.short	0x0002
        /*0042*/ 	.short	0x0018
        /*0044*/ 	.byte	0x00, 0xf0, 0x21, 0x00


	//----- nvinfo : EIATTR_KPARAM_INFO
	.align		4
.L_178:
        /*0048*/ 	.byte	0x04, 0x17
        /*004a*/ 	.short	(.L_180 - .L_179)
.L_179:
        /*004c*/ 	.word	0x00000000
        /*0050*/ 	.short	0x0001
        /*0052*/ 	.short	0x0010
        /*0054*/ 	.byte	0x00, 0xf5, 0x21, 0x00


	//----- nvinfo : EIATTR_KPARAM_INFO
	.align		4
.L_180:
        /*0058*/ 	.byte	0x04, 0x17
        /*005a*/ 	.short	(.L_182 - .L_181)
.L_181:
        /*005c*/ 	.word	0x00000000
        /*0060*/ 	.short	0x0000
        /*0062*/ 	.short	0x0000
        /*0064*/ 	.byte	0x00, 0xf0, 0x41, 0x00


	//----- nvinfo : EIATTR_SPARSE_MMA_MASK
	.align		4
.L_182:
        /*0068*/ 	.byte	0x03, 0x50
        /*006a*/ 	.short	0x0000


	//----- nvinfo : EIATTR_MAXREG_COUNT
	.align		4
        /*006c*/ 	.byte	0x03, 0x1b
        /*006e*/ 	.short	0x00ff


	//----- nvinfo : EIATTR_NUM_BARRIERS
	.align		4
        /*0070*/ 	.byte	0x02, 0x4c
        /*0072*/ 	.byte	0x01
	.zero		1


	//----- nvinfo : EIATTR_MERCURY_ISA_VERSION
	.align		4
        /*0074*/ 	.byte	0x03, 0x5f
        /*0076*/ 	.short	0x0101


	//----- nvinfo : EIATTR_COOP_GROUP_MASK_REGIDS
	.align		4
        /*0078*/ 	.byte	0x04, 0x29
        /*007a*/ 	.short	(.L_184 - .L_183)


	//   ....[0]....
.L_183:
        /*007c*/ 	.word	0xffffffff


	//   ....[1]....
        /*0080*/ 	.word	0xffffffff


	//   ....[2]....
        /*0084*/ 	.word	0xffffffff


	//   ....[3]....
        /*0088*/ 	.word	0xffffffff


	//   ....[4]....
        /*008c*/ 	.word	0xffffffff


	//   ....[5]....
        /*0090*/ 	.word	0xffffffff


	//   ....[6]....
        /*0094*/ 	.word	0xffffffff


	//   ....[7]....
        /*0098*/ 	.word	0xffffffff


	//   ....[8]....
        /*009c*/ 	.word	0xffffffff


	//   ....[9]....
        /*00a0*/ 	.word	0xffffffff


	//   ....[10]....
        /*00a4*/ 	.word	0xffffffff


	//   ....[11]....
        /*00a8*/ 	.word	0xffffffff


	//   ....[12]....
        /*00ac*/ 	.word	0xffffffff


	//   ....[13]....
        /*00b0*/ 	.word	0xffffffff


	//   ....[14]....
        /*00b4*/ 	.word	0xffffffff


	//   ....[15]....
        /*00b8*/ 	.word	0xffffffff


	//   ....[16]....
        /*00bc*/ 	.word	0xffffffff


	//   ....[17]....
        /*00c0*/ 	.word	0xffffffff


	//   ....[18]....
        /*00c4*/ 	.word	0xffffffff


	//   ....[19]....
        /*00c8*/ 	.word	0xffffffff


	//   ....[20]....
        /*00cc*/ 	.word	0xffffffff


	//   ....[21]....
        /*00d0*/ 	.word	0xffffffff


	//   ....[22]....
        /*00d4*/ 	.word	0xffffffff


	//   ....[23]....
        /*00d8*/ 	.word	0xffffffff


	//   ....[24]....
        /*00dc*/ 	.word	0xffffffff


	//   ....[25]....
        /*00e0*/ 	.word	0xffffffff


	//   ....[26]....
        /*00e4*/ 	.word	0xffffffff


	//   ....[27]....
        /*00e8*/ 	.word	0xffffffff


	//   ....[28]....
        /*00ec*/ 	.word	0xffffffff


	//   ....[29]....
        /*00f0*/ 	.word	0xffffffff


	//   ....[30]....
        /*00f4*/ 	.word	0xffffffff


	//   ....[31]....
        /*00f8*/ 	.word	0xffffffff


	//   ....[32]....
        /*00fc*/ 	.word	0xffffffff


	//   ....[33]....
        /*0100*/ 	.word	0xffffffff


	//   ....[34]....
        /*0104*/ 	.word	0xffffffff


	//   ....[35]....
        /*0108*/ 	.word	0xffffffff


	//   ....[36]....
        /*010c*/ 	.word	0xffffffff


	//   ....[37]....
        /*0110*/ 	.word	0xffffffff


	//   ....[38]....
        /*0114*/ 	.word	0xffffffff


	//   ....[39]....
        /*0118*/ 	.word	0xffffffff


	//   ....[40]....
        /*011c*/ 	.word	0xffffffff


	//   ....[41]....
        /*0120*/ 	.word	0xffffffff


	//   ....[42]....
        /*0124*/ 	.word	0xffffffff


	//   ....[43]....
        /*0128*/ 	.word	0xffffffff


	//   ....[44]....
        /*012c*/ 	.word	0xffffffff


	//   ....[45]....
        /*0130*/ 	.word	0xffffffff


	//   ....[46]....
        /*0134*/ 	.word	0xffffffff


	//   ....[47]....
        /*0138*/ 	.word	0xffffffff


	//   ....[48]....
        /*013c*/ 	.word	0xffffffff


	//   ....[49]....
        /*0140*/ 	.word	0xffffffff


	//   ....[50]....
        /*0144*/ 	.word	0xffffffff


	//   ....[51]....
        /*0148*/ 	.word	0xffffffff


	//   ....[52]....
        /*014c*/ 	.word	0xffffffff


	//   ....[53]....
        /*0150*/ 	.word	0xffffffff


	//   ....[54]....
        /*0154*/ 	.word	0xffffffff


	//   ....[55]....
        /*0158*/ 	.word	0xffffffff


	//   ....[56]....
        /*015c*/ 	.word	0xffffffff


	//   ....[57]....
        /*0160*/ 	.word	0xffffffff


	//   ....[58]....
        /*0164*/ 	.word	0xffffffff


	//   ....[59]....
        /*0168*/ 	.word	0xffffffff


	//----- nvinfo : EIATTR_COOP_GROUP_INSTR_OFFSETS
	.align		4
.L_184:
        /*016c*/ 	.byte	0x04, 0x28
        /*016e*/ 	.short	(.L_186 - .L_185)


	//   ....[0]....
.L_185:
        /*0170*/ 	.word	0x00000d70


	//   ....[1]....
        /*0174*/ 	.word	0x00000da0


	//   ....[2]....
        /*0178*/ 	.word	0x00000dc0


	//   ....[3]....
        /*017c*/ 	.word	0x00000dd0


	//   ....[4]....
        /*0180*/ 	.word	0x00000f60


	//   ....[5]....
        /*0184*/ 	.word	0x00000f90


	//   ....[6]....
        /*0188*/ 	.word	0x00000fc0


	//   ....[7]....
        /*018c*/ 	.word	0x00000fe0


	//   ....[8]....
        /*0190*/ 	.word	0x00001160


	//   ....[9]....
        /*0194*/ 	.word	0x00001190


	//   ....[10]....
        /*0198*/ 	.word	0x000011c0


	//   ....[11]....
        /*019c*/ 	.word	0x000011e0


	//   ....[12]....
        /*01a0*/ 	.word	0x00001360


	//   ....[13]....
        /*01a4*/ 	.word	0x00001390


	//   ....[14]....
        /*01a8*/ 	.word	0x000013c0


	//   ....[15]....
        /*01ac*/ 	.word	0x000013e0


	//   ....[16]....
        /*01b0*/ 	.word	0x00001560


	//   ....[17]....
        /*01b4*/ 	.word	0x00001590


	//   ....[18]....
        /*01b8*/ 	.word	0x000015c0


	//   ....[19]....
        /*01bc*/ 	.word	0x000015e0


	//   ....[20]....
        /*01c0*/ 	.word	0x00002340


	//   ....[21]....
        /*01c4*/ 	.word	0x00002350


	//   ....[22]....
        /*01c8*/ 	.word	0x00002360


	//   ....[23]....
        /*01cc*/ 	.word	0x00002380


	//   ....[24]....
        /*01d0*/ 	.word	0x00002500


	//   ....[25]....
        /*01d4*/ 	.word	0x00002540


	//   ....[26]....
        /*01d8*/ 	.word	0x00002570


	//   ....[27]....
        /*01dc*/ 	.word	0x00002590


	//   ....[28]....
        /*01e0*/ 	.word	0x00002710


	//   ....[29]....
        /*01e4*/ 	.word	0x00002750


	//   ....[30]....
        /*01e8*/ 	.word	0x00002780


	//   ....[31]....
        /*01ec*/ 	.word	0x000027a0


	//   ....[32]....
        /*01f0*/ 	.word	0x00002920


	//   ....[33]....
        /*01f4*/ 	.word	0x00002960


	//   ....[34]....
        /*01f8*/ 	.word	0x00002990


	//   ....[35]....
        /*01fc*/ 	.word	0x000029b0


	//   ....[36]....
        /*0200*/ 	.word	0x00002b30


	//   ....[37]....
        /*0204*/ 	.word	0x00002b70


	//   ....[38]....
        /*0208*/ 	.word	0x00002ba0


	//   ....[39]....
        /*020c*/ 	.word	0x00002bc0


	//   ....[40]....
        /*0210*/ 	.word	0x000053c0


	//   ....[41]....
        /*0214*/ 	.word	0x000053f0


	//   ....[42]....
        /*0218*/ 	.word	0x00005410


	//   ....[43]....
        /*021c*/ 	.word	0x00005420


	//   ....[44]....
        /*0220*/ 	.word	0x000055b0


	//   ....[45]....
        /*0224*/ 	.word	0x000055e0


	//   ....[46]....
        /*0228*/ 	.word	0x00005610


	//   ....[47]....
        /*022c*/ 	.word	0x00005630


	//   ....[48]....
        /*0230*/ 	.word	0x000057b0


	//   ....[49]....
        /*0234*/ 	.word	0x000057e0


	//   ....[50]....
        /*0238*/ 	.word	0x00005810


	//   ....[51]....
        /*023c*/ 	.word	0x00005830


	//   ....[52]....
        /*0240*/ 	.word	0x000059b0


	//   ....[53]....
        /*0244*/ 	.word	0x000059e0


	//   ....[54]....
        /*0248*/ 	.word	0x00005a10


	//   ....[55]....
        /*024c*/ 	.word	0x00005a30


	//   ....[56]....
        /*0250*/ 	.word	0x00005bb0


	//   ....[57]....
        /*0254*/ 	.word	0x00005be0


	//   ....[58]....
        /*0258*/ 	.word	0x00005c10


	//   ....[59]....
        /*025c*/ 	.word	0x00005c30


	//----- nvinfo : EIATTR_VRC_CTA_INIT_COUNT
	.align		4
.L_186:
        /*0260*/ 	.byte	0x02, 0x4a
	.zero		1
	.zero		1


	//----- nvinfo : EIATTR_EXIT_INSTR_OFFSETS
	.align		4
        /*0264*/ 	.byte	0x04, 0x1c
        /*0266*/ 	.short	(.L_188 - .L_187)


	//   ....[0]....
.L_187:
        /*0268*/ 	.word	0x000068d0


	//   ....[1]....
        /*026c*/ 	.word	0x00006920


	//----- nvinfo : EIATTR_MAX_THREADS
	.align		4
.L_188:
        /*0270*/ 	.byte	0x04, 0x05
        /*0272*/ 	.short	(.L_190 - .L_189)
.L_189:
        /*0274*/ 	.word	0x00000100
        /*0278*/ 	.word	0x00000001
        /*027c*/ 	.word	0x00000001


	//----- nvinfo : EIATTR_CRS_STACK_SIZE
	.align		4
.L_190:
        /*0280*/ 	.byte	0x04, 0x1e
        /*0282*/ 	.short	(.L_192 - .L_191)
.L_191:
        /*0284*/ 	.word	0x00000000


	//----- nvinfo : EIATTR_CBANK_PARAM_SIZE
	.align		4
.L_192:
        /*0288*/ 	.byte	0x03, 0x19
        /*028a*/ 	.short	0x0071


	//----- nvinfo : EIATTR_PARAM_CBANK
	.align		4
        /*028c*/ 	.byte	0x04, 0x0a
        /*028e*/ 	.short	(.L_194 - .L_193)
	.align		4
.L_193:
        /*0290*/ 	.word	index@(.nv.constant0._ZN6thrust24THRUST_300001_SM_1000_NS8cuda_cub4core6detail13_kernel_agentINS1_8__reduce11ReduceAgentINS0_12zip_iteratorIN4cuda3std3__45tupleIJNS0_10device_ptrIdEENS0_17counting_iteratorIlNS0_11use_defaultESF_SF_EEEEEEEPNSB_IJdlEEESJ_lNS1_9__extrema9arg_max_fIdlNSA_4lessIdEEEEEEJSI_SK_lN3cub18CUB_300001_SM_100013GridEvenShareIlEENSS_9GridQueueIyEESP_EEEvDpT0_)
        /*0294*/ 	.short	0x0380
        /*0296*/ 	.short	0x0071


	//----- nvinfo : EIATTR_SW_WAR
	.align		4
.L_194:
        /*0298*/ 	.byte	0x04, 0x36
        /*029a*/ 	.short	(.L_196 - .L_195)
.L_195:
        /*029c*/ 	.word	0x00000008
.L_196:


//--------------------- .nv.info._ZN6thrust24THRUST_300001_SM_1000_NS8cuda_cub4core6detail13_kernel_agentINS1_8__reduce11ReduceAgentINS0_12zip_iteratorIN4cuda3std3__45tupleIJNS0_10device_ptrIdEENS0_17counting_iteratorIlNS0_11use_defaultESF_SF_EEEEEEEPNSB_IJdlEEESJ_lNS1_9__extrema9arg_max_fIdlNSA_4lessIdEEEEEEJSI_SK_lSP_EEEvDpT0_ --------------------------
	.section	.nv.info._ZN6thrust24THRUST_300001_SM_1000_NS8cuda_cub4core6detail13_kernel_agentINS1_8__reduce11ReduceAgentINS0_12zip_iteratorIN4cuda3std3__45tupleIJNS0_10device_ptrIdEENS0_17counting_iteratorIlNS0_11use_defaultESF_SF_EEEEEEEPNSB_IJdlEEESJ_lNS1_9__extrema9arg_max_fIdlNSA_4lessIdEEEEEEJSI_SK_lSP_EEEvDpT0_,"",@"SHT_CUDA_INFO"
	.sectionflags	@""
	.align	4


	//----- nvinfo : EIATTR_CUDA_API_VERSION
	.align		4
        /*0000*/ 	.byte	0x04, 0x37
        /*0002*/ 	.short	(.L_198 - .L_197)
.L_197:
        /*0004*/ 	.word	0x00000082


	//----- nvinfo : EIATTR_KPARAM_INFO
	.align		4
.L_198:
        /*0008*/ 	.byte	0x04, 0x17
        /*000a*/ 	.short	(.L_200 - .L_199)
.L_199:
        /*000c*/ 	.word	0x00000000
        /*0010*/ 	.short	0x0003
        /*0012*/ 	.short	0x0020
        /*0014*/ 	.byte	0x00, 0xf0, 0x05, 0x00


	//----- nvinfo : EIATTR_KPARAM_INFO
	.align		4
.L_200:
        /*0018*/ 	.byte	0x04, 0x17
        /*001a*/ 	.short	(.L_202 - .L_201)
.L_201:
        /*001c*/ 	.word	0x00000000
        /*0020*/ 	.short	0x0002
        /*0022*/ 	.short	0x0018
        /*0024*/ 	.byte	0x00, 0xf0, 0x21, 0x00


	//----- nvinfo : EIATTR_KPARAM_INFO
	.align		4
.L_202:
        /*0028*/ 	.byte	0x04, 0x17
        /*002a*/ 	.short	(.L_204 - .L_203)
.L_203:
        /*002c*/ 	.word	0x00000000
        /*0030*/ 	.short	0x0001
        /*0032*/ 	.short	0x0010
        /*0034*/ 	.byte	0x00, 0xf5, 0x21, 0x00


	//----- nvinfo : EIATTR_KPARAM_INFO
	.align		4
.L_204:
        /*0038*/ 	.byte	0x04, 0x17
        /*003a*/ 	.short	(.L_206 - .L_205)
.L_205:
        /*003c*/ 	.word	0x00000000
        /*0040*/ 	.short	0x0000
        /*0042*/ 	.short	0x0000
        /*0044*/ 	.byte	0x00, 0xf0, 0x41, 0x00


	//----- nvinfo : EIATTR_SPARSE_MMA_MASK
	.align		4
.L_206:
        /*0048*/ 	.byte	0x03, 0x50
        /*004a*/ 	.short	0x0000


	//----- nvinfo : EIATTR_MAXREG_COUNT
	.align		4
        /*004c*/ 	.byte	0x03, 0x1b
        /*004e*/ 	.short	0x00ff


	//----- nvinfo : EIATTR_NUM_BARRIERS
	.align		4
        /*0050*/ 	.byte	0x02, 0x4c
        /*0052*/ 	.byte	0x01
	.zero		1


	//----- nvinfo : EIATTR_MERCURY_ISA_VERSION
	.align		4
        /*0054*/ 	.byte	0x03, 0x5f
        /*0056*/ 	.short	0x0101


	//----- nvinfo : EIATTR_COOP_GROUP_MASK_REGIDS
	.align		4
        /*0058*/ 	.byte	0x04, 0x29
        /*005a*/ 	.short	(.L_208 - .L_207)


	//   ....[0]....
.L_207:
        /*005c*/ 	.word	0xffffffff


	//   ....[1]....
        /*0060*/ 	.word	0xffffffff


	//   ....[2]....
        /*0064*/ 	.word	0xffffffff


	//   ....[3]....
        /*0068*/ 	.word	0xffffffff


	//   ....[4]....
        /*006c*/ 	.word	0xffffffff


	//   ....[5]....
        /*0070*/ 	.word	0xffffffff


	//   ....[6]....
        /*0074*/ 	.word	0xffffffff


	//   ....[7]....
        /*0078*/ 	.word	0xffffffff


	//   ....[8]....
        /*007c*/ 	.word	0xffffffff


	//   ....[9]....
        /*0080*/ 	.word	0xffffffff


	//   ....[10]....
        /*0084*/ 	.word	0xffffffff


	//   ....[11]....
        /*0088*/ 	.word	0xffffffff


	//   ....[12]....
        /*008c*/ 	.word	0xffffffff


	//   ....[13]....
        /*0090*/ 	.word	0xffffffff


	//   ....[14]....
        /*0094*/ 	.word	0xffffffff


	//   ....[15]....
        /*0098*/ 	.word	0xffffffff


	//   ....[16]....
        /*009c*/ 	.word	0xffffffff


	//   ....[17]....
        /*00a0*/ 	.word	0xffffffff


	//   ....[18]....
        /*00a4*/ 	.word	0xffffffff


	//   ....[19]....
        /*00a8*/ 	.word	0xffffffff


	//   ....[20]....
        /*00ac*/ 	.word	0xffffffff


	//   ....[21]....
        /*00b0*/ 	.word	0xffffffff


	//   ....[22]....
        /*00b4*/ 	.word	0xffffffff


	//   ....[23]....
        /*00b8*/ 	.word	0xffffffff


	//   ....[24]....
        /*00bc*/ 	.word	0xffffffff


	//   ....[25]....
        /*00c0*/ 	.word	0xffffffff


	//   ....[26]....
        /*00c4*/ 	.word	0xffffffff


	//   ....[27]....
        /*00c8*/ 	.word	0xffffffff


	//   ....[28]....
        /*00cc*/ 	.word	0xffffffff


	//   ....[29]....
        /*00d0*/ 	.word	0xffffffff


	//   ....[30]....
        /*00d4*/ 	.word	0xffffffff


	//   ....[31]....
        /*00d8*/ 	.word	0xffffffff


	//   ....[32]....
        /*00dc*/ 	.word	0xffffffff


	//   ....[33]....
        /*00e0*/ 	.word	0xffffffff


	//   ....[34]....
        /*00e4*/ 	.word	0xffffffff


	//   ....[35]....
        /*00e8*/ 	.word	0xffffffff


	//   ....[36]....
        /*00ec*/ 	.word	0xffffffff


	//   ....[37]....
        /*00f0*/ 	.word	0xffffffff


	//   ....[38]....
        /*00f4*/ 	.word	0xffffffff


	//   ....[39]....
        /*00f8*/ 	.word	0xffffffff


	//   ....[40]....
        /*00fc*/ 	.word	0xffffffff


	//   ....[41]....
        /*0100*/ 	.word	0xffffffff


	//   ....[42]....
        /*0104*/ 	.word	0xffffffff


	//   ....[43]....
        /*0108*/ 	.word	0xffffffff


	//   ....[44]....
        /*010c*/ 	.word	0xffffffff


	//   ....[45]....
        /*0110*/ 	.word	0xffffffff


	//   ....[46]....
        /*0114*/ 	.word	0xffffffff


	//   ....[47]....
        /*0118*/ 	.word	0xffffffff


	//   ....[48]....
        /*011c*/ 	.word	0xffffffff


	//   ....[49]....
        /*0120*/ 	.word	0xffffffff


	//   ....[50]....
        /*0124*/ 	.word	0xffffffff


	//   ....[51]....
        /*0128*/ 	.word	0xffffffff


	//   ....[52]....
        /*012c*/ 	.word	0xffffffff


	//   ....[53]....
        /*0130*/ 	.word	0xffffffff


	//   ....[54]....
        /*0134*/ 	.word	0xffffffff


	//   ....[55]....
        /*0138*/ 	.word	0xffffffff


	//   ....[56]....
        /*013c*/ 	.word	0xffffffff


	//   ....[57]....
        /*0140*/ 	.word	0xffffffff


	//   ....[58]....
        /*0144*/ 	.word	0xffffffff


	//   ....[59]....
        /*0148*/ 	.word	0xffffffff


	//----- nvinfo : EIATTR_COOP_GROUP_INSTR_OFFSETS
	.align		4
.L_208:
        /*014c*/ 	.byte	0x04, 0x28
        /*014e*/ 	.short	(.L_210 - .L_209)


	//   ....[0]....
.L_209:
        /*0150*/ 	.word	0x00000cb0


	//   ....[1]....
        /*0154*/ 	.word	0x00000ce0


	//   ....[2]....
        /*0158*/ 	.word	0x00000d00


	//   ....[3]....
        /*015c*/ 	.word	0x00000d10


	//   ....[4]....
        /*0160*/ 	.word	0x00000ea0


	//   ....[5]....
        /*0164*/ 	.word	0x00000ed0


	//   ....[6]....
        /*0168*/ 	.word	0x00000f00


	//   ....[7]....
        /*016c*/ 	.word	0x00000f20


	//   ....[8]....
        /*0170*/ 	.word	0x000010a0


	//   ....[9]....
        /*0174*/ 	.word	0x000010d0


	//   ....[10]....
        /*0178*/ 	.word	0x00001100


	//   ....[11]....
        /*017c*/ 	.word	0x00001120


	//   ....[12]....
        /*0180*/ 	.word	0x000012a0


	//   ....[13]....
        /*0184*/ 	.word	0x000012d0


	//   ....[14]....
        /*0188*/ 	.word	0x00001300


	//   ....[15]....
        /*018c*/ 	.word	0x00001320


	//   ....[16]....
        /*0190*/ 	.word	0x000014a0


	//   ....[17]....
        /*0194*/ 	.word	0x000014d0


	//   ....[18]....
        /*0198*/ 	.word	0x00001500


	//   ....[19]....
        /*019c*/ 	.word	0x00001520


	//   ....[20]....
        /*01a0*/ 	.word	0x00002280


	//   ....[21]....
        /*01a4*/ 	.word	0x00002290


	//   ....[22]....
        /*01a8*/ 	.word	0x000022a0


	//   ....[23]....
        /*01ac*/ 	.word	0x000022c0


	//   ....[24]....
        /*01b0*/ 	.word	0x00002440


	//   ....[25]....
        /*01b4*/ 	.word	0x00002480


	//   ....[26]....
        /*01b8*/ 	.word	0x000024b0


	//   ....[27]....
        /*01bc*/ 	.word	0x000024d0


	//   ....[28]....
        /*01c0*/ 	.word	0x00002650


	//   ....[29]....
        /*01c4*/ 	.word	0x00002690


	//   ....[30]....
        /*01c8*/ 	.word	0x000026c0


	//   ....[31]....
        /*01cc*/ 	.word	0x000026e0


	//   ....[32]....
        /*01d0*/ 	.word	0x00002860


	//   ....[33]....
        /*01d4*/ 	.word	0x000028a0


	//   ....[34]....
        /*01d8*/ 	.word	0x000028d0


	//   ....[35]....
        /*01dc*/ 	.word	0x000028f0


	//   ....[36]....
        /*01e0*/ 	.word	0x00002a70


	//   ....[37]....
        /*01e4*/ 	.word	0x00002ab0


	//   ....[38]....
        /*01e8*/ 	.word	0x00002ae0


	//   ....[39]....
        /*01ec*/ 	.word	0x00002b00


	//   ....[40]....
        /*01f0*/ 	.word	0x00004f70


	//   ....[41]....
        /*01f4*/ 	.word	0x00004fa0


	//   ....[42]....
        /*01f8*/ 	.word	0x00004fc0


	//   ....[43]....
        /*01fc*/ 	.word	0x00004fd0


	//   ....[44]....
        /*0200*/ 	.word	0x00005160


	//   ....[45]....
        /*0204*/ 	.word	0x00005190


	//   ....[46]....
        /*0208*/ 	.word	0x000051c0


	//   ....[47]....
        /*020c*/ 	.word	0x000051e0


	//   ....[48]....
        /*0210*/ 	.word	0x00005360


	//   ....[49]....
        /*0214*/ 	.word	0x00005390


	//   ....[50]....
        /*0218*/ 	.word	0x000053c0


	//   ....[51]....
        /*021c*/ 	.word	0x000053e0


	//   ....[52]....
        /*0220*/ 	.word	0x00005560


	//   ....[53]....
        /*0224*/ 	.word	0x00005590


	//   ....[54]....
        /*0228*/ 	.word	0x000055c0


	//   ....[55]....
        /*022c*/ 	.word	0x000055e0


	//   ....[56]....
        /*0230*/ 	.word	0x00005760


	//   ....[57]....
        /*0234*/ 	.word	0x00005790


	//   ....[58]....
        /*0238*/ 	.word	0x000057c0


	//   ....[59]....
        /*023c*/ 	.word	0x000057e0


	//----- nvinfo : EIATTR_VRC_CTA_INIT_COUNT
	.align		4
.L_210:
        /*0240*/ 	.byte	0x02, 0x4a
	.zero		1
	.zero		1


	//----- nvinfo : EIATTR_EXIT_INSTR_OFFSETS
	.align		4
        /*0244*/ 	.byte	0x04, 0x1c
        /*0246*/ 	.short	(.L_212 - .L_211)


	//   ....[0]....
.L_211:
        /*0248*/ 	.word	0x00000040


	//   ....[1]....
        /*024c*/ 	.word	0x00006480


	//   ....[2]....
        /*0250*/ 	.word	0x000064c0


	//----- nvinfo : EIATTR_MAX_THREADS
	.align		4
.L_212:
        /*0254*/ 	.byte	0x04, 0x05
        /*0256*/ 	.short	(.L_214 - .L_213)
.L_213:
        /*0258*/ 	.word	0x00000100
        /*025c*/ 	.word	0x00000001
        /*0260*/ 	.word	0x00000001


	//----- nvinfo : EIATTR_CRS_STACK_SIZE
	.align		4
.L_214:
        /*0264*/ 	.byte	0x04, 0x1e
        /*0266*/ 	.short	(.L_216 - .L_215)
.L_215:
        /*0268*/ 	.word	0x00000000


	//----- nvinfo : EIATTR_CBANK_PARAM_SIZE
	.align		4
.L_216:
        /*026c*/ 	.byte	0x03, 0x19
        /*026e*/ 	.short	0x0021


	//----- nvinfo : EIATTR_PARAM_CBANK
	.align		4
        /*0270*/ 	.byte	0x04, 0x0a
        /*0272*/ 	.short	(.L_218 - .L_217)
	.align		4
.L_217:
        /*0274*/ 	.word	index@(.nv.constant0._ZN6thrust24THRUST_300001_SM_1000_NS8cuda_cub4core6detail13_kernel_agentINS1_8__reduce11ReduceAgentINS0_12zip_iteratorIN4cuda3std3__45tupleIJNS0_10device_ptrIdEENS0_17counting_iteratorIlNS0_11use_defaultESF_SF_EEEEEEEPNSB_IJdlEEESJ_lNS1_9__extrema9arg_max_fIdlNSA_4lessIdEEEEEEJSI_SK_lSP_EEEvDpT0_)
        /*0278*/ 	.short	0x0380
        /*027a*/ 	.short	0x0021


	//----- nvinfo : EIATTR_SW_WAR
	.align		4
.L_218:
        /*027c*/ 	.byte	0x04, 0x36
        /*027e*/ 	.short	(.L_220 - .L_219)
.L_219:
        /*0280*/ 	.word	0x00000008
.L_220:


//--------------------- .nv.info._ZN6thrust24THRUST_300001_SM_1000_NS8cuda_cub4core6detail13_kernel_agentINS1_8__reduce11ReduceAgentIPN4cuda3std3__45tupleIJdlEEESC_SB_iNS1_9__extrema9arg_max_fIdlNS9_4lessIdEEEEEEJSC_SC_iSH_EEEvDpT0_ --------------------------
	.section	.nv.info._ZN6thrust24THRUST_300001_SM_1000_NS8cuda_cub4core6detail13_kernel_agentINS1_8__reduce11ReduceAgentIPN4cuda3std3__45tupleIJdlEEESC_SB_iNS1_9__extrema9arg_max_fIdlNS9_4lessIdEEEEEEJSC_SC_iSH_EEEvDpT0_,"",@"SHT_CUDA_INFO"
	.sectionflags	@""
	.align	4


	//----- nvinfo : EIATTR_CUDA_API_VERSION
	.align		4
        /*0000*/ 	.byte	0x04, 0x37
        /*0002*/ 	.short	(.L_222 - .L_221)
.L_221:
        /*0004*/ 	.word	0x00000082


	//----- nvinfo : EIATTR_KPARAM_INFO
	.align		4
.L_222:
        /*0008*/ 	.byte	0x04, 0x17
        /*000a*/ 	.short	(.L_224 - .L_223)
.L_223:
        /*000c*/ 	.word	0x00000000
        /*0010*/ 	.short	0x0003
        /*0012*/ 	.short	0x0014
        /*0014*/ 	.byte	0x00, 0xf0, 0x05, 0x00


	//----- nvinfo : EIATTR_KPARAM_INFO
	.align		4
.L_224:
        /*0018*/ 	.byte	0x04, 0x17
        /*001a*/ 	.short	(.L_226 - .L_225)
.L_225:
        /*001c*/ 	.word	0x00000000
        /*0020*/ 	.short	0x0002
        /*0022*/ 	.short	0x0010
        /*0024*/ 	.byte	0x00, 0xf0, 0x11, 0x00


	//----- nvinfo : EIATTR_KPARAM_INFO
	.align		4
.L_226:
        /*0028*/ 	.byte	0x04, 0x17
        /*002a*/ 	.short	(.L_228 - .L_227)
.L_227:
        /*002c*/ 	.word	0x00000000
        /*0030*/ 	.short	0x0001
        /*0032*/ 	.short	0x0008
        /*0034*/ 	.byte	0x00, 0xf5, 0x21, 0x00


	//----- nvinfo : EIATTR_KPARAM_INFO
	.align		4
.L_228:
        /*0038*/ 	.byte	0x04, 0x17
        /*003a*/ 	.short	(.L_230 - .L_229)
.L_229:
        /*003c*/ 	.word	0x00000000
        /*0040*/ 	.short	0x0000
        /*0042*/ 	.short	0x0000
        /*0044*/ 	.byte	0x00, 0xf5, 0x21, 0x00


	//----- nvinfo : EIATTR_SPARSE_MMA_MASK
	.align		4
.L_230:
        /*0048*/ 	.byte	0x03, 0x50
        /*004a*/ 	.short	0x0000


	//----- nvinfo : EIATTR_MAXREG_COUNT
	.align		4
        /*004c*/ 	.byte	0x03, 0x1b
        /*004e*/ 	.short	0x00ff


	//----- nvinfo : EIATTR_NUM_BARRIERS
	.align		4
        /*0050*/ 	.byte	0x02, 0x4c
        /*0052*/ 	.byte	0x01
	.zero		1


	//----- nvinfo : EIATTR_MERCURY_ISA_VERSION
	.align		4
        /*0054*/ 	.byte	0x03, 0x5f
        /*0056*/ 	.short	0x0101


	//----- nvinfo : EIATTR_COOP_GROUP_MASK_REGIDS
	.align		4
        /*0058*/ 	.byte	0x04, 0x29
        /*005a*/ 	.short	(.L_232 - .L_231)


	//   ....[0]....
.L_231:
        /*005c*/ 	.word	0xffffffff


	//   ....[1]....
        /*0060*/ 	.word	0xffffffff


	//   ....[2]....
        /*0064*/ 	.word	0xffffffff


	//   ....[3]....
        /*0068*/ 	.word	0xffffffff


	//   ....[4]....
        /*006c*/ 	.word	0xffffffff


	//   ....[5]....
        /*0070*/ 	.word	0xffffffff


	//   ....[6]....
        /*0074*/ 	.word	0xffffffff


	//   ....[7]....
        /*0078*/ 	.word	0xffffffff


	//   ....[8]....
        /*007c*/ 	.word	0xffffffff


	//   ....[9]....
        /*0080*/ 	.word	0xffffffff


	//   ....[10]....
        /*0084*/ 	.word	0xffffffff


	//   ....[11]....
        /*0088*/ 	.word	0xffffffff


	//   ....[12]....
        /*008c*/ 	.word	0xffffffff


	//   ....[13]....
        /*0090*/ 	.word	0xffffffff


	//   ....[14]....
        /*0094*/ 	.word	0xffffffff


	//   ....[15]....
        /*0098*/ 	.word	0xffffffff


	//   ....[16]....
        /*009c*/ 	.word	0xffffffff


	//   ....[17]....
        /*00a0*/ 	.word	0xffffffff


	//   ....[18]....
        /*00a4*/ 	.word	0xffffffff


	//   ....[19]....
        /*00a8*/ 	.word	0xffffffff


	//   ....[20]....
        /*00ac*/ 	.word	0xffffffff


	//   ....[21]....
        /*00b0*/ 	.word	0xffffffff


	//   ....[22]....
        /*00b4*/ 	.word	0xffffffff


	//   ....[23]....
        /*00b8*/ 	.word	0xffffffff


	//   ....[24]....
        /*00bc*/ 	.word	0xffffffff


	//   ....[25]....
        /*00c0*/ 	.word	0xffffffff


	//   ....[26]....
        /*00c4*/ 	.word	0xffffffff


	//   ....[27]....
        /*00c8*/ 	.word	0xffffffff


	//   ....[28]....
        /*00cc*/ 	.word	0xffffffff


	//   ....[29]....
        /*00d0*/ 	.word	0xffffffff


	//   ....[30]....
        /*00d4*/ 	.word	0xffffffff


	//   ....[31]....
        /*00d8*/ 	.word	0xffffffff


	//   ....[32]....
        /*00dc*/ 	.word	0xffffffff


	//   ....[33]....
        /*00e0*/ 	.word	0xffffffff


	//   ....[34]....
        /*00e4*/ 	.word	0xffffffff


	//   ....[35]....
        /*00e8*/ 	.word	0xffffffff


	//   ....[36]....
        /*00ec*/ 	.word	0xffffffff


	//   ....[37]....
        /*00f0*/ 	.word	0xffffffff


	//   ....[38]....
        /*00f4*/ 	.word	0xffffffff


	//   ....[39]....
        /*00f8*/ 	.word	0xffffffff


	//   ....[40]....
        /*00fc*/ 	.word	0xffffffff


	//   ....[41]....
        /*0100*/ 	.word	0xffffffff


	//   ....[42]....
        /*0104*/ 	.word	0xffffffff


	//   ....[43]....
        /*0108*/ 	.word	0xffffffff


	//   ....[44]....
        /*010c*/ 	.word	0xffffffff


	//   ....[45]....
        /*0110*/ 	.word	0xffffffff


	//   ....[46]....
        /*0114*/ 	.word	0xffffffff


	//   ....[47]....
        /*0118*/ 	.word	0xffffffff


	//   ....[48]....
        /*011c*/ 	.word	0xffffffff


	//   ....[49]....
        /*0120*/ 	.word	0xffffffff


	//   ....[50]....
        /*0124*/ 	.word	0xffffffff


	//   ....[51]....
        /*0128*/ 	.word	0xffffffff


	//   ....[52]....
        /*012c*/ 	.word	0xffffffff


	//   ....[53]....
        /*0130*/ 	.word	0xffffffff


	//   ....[54]....
        /*0134*/ 	.word	0xffffffff


	//   ....[55]....
        /*0138*/ 	.word	0xffffffff


	//   ....[56]....
        /*013c*/ 	.word	0xffffffff


	//   ....[57]....
        /*0140*/ 	.word	0xffffffff


	//   ....[58]....
        /*0144*/ 	.word	0xffffffff


	//   ....[59]....
        /*0148*/ 	.word	0xffffffff


	//----- nvinfo : EIATTR_COOP_GROUP_INSTR_OFFSETS
	.align		4
.L_232:
        /*014c*/ 	.byte	0x04, 0x28
        /*014e*/ 	.short	(.L_234 - .L_233)


	//   ....[0]....
.L_233:
        /*0150*/ 	.word	0x00000b70


	//   ....[1]....
        /*0154*/ 	.word	0x00000ba0


	//   ....[2]....
        /*0158*/ 	.word	0x00000bc0


	//   ....[3]....
        /*015c*/ 	.word	0x00000bd0


	//   ....[4]....
        /*0160*/ 	.word	0x00000d60


	//   ....[5]....
        /*0164*/ 	.word	0x00000d90


	//   ....[6]....
        /*0168*/ 	.word	0x00000dc0


	//   ....[7]....
        /*016c*/ 	.word	0x00000de0


	//   ....[8]....
        /*0170*/ 	.word	0x00000f60


	//   ....[9]....
        /*0174*/ 	.word	0x00000f90


	//   ....[10]....
        /*0178*/ 	.word	0x00000fc0


	//   ....[11]....
        /*017c*/ 	.word	0x00000fe0


	//   ....[12]....
        /*0180*/ 	.word	0x00001160


	//   ....[13]....
        /*0184*/ 	.word	0x00001190


	//   ....[14]....
        /*0188*/ 	.word	0x000011c0


	//   ....[15]....
        /*018c*/ 	.word	0x000011e0


	//   ....[16]....
        /*0190*/ 	.word	0x00001360


	//   ....[17]....
        /*0194*/ 	.word	0x000013a0


	//   ....[18]....
        /*0198*/ 	.word	0x000013d0


	//   ....[19]....
        /*019c*/ 	.word	0x000013e0


	//   ....[20]....
        /*01a0*/ 	.word	0x00002140


	//   ....[21]....
        /*01a4*/ 	.word	0x00002150


	//   ....[22]....
        /*01a8*/ 	.word	0x00002160


	//   ....[23]....
        /*01ac*/ 	.word	0x00002180


	//   ....[24]....
        /*01b0*/ 	.word	0x00002300


	//   ....[25]....
        /*01b4*/ 	.word	0x00002340


	//   ....[26]....
        /*01b8*/ 	.word	0x00002370


	//   ....[27]....
        /*01bc*/ 	.word	0x00002390


	//   ....[28]....
        /*01c0*/ 	.word	0x00002510


	//   ....[29]....
        /*01c4*/ 	.word	0x00002550


	//   ....[30]....
        /*01c8*/ 	.word	0x00002580


	//   ....[31]....
        /*01cc*/ 	.word	0x000025a0


	//   ....[32]....
        /*01d0*/ 	.word	0x00002720


	//   ....[33]....
        /*01d4*/ 	.word	0x00002760


	//   ....[34]....
        /*01d8*/ 	.word	0x00002790


	//   ....[35]....
        /*01dc*/ 	.word	0x000027b0


	//   ....[36]....
        /*01e0*/ 	.word	0x00002930


	//   ....[37]....
        /*01e4*/ 	.word	0x00002970


	//   ....[38]....
        /*01e8*/ 	.word	0x000029b0


	//   ....[39]....
        /*01ec*/ 	.word	0x000029c0


	//   ....[40]....
        /*01f0*/ 	.word	0x00004d80


	//   ....[41]....
        /*01f4*/ 	.word	0x00004db0


	//   ....[42]....
        /*01f8*/ 	.word	0x00004dd0


	//   ....[43]....
        /*01fc*/ 	.word	0x00004de0


	//   ....[44]....
        /*0200*/ 	.word	0x00004f70


	//   ....[45]....
        /*0204*/ 	.word	0x00004fa0


	//   ....[46]....
        /*0208*/ 	.word	0x00004fd0


	//   ....[47]....
        /*020c*/ 	.word	0x00004ff0


	//   ....[48]....
        /*0210*/ 	.word	0x00005170


	//   ....[49]....
        /*0214*/ 	.word	0x000051a0


	//   ....[50]....
        /*0218*/ 	.word	0x000051d0


	//   ....[51]....
        /*021c*/ 	.word	0x000051f0


	//   ....[52]....
        /*0220*/ 	.word	0x00005370


	//   ....[53]....
        /*0224*/ 	.word	0x000053a0


	//   ....[54]....
        /*0228*/ 	.word	0x000053d0


	//   ....[55]....
        /*022c*/ 	.word	0x000053f0


	//   ....[56]....
        /*0230*/ 	.word	0x00005570


	//   ....[57]....
        /*0234*/ 	.word	0x000055a0


	//   ....[58]....
        /*0238*/ 	.word	0x000055d0


	//   ....[59]....
        /*023c*/ 	.word	0x000055f0


	//----- nvinfo : EIATTR_VRC_CTA_INIT_COUNT
	.align		4
.L_234:
        /*0240*/ 	.byte	0x02, 0x4a
	.zero		1
	.zero		1


	//----- nvinfo : EIATTR_EXIT_INSTR_OFFSETS
	.align		4
        /*0244*/ 	.byte	0x04, 0x1c
        /*0246*/ 	.short	(.L_236 - .L_235)


	//   ....[0]....
.L_235:
        /*0248*/ 	.word	0x00000030


	//   ....[1]....
        /*024c*/ 	.word	0x00006290


	//   ....[2]....
        /*0250*/ 	.word	0x000062d0


	//----- nvinfo : EIATTR_MAX_THREADS
	.align		4
.L_236:
        /*0254*/ 	.byte	0x04, 0x05
        /*0256*/ 	.short	(.L_238 - .L_237)
.L_237:
        /*0258*/ 	.word	0x00000100
        /*025c*/ 	.word	0x00000001
        /*0260*/ 	.word	0x00000001


	//----- nvinfo : EIATTR_CRS_STACK_SIZE
	.align		4
.L_238:
        /*0264*/ 	.byte	0x04, 0x1e
        /*0266*/ 	.short	(.L_240 - .L_239)
.L_239:
        /*0268*/ 	.word	0x00000000


	//----- nvinfo : EIATTR_CBANK_PARAM_SIZE
	.align		4
.L_240:
        /*026c*/ 	.byte	0x03, 0x19
        /*026e*/ 	.short	0x0015


	//----- nvinfo : EIATTR_PARAM_CBANK
	.align		4
        /*0270*/ 	.byte	0x04, 0x0a
        /*0272*/ 	.short	(.L_242 - .L_241)
	.align		4
.L_241:
        /*0274*/ 	.word	index@(.nv.constant0._ZN6thrust24THRUST_300001_SM_1000_NS8cuda_cub4core6detail13_kernel_agentINS1_8__reduce11ReduceAgentIPN4cuda3std3__45tupleIJdlEEESC_SB_iNS1_9__extrema9arg_max_fIdlNS9_4lessIdEEEEEEJSC_SC_iSH_EEEvDpT0_)
        /*0278*/ 	.short	0x0380
        /*027a*/ 	.short	0x0015


	//----- nvinfo : EIATTR_SW_WAR
	.align		4
.L_242:
        /*027c*/ 	.byte	0x04, 0x36
        /*027e*/ 	.short	(.L_244 - .L_243)
.L_243:
        /*0280*/ 	.word	0x00000008
.L_244:


//--------------------- .nv.info._ZN6thrust24THRUST_300001_SM_1000_NS8cuda_cub4core6detail13_kernel_agentINS1_8__reduce10DrainAgentIiEEJN3cub18CUB_300001_SM_10009GridQueueIjEEiEEEvDpT0_ --------------------------
	.section	.nv.info._ZN6thrust24THRUST_300001_SM_1000_NS8cuda_cub4core6detail13_kernel_agentINS1_8__reduce10DrainAgentIiEEJN3cub18CUB_300001_SM_10009GridQueueIjEEiEEEvDpT0_,"",@"SHT_CUDA_INFO"
	.sectionflags	@""
	.align	4


	//----- nvinfo : EIATTR_CUDA_API_VERSION
	.align		4
        /*0000*/ 	.byte	0x04, 0x37
        /*0002*/ 	.short	(.L_246 - .L_245)
.L_245:
        /*0004*/ 	.word	0x00000082


	//----- nvinfo : EIATTR_KPARAM_INFO
	.align		4
.L_246:
        /*0008*/ 	.byte	0x04, 0x17
        /*000a*/ 	.short	(.L_248 - .L_247)
.L_247:
        /*000c*/ 	.word	0x00000000
        /*0010*/ 	.short	0x0001
        /*0012*/ 	.short	0x0008
        /*0014*/ 	.byte	0x00, 0xf0, 0x11, 0x00


	//----- nvinfo : EIATTR_KPARAM_INFO
	.align		4
.L_248:
        /*0018*/ 	.byte	0x04, 0x17
        /*001a*/ 	.short	(.L_250 - .L_249)
.L_249:
        /*001c*/ 	.word	0x00000000
        /*0020*/ 	.short	0x0000
        /*0022*/ 	.short	0x0000
        /*0024*/ 	.byte	0x00, 0xf0, 0x21, 0x00


	//----- nvinfo : EIATTR_SPARSE_MMA_MASK
	.align		4
.L_250:
        /*0028*/ 	.byte	0x03, 0x50
        /*002a*/ 	.short	0x0000


	//----- nvinfo : EIATTR_MAXREG_COUNT
	.align		4
        /*002c*/ 	.byte	0x03, 0x1b
        /*002e*/ 	.short	0x00ff


	//----- nvinfo : EIATTR_MERCURY_ISA_VERSION
	.align		4
        /*0030*/ 	.byte	0x03, 0x5f
        /*0032*/ 	.short	0x0101


	//----- nvinfo : EIATTR_VRC_CTA_INIT_COUNT
	.align		4
        /*0034*/ 	.byte	0x02, 0x4a
	.zero		1
	.zero		1


	//----- nvinfo : EIATTR_EXIT_INSTR_OFFSETS
	.align		4
        /*0038*/ 	.byte	0x04, 0x1c
        /*003a*/ 	.short	(.L_252 - .L_251)


	//   ....[0]....
.L_251:
        /*003c*/ 	.word	0x00000060


	//----- nvinfo : EIATTR_MAX_THREADS
	.align		4
.L_252:
        /*0040*/ 	.byte	0x04, 0x05
        /*0042*/ 	.short	(.L_254 - .L_253)
.L_253:
        /*0044*/ 	.word	0x00000001
        /*0048*/ 	.word	0x00000001
        /*004c*/ 	.word	0x00000001


	//----- nvinfo : EIATTR_CBANK_PARAM_SIZE
	.align		4
.L_254:
        /*0050*/ 	.byte	0x03, 0x19
        /*0052*/ 	.short	0x000c


	//----- nvinfo : EIATTR_PARAM_CBANK
	.align		4
        /*0054*/ 	.byte	0x04, 0x0a
        /*0056*/ 	.short	(.L_256 - .L_255)
	.align		4
.L_255:
        /*0058*/ 	.word	index@(.nv.constant0._ZN6thrust24THRUST_300001_SM_1000_NS8cuda_cub4core6detail13_kernel_agentINS1_8__reduce10DrainAgentIiEEJN3cub18CUB_300001_SM_10009GridQueueIjEEiEEEvDpT0_)
        /*005c*/ 	.short	0x0380
        /*005e*/ 	.short	0x000c


	//----- nvinfo : EIATTR_SW_WAR
	.align		4
.L_256:
        /*0060*/ 	.byte	0x04, 0x36
        /*0062*/ 	.short	(.L_258 - .L_257)
.L_257:
        /*0064*/ 	.word	0x00000008
.L_258:


//--------------------- .nv.info._ZN6thrust24THRUST_300001_SM_1000_NS8cuda_cub4core6detail13_kernel_agentINS1_8__reduce11ReduceAgentINS0_12zip_iteratorIN4cuda3std3__45tupleIJNS0_10device_ptrIdEENS0_17counting_iteratorIlNS0_11use_defaultESF_SF_EEEEEEEPNSB_IJdlEEESJ_iNS1_9__extrema9arg_max_fIdlNSA_4lessIdEEEEEEJSI_SK_iN3cub18CUB_300001_SM_100013GridEvenShareIiEENSS_9GridQueueIjEESP_EEEvDpT0_ --------------------------
	.section	.nv.info._ZN6thrust24THRUST_300001_SM_1000_NS8cuda_cub4core6detail13_kernel_agentINS1_8__reduce11ReduceAgentINS0_12zip_iteratorIN4cuda3std3__45tupleIJNS0_10device_ptrIdEENS0_17counting_iteratorIlNS0_11use_defaultESF_SF_EEEEEEEPNSB_IJdlEEESJ_iNS1_9__extrema9arg_max_fIdlNSA_4lessIdEEEEEEJSI_SK_iN3cub18CUB_300001_SM_100013GridEvenShareIiEENSS_9GridQueueIjEESP_EEEvDpT0_,"",@"SHT_CUDA_INFO"
	.sectionflags	@""
	.align	4


	//----- nvinfo : EIATTR_CUDA_API_VERSION
	.align		4
        /*0000*/ 	.byte	0x04, 0x37
        /*0002*/ 	.short	(.L_260 - .L_259)
.L_259:
        /*0004*/ 	.word	0x00000082


	//----- nvinfo : EIATTR_KPARAM_INFO
	.align		4
.L_260:
        /*0008*/ 	.byte	0x04, 0x17
        /*000a*/ 	.short	(.L_262 - .L_261)
.L_261:
        /*000c*/ 	.word	0x00000000
        /*0010*/ 	.short	0x0005
        /*0012*/ 	.short	0x0050
        /*0014*/ 	.byte	0x00, 0xf0, 0x05, 0x00


	//----- nvinfo : EIATTR_KPARAM_INFO
	.align		4
.L_262:
        /*0018*/ 	.byte	0x04, 0x17
        /*001a*/ 	.short	(.L_264 - .L_263)
.L_263:
        /*001c*/ 	.word	0x00000000
        /*0020*/ 	.short	0x0004
        /*0022*/ 	.short	0x0048
        /*0024*/ 	.byte	0x00, 0xf0, 0x21, 0x00


	//----- nvinfo : EIATTR_KPARAM_INFO
	.align		4
.L_264:
        /*0028*/ 	.byte	0x04, 0x17
        /*002a*/ 	.short	(.L_266 - .L_265)
.L_265:
        /*002c*/ 	.word	0x00000000
        /*0030*/ 	.short	0x0003
        /*0032*/ 	.short	0x001c
        /*0034*/ 	.byte	0x00, 0xf0, 0xa1, 0x00


	//----- nvinfo : EIATTR_KPARAM_INFO
	.align		4
.L_266:
        /*0038*/ 	.byte	0x04, 0x17
        /*003a*/ 	.short	(.L_268 - .L_267)
.L_267:
        /*003c*/ 	.word	0x00000000
        /*0040*/ 	.short	0x0002
        /*0042*/ 	.short	0x0018
        /*0044*/ 	.byte	0x00, 0xf0, 0x11, 0x00


	//----- nvinfo : EIATTR_KPARAM_INFO
	.align		4
.L_268:
        /*0048*/ 	.byte	0x04, 0x17
        /*004a*/ 	.short	(.L_270 - .L_269)
.L_269:
        /*004c*/ 	.word	0x00000000
        /*0050*/ 	.short	0x0001
        /*0052*/ 	.short	0x0010
        /*0054*/ 	.byte	0x00, 0xf5, 0x21, 0x00


	//----- nvinfo : EIATTR_KPARAM_INFO
	.align		4
.L_270:
        /*0058*/ 	.byte	0x04, 0x17
        /*005a*/ 	.short	(.L_272 - .L_271)
.L_271:
        /*005c*/ 	.word	0x00000000
        /*0060*/ 	.short	0x0000
        /*0062*/ 	.short	0x0000
        /*0064*/ 	.byte	0x00, 0xf0, 0x41, 0x00


	//----- nvinfo : EIATTR_SPARSE_MMA_MASK
	.align		4
.L_272:
        /*0068*/ 	.byte	0x03, 0x50
        /*006a*/ 	.short	0x0000


	//----- nvinfo : EIATTR_MAXREG_COUNT
	.align		4
        /*006c*/ 	.byte	0x03, 0x1b
        /*006e*/ 	.short	0x00ff


	//----- nvinfo : EIATTR_NUM_BARRIERS
	.align		4
        /*0070*/ 	.byte	0x02, 0x4c
        /*0072*/ 	.byte	0x01
	.zero		1


	//----- nvinfo : EIATTR_MERCURY_ISA_VERSION
	.align		4
        /*0074*/ 	.byte	0x03, 0x5f
        /*0076*/ 	.short	0x0101


	//----- nvinfo : EIATTR_COOP_GROUP_MASK_REGIDS
	.align		4
        /*0078*/ 	.byte	0x04, 0x29
        /*007a*/ 	.short	(.L_274 - .L_273)


	//   ....[0]....
.L_273:
        /*007c*/ 	.word	0xffffffff


	//   ....[1]....
        /*0080*/ 	.word	0xffffffff


	//   ....[2]....
        /*0084*/ 	.word	0xffffffff


	//   ....[3]....
        /*0088*/ 	.word	0xffffffff


	//   ....[4]....
        /*008c*/ 	.word	0xffffffff


	//   ....[5]....
        /*0090*/ 	.word	0xffffffff


	//   ....[6]....
        /*0094*/ 	.word	0xffffffff


	//   ....[7]....
        /*0098*/ 	.word	0xffffffff


	//   ....[8]....
        /*009c*/ 	.word	0xffffffff


	//   ....[9]....
        /*00a0*/ 	.word	0xffffffff


	//   ....[10]....
        /*00a4*/ 	.word	0xffffffff


	//   ....[11]....
        /*00a8*/ 	.word	0xffffffff


	//   ....[12]....
        /*00ac*/ 	.word	0xffffffff


	//   ....[13]....
        /*00b0*/ 	.word	0xffffffff


	//   ....[14]....
        /*00b4*/ 	.word	0xffffffff


	//   ....[15]....
        /*00b8*/ 	.word	0xffffffff


	//   ....[16]....
        /*00bc*/ 	.word	0xffffffff


	//   ....[17]....
        /*00c0*/ 	.word	0xffffffff


	//   ....[18]....
        /*00c4*/ 	.word	0xffffffff


	//   ....[19]....
        /*00c8*/ 	.word	0xffffffff


	//   ....[20]....
        /*00cc*/ 	.word	0xffffffff


	//   ....[21]....
        /*00d0*/ 	.word	0xffffffff


	//   ....[22]....
        /*00d4*/ 	.word	0xffffffff


	//   ....[23]....
        /*00d8*/ 	.word	0xffffffff


	//   ....[24]....
        /*00dc*/ 	.word	0xffffffff


	//   ....[25]....
        /*00e0*/ 	.word	0xffffffff


	//   ....[26]....
        /*00e4*/ 	.word	0xffffffff


	//   ....[27]....
        /*00e8*/ 	.word	0xffffffff


	//   ....[28]....
        /*00ec*/ 	.word	0xffffffff


	//   ....[29]....
        /*00f0*/ 	.word	0xffffffff


	//   ....[30]....
        /*00f4*/ 	.word	0xffffffff


	//   ....[31]....
        /*00f8*/ 	.word	0xffffffff


	//   ....[32]....
        /*00fc*/ 	.word	0xffffffff


	//   ....[33]....
        /*0100*/ 	.word	0xffffffff


	//   ....[34]....
        /*0104*/ 	.word	0xffffffff


	//   ....[35]....
        /*0108*/ 	.word	0xffffffff


	//   ....[36]....
        /*010c*/ 	.word	0xffffffff


	//   ....[37]....
        /*0110*/ 	.word	0xffffffff


	//   ....[38]....
        /*0114*/ 	.word	0xffffffff


	//   ....[39]....
        /*0118*/ 	.word	0xffffffff


	//   ....[40]....
        /*011c*/ 	.word	0xffffffff


	//   ....[41]....
        /*0120*/ 	.word	0xffffffff


	//   ....[42]....
        /*0124*/ 	.word	0xffffffff


	//   ....[43]....
        /*0128*/ 	.word	0xffffffff


	//   ....[44]....
        /*012c*/ 	.word	0xffffffff


	//   ....[45]....
        /*0130*/ 	.word	0xffffffff


	//   ....[46]....
        /*0134*/ 	.word	0xffffffff


	//   ....[47]....
        /*0138*/ 	.word	0xffffffff


	//   ....[48]....
        /*013c*/ 	.word	0xffffffff


	//   ....[49]....
        /*0140*/ 	.word	0xffffffff


	//   ....[50]....
        /*0144*/ 	.word	0xffffffff


	//   ....[51]....
        /*0148*/ 	.word	0xffffffff


	//   ....[52]....
        /*014c*/ 	.word	0xffffffff


	//   ....[53]....
        /*0150*/ 	.word	0xffffffff


	//   ....[54]....
        /*0154*/ 	.word	0xffffffff


	//   ....[55]....
        /*0158*/ 	.word	0xffffffff


	//   ....[56]....
        /*015c*/ 	.word	0xffffffff


	//   ....[57]....
        /*0160*/ 	.word	0xffffffff


	//   ....[58]....
        /*0164*/ 	.word	0xffffffff


	//   ....[59]....
        /*0168*/ 	.word	0xffffffff


	//----- nvinfo : EIATTR_COOP_GROUP_INSTR_OFFSETS
	.align		4
.L_274:
        /*016c*/ 	.byte	0x04, 0x28
        /*016e*/ 	.short	(.L_276 - .L_275)


	//   ....[0]....
.L_275:
        /*0170*/ 	.word	0x00000cc0


	//   ....[1]....
        /*0174*/ 	.word	0x00000cf0


	//   ....[2]....
        /*0178*/ 	.word	0x00000d10


	//   ....[3]....
        /*017c*/ 	.word	0x00000d20


	//   ....[4]....
        /*0180*/ 	.word	0x00000eb0


	//   ....[5]....
        /*0184*/ 	.word	0x00000ee0


	//   ....[6]....
        /*0188*/ 	.word	0x00000f10


	//   ....[7]....
        /*018c*/ 	.word	0x00000f30


	//   ....[8]....
        /*0190*/ 	.word	0x000010b0


	//   ....[9]....
        /*0194*/ 	.word	0x000010e0


	//   ....[10]....
        /*0198*/ 	.word	0x00001110


	//   ....[11]....
        /*019c*/ 	.word	0x00001130


	//   ....[12]....
        /*01a0*/ 	.word	0x000012b0


	//   ....[13]....
        /*01a4*/ 	.word	0x000012e0


	//   ....[14]....
        /*01a8*/ 	.word	0x00001310


	//   ....[15]....
        /*01ac*/ 	.word	0x00001330


	//   ....[16]....
        /*01b0*/ 	.word	0x000014b0


	//   ....[17]....
        /*01b4*/ 	.word	0x000014f0


	//   ....[18]....
        /*01b8*/ 	.word	0x00001520


	//   ....[19]....
        /*01bc*/ 	.word	0x00001530


	//   ....[20]....
        /*01c0*/ 	.word	0x000022a0


	//   ....[21]....
        /*01c4*/ 	.word	0x000022b0


	//   ....[22]....
        /*01c8*/ 	.word	0x000022c0


	//   ....[23]....
        /*01cc*/ 	.word	0x000022e0


	//   ....[24]....
        /*01d0*/ 	.word	0x00002460


	//   ....[25]....
        /*01d4*/ 	.word	0x000024a0


	//   ....[26]....
        /*01d8*/ 	.word	0x000024d0


	//   ....[27]....
        /*01dc*/ 	.word	0x000024f0


	//   ....[28]....
        /*01e0*/ 	.word	0x00002670


	//   ....[29]....
        /*01e4*/ 	.word	0x000026b0


	//   ....[30]....
        /*01e8*/ 	.word	0x000026e0


	//   ....[31]....
        /*01ec*/ 	.word	0x00002700


	//   ....[32]....
        /*01f0*/ 	.word	0x00002880


	//   ....[33]....
        /*01f4*/ 	.word	0x000028d0


	//   ....[34]....
        /*01f8*/ 	.word	0x00002900


	//   ....[35]....
        /*01fc*/ 	.word	0x00002910


	//   ....[36]....
        /*0200*/ 	.word	0x00002a90


	//   ....[37]....
        /*0204*/ 	.word	0x00002ad0


	//   ....[38]....
        /*0208*/ 	.word	0x00002b00


	//   ....[39]....
        /*020c*/ 	.word	0x00002b20


	//   ....[40]....
        /*0210*/ 	.word	0x00005200


	//   ....[41]....
        /*0214*/ 	.word	0x00005230


	//   ....[42]....
        /*0218*/ 	.word	0x00005250


	//   ....[43]....
        /*021c*/ 	.word	0x00005260


	//   ....[44]....
        /*0220*/ 	.word	0x000053f0


	//   ....[45]....
        /*0224*/ 	.word	0x00005420


	//   ....[46]....
        /*0228*/ 	.word	0x00005450


	//   ....[47]....
        /*022c*/ 	.word	0x00005470


	//   ....[48]....
        /*0230*/ 	.word	0x000055f0


	//   ....[49]....
        /*0234*/ 	.word	0x00005620


	//   ....[50]....
        /*0238*/ 	.word	0x00005650


	//   ....[51]....
        /*023c*/ 	.word	0x00005670


	//   ....[52]....
        /*0240*/ 	.word	0x000057f0


	//   ....[53]....
        /*0244*/ 	.word	0x00005820


	//   ....[54]....
        /*0248*/ 	.word	0x00005850


	//   ....[55]....
        /*024c*/ 	.word	0x00005870


	//   ....[56]....
        /*0250*/ 	.word	0x000059f0


	//   ....[57]....
        /*0254*/ 	.word	0x00005a20


	//   ....[58]....
        /*0258*/ 	.word	0x00005a50


	//   ....[59]....
        /*025c*/ 	.word	0x00005a70


	//----- nvinfo : EIATTR_VRC_CTA_INIT_COUNT
	.align		4
.L_276:
        /*0260*/ 	.byte	0x02, 0x4a
	.zero		1
	.zero		1


	//----- nvinfo : EIATTR_EXIT_INSTR_OFFSETS
	.align		4
        /*0264*/ 	.byte	0x04, 0x1c
        /*0266*/ 	.short	(.L_278 - .L_277)


	//   ....[0]....
.L_277:
        /*0268*/ 	.word	0x00006720


	//   ....[1]....
        /*026c*/ 	.word	0x00006780


	//----- nvinfo : EIATTR_MAX_THREADS
	.align		4
.L_278:
        /*0270*/ 	.byte	0x04, 0x05
        /*0272*/ 	.short	(.L_280 - .L_279)
.L_279:
        /*0274*/ 	.word	0x00000100
        /*0278*/ 	.word	0x00000001
        /*027c*/ 	.word	0x00000001


	//----- nvinfo : EIATTR_CRS_STACK_SIZE
	.align		4
.L_280:
        /*0280*/ 	.byte	0x04, 0x1e
        /*0282*/ 	.short	(.L_282 - .L_281)
.L_281:
        /*0284*/ 	.word	0x00000000


	//----- nvinfo : EIATTR_CBANK_PARAM_SIZE
	.align		4
.L_282:
        /*0288*/ 	.byte	0x03, 0x19
        /*028a*/ 	.short	0x0051


	//----- nvinfo : EIATTR_PARAM_CBANK
	.align		4
        /*028c*/ 	.byte	0x04, 0x0a
        /*028e*/ 	.short	(.L_284 - .L_283)
	.align		4
.L_283:
        /*0290*/ 	.word	index@(.nv.constant0._ZN6thrust24THRUST_300001_SM_1000_NS8cuda_cub4core6detail13_kernel_agentINS1_8__reduce11ReduceAgentINS0_12zip_iteratorIN4cuda3std3__45tupleIJNS0_10device_ptrIdEENS0_17counting_iteratorIlNS0_11use_defaultESF_SF_EEEEEEEPNSB_IJdlEEESJ_iNS1_9__extrema9arg_max_fIdlNSA_4lessIdEEEEEEJSI_SK_iN3cub18CUB_300001_SM_100013GridEvenShareIiEENSS_9GridQueueIjEESP_EEEvDpT0_)
        /*0294*/ 	.short	0x0380
        /*0296*/ 	.short	0x0051


	//----- nvinfo : EIATTR_SW_WAR
	.align		4
.L_284:
        /*0298*/ 	.byte	0x04, 0x36
        /*029a*/ 	.short	(.L_286 - .L_285)
.L_285:
        /*029c*/ 	.word	0x00000008
.L_286:


//--------------------- .nv.info._ZN6thrust24THRUST_300001_SM_1000_NS8cuda_cub4core6detail13_kernel_agentINS1_8__reduce11ReduceAgentINS0_12zip_iteratorIN4cuda3std3__45tupleIJNS0_10device_ptrIdEENS0_17counting_iteratorIlNS0_11use_defaultESF_SF_EEEEEEEPNSB_IJdlEEESJ_iNS1_9__extrema9arg_max_fIdlNSA_4lessIdEEEEEEJSI_SK_iSP_EEEvDpT0_ --------------------------
	.section	.nv.info._ZN6thrust24THRUST_300001_SM_1000_NS8cuda_cub4core6detail13_kernel_agentINS1_8__reduce11ReduceAgentINS0_12zip_iteratorIN4cuda3std3__45tupleIJNS0_10device_ptrIdEENS0_17counting_iteratorIlNS0_11use_defaultESF_SF_EEEEEEEPNSB_IJdlEEESJ_iNS1_9__extrema9arg_max_fIdlNSA_4lessIdEEEEEEJSI_SK_iSP_EEEvDpT0_,"",@"SHT_CUDA_INFO"
	.sectionflags	@""
	.align	4


	//----- nvinfo : EIATTR_CUDA_API_VERSION
	.align		4
        /*0000*/ 	.byte	0x04, 0x37
        /*0002*/ 	.short	(.L_288 - .L_287)
.L_287:
        /*0004*/ 	.word	0x00000082


	//----- nvinfo : EIATTR_KPARAM_INFO
	.align		4
.L_288:
        /*0008*/ 	.byte	0x04, 0x17
        /*000a*/ 	.short	(.L_290 - .L_289)
.L_289:
        /*000c*/ 	.word	0x00000000
        /*0010*/ 	.short	0x0003
        /*0012*/ 	.short	0x001c
        /*0014*/ 	.byte	0x00, 0xf0, 0x05, 0x00


	//----- nvinfo : EIATTR_KPARAM_INFO
	.align		4
.L_290:
        /*0018*/ 	.byte	0x04, 0x17
        /*001a*/ 	.short	(.L_292 - .L_291)
.L_291:
        /*001c*/ 	.word	0x00000000
        /*0020*/ 	.short	0x0002
        /*0022*/ 	.short	0x0018
        /*0024*/ 	.byte	0x00, 0xf0, 0x11, 0x00


	//----- nvinfo : EIATTR_KPARAM_INFO
	.align		4
.L_292:
        /*0028*/ 	.byte	0x04, 0x17
        /*002a*/ 	.short	(.L_294 - .L_293)
.L_293:
        /*002c*/ 	.word	0x00000000
        /*0030*/ 	.short	0x0001
        /*0032*/ 	.short	0x0010
        /*0034*/ 	.byte	0x00, 0xf5, 0x21, 0x00


	//----- nvinfo : EIATTR_KPARAM_INFO
	.align		4
.L_294:
        /*0038*/ 	.byte	0x04, 0x17
        /*003a*/ 	.short	(.L_296 - .L_295)
.L_295:
        /*003c*/ 	.word	0x00000000
        /*0040*/ 	.short	0x0000
        /*0042*/ 	.short	0x0000
        /*0044*/ 	.byte	0x00, 0xf0, 0x41, 0x00


	//----- nvinfo : EIATTR_SPARSE_MMA_MASK
	.align		4
.L_296:
        /*0048*/ 	.byte	0x03, 0x50
        /*004a*/ 	.short	0x0000


	//----- nvinfo : EIATTR_MAXREG_COUNT
	.align		4
        /*004c*/ 	.byte	0x03, 0x1b
        /*004e*/ 	.short	0x00ff


	//----- nvinfo : EIATTR_NUM_BARRIERS
	.align		4
        /*0050*/ 	.byte	0x02, 0x4c
        /*0052*/ 	.byte	0x01
	.zero		1


	//----- nvinfo : EIATTR_MERCURY_ISA_VERSION
	.align		4
        /*0054*/ 	.byte	0x03, 0x5f
        /*0056*/ 	.short	0x0101


	//----- nvinfo : EIATTR_COOP_GROUP_MASK_REGIDS
	.align		4
        /*0058*/ 	.byte	0x04, 0x29
        /*005a*/ 	.short	(.L_298 - .L_297)


	//   ....[0]....
.L_297:
        /*005c*/ 	.word	0xffffffff


	//   ....[1]....
        /*0060*/ 	.word	0xffffffff


	//   ....[2]....
        /*0064*/ 	.word	0xffffffff


	//   ....[3]....
        /*0068*/ 	.word	0xffffffff


	//   ....[4]....
        /*006c*/ 	.word	0xffffffff


	//   ....[5]....
        /*0070*/ 	.word	0xffffffff


	//   ....[6]....
        /*0074*/ 	.word	0xffffffff


	//   ....[7]....
        /*0078*/ 	.word	0xffffffff


	//   ....[8]....
        /*007c*/ 	.word	0xffffffff


	//   ....[9]....
        /*0080*/ 	.word	0xffffffff


	//   ....[10]....
        /*0084*/ 	.word	0xffffffff


	//   ....[11]....
        /*0088*/ 	.word	0xffffffff


	//   ....[12]....
        /*008c*/ 	.word	0xffffffff


	//   ....[13]....
        /*0090*/ 	.word	0xffffffff


	//   ....[14]....
        /*0094*/ 	.word	0xffffffff


	//   ....[15]....
        /*0098*/ 	.word	0xffffffff


	//   ....[16]....
        /*009c*/ 	.word	0xffffffff


	//   ....[17]....
        /*00a0*/ 	.word	0xffffffff


	//   ....[18]....
        /*00a4*/ 	.word	0xffffffff


	//   ....[19]....
        /*00a8*/ 	.word	0xffffffff


	//   ....[20]....
        /*00ac*/ 	.word	0xffffffff


	//   ....[21]....
        /*00b0*/ 	.word	0xffffffff


	//   ....[22]....
        /*00b4*/ 	.word	0xffffffff


	//   ....[23]....
        /*00b8*/ 	.word	0xffffffff


	//   ....[24]....
        /*00bc*/ 	.word	0xffffffff


	//   ....[25]....
        /*00c0*/ 	.word	0xffffffff


	//   ....[26]....
        /*00c4*/ 	.word	0xffffffff


	//   ....[27]....
        /*00c8*/ 	.word	0xffffffff


	//   ....[28]....
        /*00cc*/ 	.word	0xffffffff


	//   ....[29]....
        /*00d0*/ 	.word	0xffffffff


	//   ....[30]....
        /*00d4*/ 	.word	0xffffffff


	//   ....[31]....
        /*00d8*/ 	.word	0xffffffff


	//   ....[32]....
        /*00dc*/ 	.word	0xffffffff


	//   ....[33]....
        /*00e0*/ 	.word	0xffffffff


	//   ....[34]....
        /*00e4*/ 	.word	0xffffffff


	//   ....[35]....
        /*00e8*/ 	.word	0xffffffff


	//   ....[36]....
        /*00ec*/ 	.word	0xffffffff


	//   ....[37]....
        /*00f0*/ 	.word	0xffffffff


	//   ....[38]....
        /*00f4*/ 	.word	0xffffffff


	//   ....[39]....
        /*00f8*/ 	.word	0xffffffff


	//   ....[40]....
        /*00fc*/ 	.word	0xffffffff


	//   ....[41]....
        /*0100*/ 	.word	0xffffffff


	//   ....[42]....
        /*0104*/ 	.word	0xffffffff


	//   ....[43]....
        /*0108*/ 	.word	0xffffffff


	//   ....[44]....
        /*010c*/ 	.word	0xffffffff


	//   ....[45]....
        /*0110*/ 	.word	0xffffffff


	//   ....[46]....
        /*0114*/ 	.word	0xffffffff


	//   ....[47]....
        /*0118*/ 	.word	0xffffffff


	//   ....[48]....
        /*011c*/ 	.word	0xffffffff


	//   ....[49]....
        /*0120*/ 	.word	0xffffffff


	//   ....[50]....
        /*0124*/ 	.word	0xffffffff


	//   ....[51]....
        /*0128*/ 	.word	0xffffffff


	//   ....[52]....
        /*012c*/ 	.word	0xffffffff


	//   ....[53]....
        /*0130*/ 	.word	0xffffffff


	//   ....[54]....
        /*0134*/ 	.word	0xffffffff


	//   ....[55]....
        /*0138*/ 	.word	0xffffffff


	//   ....[56]....
        /*013c*/ 	.word	0xffffffff


	//   ....[57]....
        /*0140*/ 	.word	0xffffffff


	//   ....[58]....
        /*0144*/ 	.word	0xffffffff


	//   ....[59]....
        /*0148*/ 	.word	0xffffffff


	//----- nvinfo : EIATTR_COOP_GROUP_INSTR_OFFSETS
	.align		4
.L_298:
        /*014c*/ 	.byte	0x04, 0x28
        /*014e*/ 	.short	(.L_300 - .L_299)


	//   ....[0]....
.L_299:
        /*0150*/ 	.word	0x00000c90


	//   ....[1]....
        /*0154*/ 	.word	0x00000cc0


	//   ....[2]....
        /*0158*/ 	.word	0x00000ce0


	//   ....[3]....
        /*015c*/ 	.word	0x00000cf0


	//   ....[4]....
        /*0160*/ 	.word	0x00000e80


	//   ....[5]....
        /*0164*/ 	.word	0x00000eb0


	//   ....[6]....
        /*0168*/ 	.word	0x00000ee0


	//   ....[7]....
        /*016c*/ 	.word	0x00000f00


	//   ....[8]....
        /*0170*/ 	.word	0x00001080


	//   ....[9]....
        /*0174*/ 	.word	0x000010b0


	//   ....[10]....
        /*0178*/ 	.word	0x000010e0


	//   ....[11]....
        /*017c*/ 	.word	0x00001100


	//   ....[12]....
        /*0180*/ 	.word	0x00001280


	//   ....[13]....
        /*0184*/ 	.word	0x000012b0


	//   ....[14]....
        /*0188*/ 	.word	0x000012e0


	//   ....[15]....
        /*018c*/ 	.word	0x00001300


	//   ....[16]....
        /*0190*/ 	.word	0x00001480


	//   ....[17]....
        /*0194*/ 	.word	0x000014b0


	//   ....[18]....
        /*0198*/ 	.word	0x000014e0


	//   ....[19]....
        /*019c*/ 	.word	0x00001500


	//   ....[20]....
        /*01a0*/ 	.word	0x00002260


	//   ....[21]....
        /*01a4*/ 	.word	0x00002270


	//   ....[22]....
        /*01a8*/ 	.word	0x00002280


	//   ....[23]....
        /*01ac*/ 	.word	0x000022a0


	//   ....[24]....
        /*01b0*/ 	.word	0x00002420


	//   ....[25]....
        /*01b4*/ 	.word	0x00002460


	//   ....[26]....
        /*01b8*/ 	.word	0x00002490


	//   ....[27]....
        /*01bc*/ 	.word	0x000024b0


	//   ....[28]....
        /*01c0*/ 	.word	0x00002630


	//   ....[29]....
        /*01c4*/ 	.word	0x00002670


	//   ....[30]....
        /*01c8*/ 	.word	0x000026a0


	//   ....[31]....
        /*01cc*/ 	.word	0x000026c0


	//   ....[32]....
        /*01d0*/ 	.word	0x00002840


	//   ....[33]....
        /*01d4*/ 	.word	0x00002880


	//   ....[34]....
        /*01d8*/ 	.word	0x000028b0


	//   ....[35]....
        /*01dc*/ 	.word	0x000028d0


	//   ....[36]....
        /*01e0*/ 	.word	0x00002a50


	//   ....[37]....
        /*01e4*/ 	.word	0x00002a90


	//   ....[38]....
        /*01e8*/ 	.word	0x00002ac0


	//   ....[39]....
        /*01ec*/ 	.word	0x00002ae0


	//   ....[40]....
        /*01f0*/ 	.word	0x00004ff0


	//   ....[41]....
        /*01f4*/ 	.word	0x00005020


	//   ....[42]....
        /*01f8*/ 	.word	0x00005040


	//   ....[43]....
        /*01fc*/ 	.word	0x00005050


	//   ....[44]....
        /*0200*/ 	.word	0x000051e0


	//   ....[45]....
        /*0204*/ 	.word	0x00005210


	//   ....[46]....
        /*0208*/ 	.word	0x00005240


	//   ....[47]....
        /*020c*/ 	.word	0x00005260


	//   ....[48]....
        /*0210*/ 	.word	0x000053e0


	//   ....[49]....
        /*0214*/ 	.word	0x00005410


	//   ....[50]....
        /*0218*/ 	.word	0x00005440


	//   ....[51]....
        /*021c*/ 	.word	0x00005460


	//   ....[52]....
        /*0220*/ 	.word	0x000055e0


	//   ....[53]....
        /*0224*/ 	.word	0x00005610


	//   ....[54]....
        /*0228*/ 	.word	0x00005640


	//   ....[55]....
        /*022c*/ 	.word	0x00005660


	//   ....[56]....
        /*0230*/ 	.word	0x000057e0


	//   ....[57]....
        /*0234*/ 	.word	0x00005810


	//   ....[58]....
        /*0238*/ 	.word	0x00005840


	//   ....[59]....
        /*023c*/ 	.word	0x00005860


	//----- nvinfo : EIATTR_VRC_CTA_INIT_COUNT
	.align		4
.L_300:
        /*0240*/ 	.byte	0x02, 0x4a
	.zero		1
	.zero		1


	//----- nvinfo : EIATTR_EXIT_INSTR_OFFSETS
	.align		4
        /*0244*/ 	.byte	0x04, 0x1c
        /*0246*/ 	.short	(.L_302 - .L_301)


	//   ....[0]....
.L_301:
        /*0248*/ 	.word	0x00000030


	//   ....[1]....
        /*024c*/ 	.word	0x00006500


	//   ....[2]....
        /*0250*/ 	.word	0x00006540


	//----- nvinfo : EIATTR_MAX_THREADS
	.align		4
.L_302:
        /*0254*/ 	.byte	0x04, 0x05
        /*0256*/ 	.short	(.L_304 - .L_303)
.L_303:
        /*0258*/ 	.word	0x00000100
        /*025c*/ 	.word	0x00000001
        /*0260*/ 	.word	0x00000001


	//----- nvinfo : EIATTR_CRS_STACK_SIZE
	.align		4
.L_304:
        /*0264*/ 	.byte	0x04, 0x1e
        /*0266*/ 	.short	(.L_306 - .L_305)
.L_305:
        /*0268*/ 	.word	0x00000000


	//----- nvinfo : EIATTR_CBANK_PARAM_SIZE
	.align		4
.L_306:
        /*026c*/ 	.byte	0x03, 0x19
        /*026e*/ 	.short	0x001d


	//----- nvinfo : EIATTR_PARAM_CBANK
	.align		4
        /*0270*/ 	.byte	0x04, 0x0a
        /*0272*/ 	.short	(.L_308 - .L_307)
	.align		4
.L_307:
        /*0274*/ 	.word	index@(.nv.constant0._ZN6thrust24THRUST_300001_SM_1000_NS8cuda_cub4core6detail13_kernel_agentINS1_8__reduce11ReduceAgentINS0_12zip_iteratorIN4cuda3std3__45tupleIJNS0_10device_ptrIdEENS0_17counting_iteratorIlNS0_11use_defaultESF_SF_EEEEEEEPNSB_IJdlEEESJ_iNS1_9__extrema9arg_max_fIdlNSA_4lessIdEEEEEEJSI_SK_iSP_EEEvDpT0_)
        /*0278*/ 	.short	0x0380
        /*027a*/ 	.short	0x001d


	//----- nvinfo : EIATTR_SW_WAR
	.align		4
.L_308:
        /*027c*/ 	.byte	0x04, 0x36
        /*027e*/ 	.short	(.L_310 - .L_309)
.L_309:
        /*0280*/ 	.word	0x00000008
.L_310:


//--------------------- .nv.info._Z9eliminatePdiiPKd --------------------------
	.section	.nv.info._Z9eliminatePdiiPKd,"",@"SHT_CUDA_INFO"
	.sectionflags	@""
	.align	4


	//----- nvinfo : EIATTR_CUDA_API_VERSION
	.align		4
        /*0000*/ 	.byte	0x04, 0x37
        /*0002*/ 	.short	(.L_312 - .L_311)
.L_311:
        /*0004*/ 	.word	0x00000082


	//----- nvinfo : EIATTR_KPARAM_INFO
	.align		4
.L_312:
        /*0008*/ 	.byte	0x04, 0x17
        /*000a*/ 	.short	(.L_314 - .L_313)
.L_313:
        /*000c*/ 	.word	0x00000000
        /*0010*/ 	.short	0x0003
        /*0012*/ 	.short	0x0010
        /*0014*/ 	.byte	0x00, 0xf5, 0x21, 0x00


	//----- nvinfo : EIATTR_KPARAM_INFO
	.align		4
.L_314:
        /*0018*/ 	.byte	0x04, 0x17
        /*001a*/ 	.short	(.L_316 - .L_315)
.L_315:
        /*001c*/ 	.word	0x00000000
        /*0020*/ 	.short	0x0002
        /*0022*/ 	.short	0x000c
        /*0024*/ 	.byte	0x00, 0xf0, 0x11, 0x00


	//----- nvinfo : EIATTR_KPARAM_INFO
	.align		4
.L_316:
        /*0028*/ 	.byte	0x04, 0x17
        /*002a*/ 	.short	(.L_318 - .L_317)
.L_317:
        /*002c*/ 	.word	0x00000000
        /*0030*/ 	.short	0x0001
        /*0032*/ 	.short	0x0008
        /*0034*/ 	.byte	0x00, 0xf0, 0x11, 0x00


	//----- nvinfo : EIATTR_KPARAM_INFO
	.align		4
.L_318:
        /*0038*/ 	.byte	0x04, 0x17
        /*003a*/ 	.short	(.L_320 - .L_319)
.L_319:
        /*003c*/ 	.word	0x00000000
        /*0040*/ 	.short	0x0000
        /*0042*/ 	.short	0x0000
        /*0044*/ 	.byte	0x00, 0xf5, 0x21, 0x00


	//----- nvinfo : EIATTR_SPARSE_MMA_MASK
	.align		4
.L_320:
        /*0048*/ 	.byte	0x03, 0x50
        /*004a*/ 	.short	0x0000


	//----- nvinfo : EIATTR_MAXREG_COUNT
	.align		4
        /*004c*/ 	.byte	0x03, 0x1b
        /*004e*/ 	.short	0x00ff


	//----- nvinfo : EIATTR_MERCURY_ISA_VERSION
	.align		4
        /*0050*/ 	.byte	0x03, 0x5f
        /*0052*/ 	.short	0x0101


	//----- nvinfo : EIATTR_VRC_CTA_INIT_COUNT
	.align		4
        /*0054*/ 	.byte	0x02, 0x4a
	.zero		1
	.zero		1


	//----- nvinfo : EIATTR_EXIT_INSTR_OFFSETS
	.align		4
        /*0058*/ 	.byte	0x04, 0x1c
        /*005a*/ 	.short	(.L_322 - .L_321)


	//   ....[0]....
.L_321:
        /*005c*/ 	.word	0x000000f0


	//   ....[1]....
        /*0060*/ 	.word	0x00000200


	//----- nvinfo : EIATTR_CBANK_PARAM_SIZE
	.align		4
.L_322:
        /*0064*/ 	.byte	0x03, 0x19
        /*0066*/ 	.short	0x0018


	//----- nvinfo : EIATTR_PARAM_CBANK
	.align		4
        /*0068*/ 	.byte	0x04, 0x0a
        /*006a*/ 	.short	(.L_324 - .L_323)
	.align		4
.L_323:
        /*006c*/ 	.word	index@(.nv.constant0._Z9eliminatePdiiPKd)
        /*0070*/ 	.short	0x0380
        /*0072*/ 	.short	0x0018


	//----- nvinfo : EIATTR_SW_WAR
	.align		4
.L_324:
        /*0074*/ 	.byte	0x04, 0x36
        /*0076*/ 	.short	(.L_326 - .L_325)
.L_325:
        /*0078*/ 	.word	0x00000008
.L_326:


//--------------------- .nv.info._Z16buildMultipliersPdiiS_ --------------------------
	.section	.nv.info._Z16buildMultipliersPdiiS_,"",@"SHT_CUDA_INFO"
	.sectionflags	@""
	.align	4


	//----- nvinfo : EIATTR_CUDA_API_VERSION
	.align		4
        /*0000*/ 	.byte	0x04, 0x37
        /*0002*/ 	.short	(.L_328 - .L_327)
.L_327:
        /*0004*/ 	.word	0x00000082


	//----- nvinfo : EIATTR_KPARAM_INFO
	.align		4
.L_328:
        /*0008*/ 	.byte	0x04, 0x17
        /*000a*/ 	.short	(.L_330 - .L_329)
.L_329:
        /*000c*/ 	.word	0x00000000
        /*0010*/ 	.short	0x0003
        /*0012*/ 	.short	0x0010
        /*0014*/ 	.byte	0x00, 0xf5, 0x21, 0x00


	//----- nvinfo : EIATTR_KPARAM_INFO
	.align		4
.L_330:
        /*0018*/ 	.byte	0x04, 0x17
        /*001a*/ 	.short	(.L_332 - .L_331)
.L_331:
        /*001c*/ 	.word	0x00000000
        /*0020*/ 	.short	0x0002
        /*0022*/ 	.short	0x000c
        /*0024*/ 	.byte	0x00, 0xf0, 0x11, 0x00


	//----- nvinfo : EIATTR_KPARAM_INFO
	.align		4
.L_332:
        /*0028*/ 	.byte	0x04, 0x17
        /*002a*/ 	.short	(.L_334 - .L_333)
.L_333:
        /*002c*/ 	.word	0x00000000
        /*0030*/ 	.short	0x0001
        /*0032*/ 	.short	0x0008
        /*0034*/ 	.byte	0x00, 0xf0, 0x11, 0x00


	//----- nvinfo : EIATTR_KPARAM_INFO
	.align		4
.L_334:
        /*0038*/ 	.byte	0x04, 0x17
        /*003a*/ 	.short	(.L_336 - .L_335)
.L_335:
        /*003c*/ 	.word	0x00000000
        /*0040*/ 	.short	0x0000
        /*0042*/ 	.short	0x0000
        /*0044*/ 	.byte	0x00, 0xf5, 0x21, 0x00


	//----- nvinfo : EIATTR_SPARSE_MMA_MASK
	.align		4
.L_336:
        /*0048*/ 	.byte	0x03, 0x50
        /*004a*/ 	.short	0x0000


	//----- nvinfo : EIATTR_MAXREG_COUNT
	.align		4
        /*004c*/ 	.byte	0x03, 0x1b
        /*004e*/ 	.short	0x00ff


	//----- nvinfo : EIATTR_MERCURY_ISA_VERSION
	.align		4
        /*0050*/ 	.byte	0x03, 0x5f
        /*0052*/ 	.short	0x0101


	//----- nvinfo : EIATTR_VRC_CTA_INIT_COUNT
	.align		4
        /*0054*/ 	.byte	0x02, 0x4a
	.zero		1
	.zero		1


	//----- nvinfo : EIATTR_EXIT_INSTR_OFFSETS
	.align		4
        /*0058*/ 	.byte	0x04, 0x1c
        /*005a*/ 	.short	(.L_338 - .L_337)


	//   ....[0]....
.L_337:
        /*005c*/ 	.word	0x00000080


	//   ....[1]....
        /*0060*/ 	.word	0x000002d0


	//----- nvinfo : EIATTR_CRS_STACK_SIZE
	.align		4
.L_338:
        /*0064*/ 	.byte	0x04, 0x1e
        /*0066*/ 	.short	(.L_340 - .L_339)
.L_339:
        /*0068*/ 	.word	0x00000000


	//----- nvinfo : EIATTR_CBANK_PARAM_SIZE
	.align		4
.L_340:
        /*006c*/ 	.byte	0x03, 0x19
        /*006e*/ 	.short	0x0018


	//----- nvinfo : EIATTR_PARAM_CBANK
	.align		4
        /*0070*/ 	.byte	0x04, 0x0a
        /*0072*/ 	.short	(.L_342 - .L_341)
	.align		4
.L_341:
        /*0074*/ 	.word	index@(.nv.constant0._Z16buildMultipliersPdiiS_)
        /*0078*/ 	.short	0x0380
        /*007a*/ 	.short	0x0018


	//----- nvinfo : EIATTR_SW_WAR
	.align		4
.L_342:
        /*007c*/ 	.byte	0x04, 0x36
        /*007e*/ 	.short	(.L_344 - .L_343)
.L_343:
        /*0080*/ 	.word	0x00000008
.L_344:


//--------------------- .nv.info._Z13swapRowsFromKPdiiii --------------------------
	.section	.nv.info._Z13swapRowsFromKPdiiii,"",@"SHT_CUDA_INFO"
	.sectionflags	@""
	.align	4


	//----- nvinfo : EIATTR_CUDA_API_VERSION
	.align		4
        /*0000*/ 	.byte	0x04, 0x37
        /*0002*/ 	.short	(.L_346 - .L_345)
.L_345:
        /*0004*/ 	.word	0x00000082


	//----- nvinfo : EIATTR_KPARAM_INFO
	.align		4
.L_346:
        /*0008*/ 	.byte	0x04, 0x17
        /*000a*/ 	.short	(.L_348 - .L_347)
.L_347:
        /*000c*/ 	.word	0x00000000
        /*0010*/ 	.short	0x0004
        /*0012*/ 	.short	0x0014
        /*0014*/ 	.byte	0x00, 0xf0, 0x11, 0x00


	//----- nvinfo : EIATTR_KPARAM_INFO
	.align		4
.L_348:
        /*0018*/ 	.byte	0x04, 0x17
        /*001a*/ 	.short	(.L_350 - .L_349)
.L_349:
        /*001c*/ 	.word	0x00000000
        /*0020*/ 	.short	0x0003
        /*0022*/ 	.short	0x0010
        /*0024*/ 	.byte	0x00, 0xf0, 0x11, 0x00


	//----- nvinfo : EIATTR_KPARAM_INFO
	.align		4
.L_350:
        /*0028*/ 	.byte	0x04, 0x17
        /*002a*/ 	.short	(.L_352 - .L_351)
.L_351:
        /*002c*/ 	.word	0x00000000
        /*0030*/ 	.short	0x0002
        /*0032*/ 	.short	0x000c
        /*0034*/ 	.byte	0x00, 0xf0, 0x11, 0x00


	//----- nvinfo : EIATTR_KPARAM_INFO
	.align		4
.L_352:
        /*0038*/ 	.byte	0x04, 0x17
        /*003a*/ 	.short	(.L_354 - .L_353)
.L_353:
        /*003c*/ 	.word	0x00000000
        /*0040*/ 	.short	0x0001
        /*0042*/ 	.short	0x0008
        /*0044*/ 	.byte	0x00, 0xf0, 0x11, 0x00


	//----- nvinfo : EIATTR_KPARAM_INFO
	.align		4
.L_354:
        /*0048*/ 	.byte	0x04, 0x17
        /*004a*/ 	.short	(.L_356 - .L_355)
.L_355:
        /*004c*/ 	.word	0x00000000
        /*0050*/ 	.short	0x0000
        /*0052*/ 	.short	0x0000
        /*0054*/ 	.byte	0x00, 0xf5, 0x21, 0x00


	//----- nvinfo : EIATTR_SPARSE_MMA_MASK
	.align		4
.L_356:
        /*0058*/ 	.byte	0x03, 0x50
        /*005a*/ 	.short	0x0000


	//----- nvinfo : EIATTR_MAXREG_COUNT
	.align		4
        /*005c*/ 	.byte	0x03, 0x1b
        /*005e*/ 	.short	0x00ff


	//----- nvinfo : EIATTR_MERCURY_ISA_VERSION
	.align		4
        /*0060*/ 	.byte	0x03, 0x5f
        /*0062*/ 	.short	0x0101


	//----- nvinfo : EIATTR_VRC_CTA_INIT_COUNT
	.align		4
        /*0064*/ 	.byte	0x02, 0x4a
	.zero		1
	.zero		1


	//----- nvinfo : EIATTR_EXIT_INSTR_OFFSETS
	.align		4
        /*0068*/ 	.byte	0x04, 0x1c
        /*006a*/ 	.short	(.L_358 - .L_357)


	//   ....[0]....
.L_357:
        /*006c*/ 	.word	0x00000090


	//   ....[1]....
        /*0070*/ 	.word	0x00000190


	//----- nvinfo : EIATTR_CBANK_PARAM_SIZE
	.align		4
.L_358:
        /*0074*/ 	.byte	0x03, 0x19
        /*0076*/ 	.short	0x0018


	//----- nvinfo : EIATTR_PARAM_CBANK
	.align		4
        /*0078*/ 	.byte	0x04, 0x0a
        /*007a*/ 	.short	(.L_360 - .L_359)
	.align		4
.L_359:
        /*007c*/ 	.word	index@(.nv.constant0._Z13swapRowsFromKPdiiii)
        /*0080*/ 	.short	0x0380
        /*0082*/ 	.short	0x0018


	//----- nvinfo : EIATTR_SW_WAR
	.align		4
.L_360:
        /*0084*/ 	.byte	0x04, 0x36
        /*0086*/ 	.short	(.L_362 - .L_361)
.L_361:
        /*0088*/ 	.word	0x00000008
.L_362:


//--------------------- .nv.info._Z18extractAbsColFromKPKdiiPd --------------------------
	.section	.nv.info._Z18extractAbsColFromKPKdiiPd,"",@"SHT_CUDA_INFO"
	.sectionflags	@""
	.align	4


	//----- nvinfo : EIATTR_CUDA_API_VERSION
	.align		4
        /*0000*/ 	.byte	0x04, 0x37
        /*0002*/ 	.short	(.L_364 - .L_363)
.L_363:
        /*0004*/ 	.word	0x00000082


	//----- nvinfo : EIATTR_KPARAM_INFO
	.align		4
.L_364:
        /*0008*/ 	.byte	0x04, 0x17
        /*000a*/ 	.short	(.L_366 - .L_365)
.L_365:
        /*000c*/ 	.word	0x00000000
        /*0010*/ 	.short	0x0003
        /*0012*/ 	.short	0x0010
        /*0014*/ 	.byte	0x00, 0xf5, 0x21, 0x00


	//----- nvinfo : EIATTR_KPARAM_INFO
	.align		4
.L_366:
        /*0018*/ 	.byte	0x04, 0x17
        /*001a*/ 	.short	(.L_368 - .L_367)
.L_367:
        /*001c*/ 	.word	0x00000000
        /*0020*/ 	.short	0x0002
        /*0022*/ 	.short	0x000c
        /*0024*/ 	.byte	0x00, 0xf0, 0x11, 0x00


	//----- nvinfo : EIATTR_KPARAM_INFO
	.align		4
.L_368:
        /*0028*/ 	.byte	0x04, 0x17
        /*002a*/ 	.short	(.L_370 - .L_369)
.L_369:
        /*002c*/ 	.word	0x00000000
        /*0030*/ 	.short	0x0001
        /*0032*/ 	.short	0x0008
        /*0034*/ 	.byte	0x00, 0xf0, 0x11, 0x00


	//----- nvinfo : EIATTR_KPARAM_INFO
	.align		4
.L_370:
        /*0038*/ 	.byte	0x04, 0x17
        /*003a*/ 	.short	(.L_372 - .L_371)
.L_371:
        /*003c*/ 	.word	0x00000000
        /*0040*/ 	.short	0x0000
        /*0042*/ 	.short	0x0000
        /*0044*/ 	.byte	0x00, 0xf5, 0x21, 0x00


	//----- nvinfo : EIATTR_SPARSE_MMA_MASK
	.align		4
.L_372:
        /*0048*/ 	.byte	0x03, 0x50
        /*004a*/ 	.short	0x0000


	//----- nvinfo : EIATTR_MAXREG_COUNT
	.align		4
        /*004c*/ 	.byte	0x03, 0x1b
        /*004e*/ 	.short	0x00ff


	//----- nvinfo : EIATTR_MERCURY_ISA_VERSION
	.align		4
        /*0050*/ 	.byte	0x03, 0x5f
        /*0052*/ 	.short	0x0101


	//----- nvinfo : EIATTR_VRC_CTA_INIT_COUNT
	.align		4
        /*0054*/ 	.byte	0x02, 0x4a
	.zero		1
	.zero		1


	//----- nvinfo : EIATTR_EXIT_INSTR_OFFSETS
	.align		4
        /*0058*/ 	.byte	0x04, 0x1c
        /*005a*/ 	.short	(.L_374 - .L_373)


	//   ....[0]....
.L_373:
        /*005c*/ 	.word	0x00000080


	//   ....[1]....
        /*0060*/ 	.word	0x00000160


	//----- nvinfo : EIATTR_CBANK_PARAM_SIZE
	.align		4
.L_374:
        /*0064*/ 	.byte	0x03, 0x19
        /*0066*/ 	.short	0x0018


	//----- nvinfo : EIATTR_PARAM_CBANK
	.align		4
        /*0068*/ 	.byte	0x04, 0x0a
        /*006a*/ 	.short	(.L_376 - .L_375)
	.align		4
.L_375:
        /*006c*/ 	.word	index@(.nv.constant0._Z18extractAbsColFromKPKdiiPd)
        /*0070*/ 	.short	0x0380
        /*0072*/ 	.short	0x0018


	//----- nvinfo : EIATTR_SW_WAR
	.align		4
.L_376:
        /*0074*/ 	.byte	0x04, 0x36
        /*0076*/ 	.short	(.L_378 - .L_377)
.L_377:
        /*0078*/ 	.word	0x00000008
.L_378:


//--------------------- .nv.callgraph             --------------------------
	.section	.nv.callgraph,"",@"SHT_CUDA_CALLGRAPH"
	.align	4
	.sectionentsize	8
	.align		4
        /*0000*/ 	.word	0x00000000
	.align		4
        /*0004*/ 	.word	0xffffffff
	.align		4
        /*0008*/ 	.word	0x00000000
	.align		4
        /*000c*/ 	.word	0xfffffffe
	.align		4
        /*0010*/ 	.word	0x00000000
	.align		4
        /*0014*/ 	.word	0xfffffffd
	.align		4
        /*0018*/ 	.word	0x00000000
	.align		4
        /*001c*/ 	.word	0xfffffffc


//--------------------- .nv.constant4             --------------------------
	.section	.nv.constant4,"a",@progbits
	.align	8
	.align		8
.nv.constant4:
        /*0000*/ 	.dword	_ZN34_INTERNAL_abe59245_4_k_cu_e7a78f144cuda3std3__45__cpo5beginE
	.align		8
        /*0008*/ 	.dword	_ZN34_INTERNAL_abe59245_4_k_cu_e7a78f144cuda3std3__45__cpo3endE
	.align		8
        /*0010*/ 	.dword	_ZN34_INTERNAL_abe59245_4_k_cu_e7a78f144cuda3std3__45__cpo6cbeginE
	.align		8
        /*0018*/ 	.dword	_ZN34_INTERNAL_abe59245_4_k_cu_e7a78f144cuda3std3__45__cpo4cendE
	.align		8
        /*0020*/ 	.dword	_ZN34_INTERNAL_abe59245_4_k_cu_e7a78f144cuda3std3__45__cpo6rbeginE
	.align		8
        /*0028*/ 	.dword	_ZN34_INTERNAL_abe59245_4_k_cu_e7a78f144cuda3std3__45__cpo4rendE
	.align		8
        /*0030*/ 	.dword	_ZN34_INTERNAL_abe59245_4_k_cu_e7a78f144cuda3std3__45__cpo7crbeginE
	.align		8
        /*0038*/ 	.dword	_ZN34_INTERNAL_abe59245_4_k_cu_e7a78f144cuda3std3__45__cpo5crendE
	.align		8
        /*0040*/ 	.dword	_ZN34_INTERNAL_abe59245_4_k_cu_e7a78f144cuda3std3__436_GLOBAL__N__abe59245_4_k_cu_e7a78f146ignoreE
	.align		8
        /*0048*/ 	.dword	_ZN34_INTERNAL_abe59245_4_k_cu_e7a78f144cuda3std3__419piecewise_constructE
	.align		8
        /*0050*/ 	.dword	_ZN34_INTERNAL_abe59245_4_k_cu_e7a78f144cuda3std3__48in_placeE
	.align		8
        /*0058*/ 	.dword	_ZN34_INTERNAL_abe59245_4_k_cu_e7a78f144cuda3std3__420unreachable_sentinelE
	.align		8
        /*0060*/ 	.dword	_ZN34_INTERNAL_abe59245_4_k_cu_e7a78f144cuda3std3__47nulloptE
	.align		8
        /*0068*/ 	.dword	_ZN34_INTERNAL_abe59245_4_k_cu_e7a78f144cuda3std3__48unexpectE
	.align		8
        /*0070*/ 	.dword	_ZN34_INTERNAL_abe59245_4_k_cu_e7a78f144cuda3std6ranges3__45__cpo4swapE
	.align		8
        /*0078*/ 	.dword	_ZN34_INTERNAL_abe59245_4_k_cu_e7a78f144cuda3std6ranges3__45__cpo9iter_moveE
	.align		8
        /*0080*/ 	.dword	_ZN34_INTERNAL_abe59245_4_k_cu_e7a78f144cuda3std6ranges3__45__cpo5beginE
	.align		8
        /*0088*/ 	.dword	_ZN34_INTERNAL_abe59245_4_k_cu_e7a78f144cuda3std6ranges3__45__cpo3endE
	.align		8
        /*0090*/ 	.dword	_ZN34_INTERNAL_abe59245_4_k_cu_e7a78f144cuda3std6ranges3__45__cpo6cbeginE
	.align		8
        /*0098*/ 	.dword	_ZN34_INTERNAL_abe59245_4_k_cu_e7a78f144cuda3std6ranges3__45__cpo4cendE
	.align		8
        /*00a0*/ 	.dword	_ZN34_INTERNAL_abe59245_4_k_cu_e7a78f144cuda3std6ranges3__45__cpo7advanceE
	.align		8
        /*00a8*/ 	.dword	_ZN34_INTERNAL_abe59245_4_k_cu_e7a78f144cuda3std6ranges3__45__cpo9iter_swapE
	.align		8
        /*00b0*/ 	.dword	_ZN34_INTERNAL_abe59245_4_k_cu_e7a78f144cuda3std6ranges3__45__cpo4nextE
	.align		8
        /*00b8*/ 	.dword	_ZN34_INTERNAL_abe59245_4_k_cu_e7a78f144cuda3std6ranges3__45__cpo4prevE
	.align		8
        /*00c0*/ 	.dword	_ZN34_INTERNAL_abe59245_4_k_cu_e7a78f144cuda3std6ranges3__45__cpo4dataE
	.align		8
        /*00c8*/ 	.dword	_ZN34_INTERNAL_abe59245_4_k_cu_e7a78f144cuda3std6ranges3__45__cpo5cdataE
	.align		8
        /*00d0*/ 	.dword	_ZN34_INTERNAL_abe59245_4_k_cu_e7a78f144cuda3std6ranges3__45__cpo4sizeE
	.align		8
        /*00d8*/ 	.dword	_ZN34_INTERNAL_abe59245_4_k_cu_e7a78f144cuda3std6ranges3__45__cpo5ssizeE
	.align		8
        /*00e0*/ 	.dword	_ZN34_INTERNAL_abe59245_4_k_cu_e7a78f144cuda3std6ranges3__45__cpo8distanceE
	.align		8
        /*00e8*/ 	.dword	_ZN34_INTERNAL_abe59245_4_k_cu_e7a78f146thrust24THRUST_300001_SM_1000_NS8cuda_cub3parE
	.align		8
        /*00f0*/ 	.dword	_ZN34_INTERNAL_abe59245_4_k_cu_e7a78f146thrust24THRUST_300001_SM_1000_NS8cuda_cub10par_nosyncE
	.align		8
        /*00f8*/ 	.dword	_ZN34_INTERNAL_abe59245_4_k_cu_e7a78f146thrust24THRUST_300001_SM_1000_NS6system6detail10sequential3seqE
	.align		8
        /*0100*/ 	.dword	_ZN34_INTERNAL_abe59245_4_k_cu_e7a78f146thrust24THRUST_300001_SM_1000_NS6system3cpp3parE
	.align		8
        /*0108*/ 	.dword	_ZN34_INTERNAL_abe59245_4_k_cu_e7a78f146thrust24THRUST_300001_SM_1000_NS12placeholders2_1E
	.align		8
        /*0110*/ 	.dword	_ZN34_INTERNAL_abe59245_4_k_cu_e7a78f146thrust24THRUST_300001_SM_1000_NS12placeholders2_2E
	.align		8
        /*0118*/ 	.dword	_ZN34_INTERNAL_abe59245_4_k_cu_e7a78f146thrust24THRUST_300001_SM_1000_NS12placeholders2_3E
	.align		8
        /*0120*/ 	.dword	_ZN34_INTERNAL_abe59245_4_k_cu_e7a78f146thrust24THRUST_300001_SM_1000_NS12placeholders2_4E
	.align		8
        /*0128*/ 	.dword	_ZN34_INTERNAL_abe59245_4_k_cu_e7a78f146thrust24THRUST_300001_SM_1000_NS12placeholders2_5E
	.align		8
        /*0130*/ 	.dword	_ZN34_INTERNAL_abe59245_4_k_cu_e7a78f146thrust24THRUST_300001_SM_1000_NS12placeholders2_6E
	.align		8
        /*0138*/ 	.dword	_ZN34_INTERNAL_abe59245_4_k_cu_e7a78f146thrust24THRUST_300001_SM_1000_NS12placeholders2_7E
	.align		8
        /*0140*/ 	.dword	_ZN34_INTERNAL_abe59245_4_k_cu_e7a78f146thrust24THRUST_300001_SM_1000_NS12placeholders2_8E
	.align		8
        /*0148*/ 	.dword	_ZN34_INTERNAL_abe59245_4_k_cu_e7a78f146thrust24THRUST_300001_SM_1000_NS12placeholders2_9E
	.align		8
        /*0150*/ 	.dword	_ZN34_INTERNAL_abe59245_4_k_cu_e7a78f146thrust24THRUST_300001_SM_1000_NS12placeholders3_10E
	.align		8
        /*0158*/ 	.dword	_ZN34_INTERNAL_abe59245_4_k_cu_e7a78f146thrust24THRUST_300001_SM_1000_NS3seqE
	.align		8
        /*0160*/ 	.dword	_ZN34_INTERNAL_abe59245_4_k_cu_e7a78f146thrust24THRUST_300001_SM_1000_NS6deviceE


//--------------------- .text._ZN3cub18CUB_300001_SM_10006detail11EmptyKernelIvEEvv --------------------------
	.section	.text._ZN3cub18CUB_300001_SM_10006detail11EmptyKernelIvEEvv,"ax",@progbits
	.align	128
        .global         _ZN3cub18CUB_300001_SM_10006detail11EmptyKernelIvEEvv
        .type           _ZN3cub18CUB_300001_SM_10006detail11EmptyKernelIvEEvv,@function
        .size           _ZN3cub18CUB_300001_SM_10006detail11EmptyKernelIvEEvv,(.L_x_714 - _ZN3cub18CUB_300001_SM_10006detail11EmptyKernelIvEEvv)
        .other          _ZN3cub18CUB_300001_SM_10006detail11EmptyKernelIvEEvv,@"STO_CUDA_ENTRY STV_DEFAULT"
_ZN3cub18CUB_300001_SM_10006detail11EmptyKernelIvEEvv:
.text._ZN3cub18CUB_300001_SM_10006detail11EmptyKernelIvEEvv:
[----:B------:R-:W-:Y:S01]  /*0000*/  LDC R1, c[0x0][0x37c] ;  /* 0x0000df00ff017b82 */ /* 0x000fe20000000800 */
[----:B------:R-:W-:Y:S05]  /*0010*/  EXIT ;  /* 0x000000000000794d */ /* 0x000fea0003800000 */
.L_x_0:
[----:B------:R-:W-:-:S00]  /*0020*/  BRA `(.L_x_0) ;  /* 0xfffffffc00fc7947 */ /* 0x000fc0000383ffff */
[----:B------:R-:W-:-:S00]  /*0030*/  NOP ;  /* 0x0000000000007918 */ /* 0x000fc00000000000 */
        /* <DEDUP_REMOVED lines=12> */
.L_x_714:


//--------------------- .text._ZN6thrust24THRUST_300001_SM_1000_NS8cuda_cub4core6detail13_kernel_agentINS1_8__reduce11ReduceAgentIPN4cuda3std3__45tupleIJdlEEESC_SB_lNS1_9__extrema9arg_max_fIdlNS9_4lessIdEEEEEEJSC_SC_iSH_EEEvDpT0_ --------------------------
	.section	.text._ZN6thrust24THRUST_300001_SM_1000_NS8cuda_cub4core6detail13_kernel_agentINS1_8__reduce11ReduceAgentIPN4cuda3std3__45tupleIJdlEEESC_SB_lNS1_9__extrema9arg_max_fIdlNS9_4lessIdEEEEEEJSC_SC_iSH_EEEvDpT0_,"ax",@progbits
	.align	128
        .global         _ZN6thrust24THRUST_300001_SM_1000_NS8cuda_cub4core6detail13_kernel_agentINS1_8__reduce11ReduceAgentIPN4cuda3std3__45tupleIJdlEEESC_SB_lNS1_9__extrema9arg_max_fIdlNS9_4lessIdEEEEEEJSC_SC_iSH_EEEvDpT0_
        .type           _ZN6thrust24THRUST_300001_SM_1000_NS8cuda_cub4core6detail13_kernel_agentINS1_8__reduce11ReduceAgentIPN4cuda3std3__45tupleIJdlEEESC_SB_lNS1_9__extrema9arg_max_fIdlNS9_4lessIdEEEEEEJSC_SC_iSH_EEEvDpT0_,@function
        .size           _ZN6thrust24THRUST_300001_SM_1000_NS8cuda_cub4core6detail13_kernel_agentINS1_8__reduce11ReduceAgentIPN4cuda3std3__45tupleIJdlEEESC_SB_lNS1_9__extrema9arg_max_fIdlNS9_4lessIdEEEEEEJSC_SC_iSH_EEEvDpT0_,(.L_x_715 - _ZN6thrust24THRUST_300001_SM_1000_NS8cuda_cub4core6detail13_kernel_agentINS1_8__reduce11ReduceAgentIPN4cuda3std3__45tupleIJdlEEESC_SB_lNS1_9__extrema9arg_max_fIdlNS9_4lessIdEEEEEEJSC_SC_iSH_EEEvDpT0_)
        .other          _ZN6thrust24THRUST_300001_SM_1000_NS8cuda_cub4core6detail13_kernel_agentINS1_8__reduce11ReduceAgentIPN4cuda3std3__45tupleIJdlEEESC_SB_lNS1_9__extrema9arg_max_fIdlNS9_4lessIdEEEEEEJSC_SC_iSH_EEEvDpT0_,@"STO_CUDA_ENTRY STV_DEFAULT"
_ZN6thrust24THRUST_300001_SM_1000_NS8cuda_cub4core6detail13_kernel_agentINS1_8__reduce11ReduceAgentIPN4cuda3std3__45tupleIJdlEEESC_SB_lNS1_9__extrema9arg_max_fIdlNS9_4lessIdEEEEEEJSC_SC_iSH_EEEvDpT0_:
.text._ZN6thrust24THRUST_300001_SM_1000_NS8cuda_cub4core6detail13_kernel_agentINS1_8__reduce11ReduceAgentIPN4cuda3std3__45tupleIJdlEEESC_SB_lNS1_9__extrema9arg_max_fIdlNS9_4lessIdEEEEEEJSC_SC_iSH_EEEvDpT0_:
[----:B------:R-:W-:Y:S01]  /*0000*/  LDC R1, c[0x0][0x37c] ;  /* 0x0000df00ff017b82 */ /* 0x000fe20000000800 */
[----:B------:R-:W0:Y:S02]  /*0010*/  LDCU UR8, c[0x0][0x390] ;  /* 0x00007200ff0877ac */ /* 0x000e240008000800 */
[----:B0-----:R-:W-:-:S13]  /*0020*/  ISETP.NE.AND P0, PT, RZ, UR8, PT ;  /* 0x00000008ff007c0c */ /* 0x001fda000bf05270 */
[----:B------:R-:W-:Y:S05]  /*0030*/  @!P0 EXIT ;  /* 0x000000000000894d */ /* 0x000fea0003800000 */
[----:B------:R-:W-:Y:S01]  /*0040*/  UISETP.GT.AND UP0, UPT, UR8, 0x4ff, UPT ;  /* 0x000004ff0800788c */ /* 0x000fe2000bf04270 */
[----:B------:R-:W-:Y:S01]  /*0050*/  BSSY.RECONVERGENT B0, `(.L_x_1) ;  /* 0x00006c3000007945 */ /* 0x000fe20003800200 */
[----:B------:R-:W0:Y:S07]  /*0060*/  LDCU.64 UR10, c[0x0][0x358] ;  /* 0x00006b00ff0a77ac */ /* 0x000e2e0008000a00 */
[----:B------:R-:W-:Y:S05]  /*0070*/  BRA.U UP0, `(.L_x_2) ;  /* 0x0000003900807547 */ /* 0x000fea000b800000 */
[----:B------:R-:W1:Y:S01]  /*0080*/  S2R R0, SR_TID.X ;  /* 0x0000000000007919 */ /* 0x000e620000002100 */
[----:B------:R-:W2:Y:S01]  /*0090*/  LDCU UR4, c[0x0][0x390] ;  /* 0x00007200ff0477ac */ /* 0x000ea20008000800 */
[----:B------:R-:W-:Y:S01]  /*00a0*/  BSSY.RECONVERGENT B1, `(.L_x_3) ;  /* 0x000000b000017945 */ /* 0x000fe20003800200 */
[----:B------:R-:W-:Y:S02]  /*00b0*/  CS2R R14, SRZ ;  /* 0x00000000000e7805 */ /* 0x000fe4000001ff00 */
[----:B------:R-:W-:Y:S02]  /*00c0*/  CS2R R12, SRZ ;  /* 0x00000000000c7805 */ /* 0x000fe4000001ff00 */
[----:B-1----:R-:W-:Y:S01]  /*00d0*/  ISETP.GE.AND P0, PT, R0, UR8, PT ;  /* 0x0000000800007c0c */ /* 0x002fe2000bf06270 */
[----:B------:R-:W-:-:S12]  /*00e0*/  IMAD.MOV.U32 R19, RZ, RZ, R0 ;  /* 0x000000ffff137224 */ /* 0x000fd800078e0000 */
[----:B--2---:R-:W-:Y:S05]  /*00f0*/  @P0 BRA `(.L_x_4) ;  /* 0x0000000000140947 */ /* 0x004fea0003800000 */
[----:B------:R-:W1:Y:S02]  /*0100*/  LDC.64 R2, c[0x0][0x380] ;  /* 0x0000e000ff027b82 */ /* 0x000e640000000a00 */
[----:B-1----:R-:W-:-:S05]  /*0110*/  IMAD.WIDE.U32 R2, R0, 0x10, R2 ;  /* 0x0000001000027825 */ /* 0x002fca00078e0002 */
[----:B0-----:R1:W5:Y:S04]  /*0120*/  LDG.E.64.CONSTANT R14, desc[UR10][R2.64] ;  /* 0x0000000a020e7981 */ /* 0x001368000c1e9b00 */
[----:B------:R1:W5:Y:S01]  /*0130*/  LDG.E.64.CONSTANT R12, desc[UR10][R2.64+0x8] ;  /* 0x0000080a020c7981 */ /* 0x000362000c1e9b00 */
[----:B------:R-:W-:-:S07]  /*0140*/  VIADD R19, R0, 0x100 ;  /* 0x0000010000137836 */ /* 0x000fce0000000000 */
.L_x_4:
[----:B0-----:R-:W-:Y:S05]  /*0150*/  BSYNC.RECONVERGENT B1 ;  /* 0x0000000000017941 */ /* 0x001fea0003800200 */
.L_x_3:
[----:B------:R-:W-:Y:S01]  /*0160*/  ISETP.GE.AND P0, PT, R19, UR8, PT ;  /* 0x0000000813007c0c */ /* 0x000fe2000bf06270 */
[----:B------:R-:W-:-:S12]  /*0170*/  BSSY.RECONVERGENT B1, `(.L_x_5) ;  /* 0x0000099000017945 */ /* 0x000fd80003800200 */
[----:B------:R-:W-:Y:S05]  /*0180*/  @P0 BRA `(.L_x_6) ;  /* 0x00000008005c0947 */ /* 0x000fea0003800000 */
[----:B------:R-:W-:Y:S01]  /*0190*/  LOP3.LUT R4, RZ, R19, RZ, 0x33, !PT ;  /* 0x00000013ff047212 */ /* 0x000fe200078e33ff */
[----:B------:R-:W-:Y:S04]  /*01a0*/  BSSY.RECONVERGENT B2, `(.L_x_7) ;  /* 0x000002e000027945 */ /* 0x000fe80003800200 */
[----:B------:R-:W-:-:S05]  /*01b0*/  VIADD R4, R4, UR8 ;  /* 0x0000000804047c36 */ /* 0x000fca0008000000 */
[----:B-1----:R-:W-:-:S04]  /*01c0*/  LOP3.LUT R2, R4, 0x300, RZ, 0xc0, !PT ;  /* 0x0000030004027812 */ /* 0x002fc800078ec0ff */
[----:B------:R-:W-:-:S13]  /*01d0*/  ISETP.NE.AND P0, PT, R2, 0x300, PT ;  /* 0x000003000200780c */ /* 0x000fda0003f05270 */
[----:B------:R-:W-:Y:S05]  /*01e0*/  @!P0 BRA `(.L_x_8) ;  /* 0x0000000000a48947 */ /* 0x000fea0003800000 */
[----:B------:R-:W0:Y:S01]  /*01f0*/  LDC.64 R2, c[0x0][0x380] ;  /* 0x0000e000ff027b82 */ /* 0x000e220000000a00 */
[----:B------:R-:W-:-:S04]  /*0200*/  LEA.HI R5, R4, 0x1, RZ, 0x18 ;  /* 0x0000000104057811 */ /* 0x000fc800078fc0ff */
[----:B------:R-:W-:-:S05]  /*0210*/  LOP3.LUT R5, R5, 0x3, RZ, 0xc0, !PT ;  /* 0x0000000305057812 */ /* 0x000fca00078ec0ff */
[----:B------:R-:W-:Y:S02]  /*0220*/  IMAD.MOV R5, RZ, RZ, -R5 ;  /* 0x000000ffff057224 */ /* 0x000fe400078e0a05 */
[----:B0-----:R-:W-:-:S04]  /*0230*/  IMAD.WIDE.U32 R2, R19, 0x10, R2 ;  /* 0x0000001013027825 */ /* 0x001fc800078e0002 */
[----:B------:R-:W-:-:S07]  /*0240*/  IMAD.MOV.U32 R16, RZ, RZ, R2 ;  /* 0x000000ffff107224 */ /* 0x000fce00078e0002 */
.L_x_11:
[----:B------:R-:W-:-:S05]  /*0250*/  IMAD.MOV.U32 R2, RZ, RZ, R16 ;  /* 0x000000ffff027224 */ /* 0x000fca00078e0010 */
[----:B------:R-:W2:Y:S04]  /*0260*/  LDG.E.64.CONSTANT R8, desc[UR10][R2.64] ;  /* 0x0000000a02087981 */ /* 0x000ea8000c1e9b00 */
[----:B------:R-:W3:Y:S01]  /*0270*/  LDG.E.64.CONSTANT R10, desc[UR10][R2.64+0x8] ;  /* 0x0000080a020a7981 */ /* 0x000ee2000c1e9b00 */
[----:B------:R-:W-:Y:S01]  /*0280*/  VIADD R5, R5, 0x1 ;  /* 0x0000000105057836 */ /* 0x000fe20000000000 */
[----:B------:R-:W-:Y:S01]  /*0290*/  BSSY.RECONVERGENT B3, `(.L_x_9) ;  /* 0x000001b000037945 */ /* 0x000fe20003800200 */
[----:B-----5:R-:W-:Y:S01]  /*02a0*/  IMAD.MOV.U32 R21, RZ, RZ, R13 ;  /* 0x000000ffff157224 */ /* 0x020fe200078e000d */
[----:B------:R-:W-:Y:S01]  /*02b0*/  IADD3 R16, P3, PT, R2, 0x1000, RZ ;  /* 0x0000100002107810 */ /* 0x000fe20007f7e0ff */
[----:B------:R-:W-:Y:S01]  /*02c0*/  IMAD.MOV.U32 R17, RZ, RZ, R12 ;  /* 0x000000ffff117224 */ /* 0x000fe200078e000c */
[----:B------:R-:W-:Y:S01]  /*02d0*/  ISETP.NE.AND P2, PT, R5, RZ, PT ;  /* 0x000000ff0500720c */ /* 0x000fe20003f45270 */
[----:B------:R-:W-:-:S02]  /*02e0*/  IMAD.MOV.U32 R6, RZ, RZ, R14 ;  /* 0x000000ffff067224 */ /* 0x000fc400078e000e */
[----:B------:R-:W-:Y:S01]  /*02f0*/  IMAD.MOV.U32 R7, RZ, RZ, R15 ;  /* 0x000000ffff077224 */ /* 0x000fe200078e000f */
[----:B--2---:R-:W-:Y:S01]  /*0300*/  DSETP.GEU.AND P0, PT, R14, R8, PT ;  /* 0x000000080e00722a */ /* 0x004fe20003f0e000 */
[----:B------:R-:W-:Y:S02]  /*0310*/  IMAD.MOV.U32 R14, RZ, RZ, R8 ;  /* 0x000000ffff0e7224 */ /* 0x000fe400078e0008 */
[----:B---3--:R-:W-:Y:S02]  /*0320*/  IMAD.MOV.U32 R12, RZ, RZ, R10 ;  /* 0x000000ffff0c7224 */ /* 0x008fe400078e000a */
[----:B------:R-:W-:Y:S02]  /*0330*/  IMAD.MOV.U32 R13, RZ, RZ, R11 ;  /* 0x000000ffff0d7224 */ /* 0x000fe400078e000b */
[----:B------:R-:W-:-:S07]  /*0340*/  IMAD.MOV.U32 R15, RZ, RZ, R9 ;  /* 0x000000ffff0f7224 */ /* 0x000fce00078e0009 */
[----:B------:R-:W-:Y:S05]  /*0350*/  @!P0 BRA `(.L_x_10) ;  /* 0x0000000000388947 */ /* 0x000fea0003800000 */
[----:B------:R-:W-:Y:S01]  /*0360*/  DSETP.GT.AND P0, PT, R6, R8, PT ;  /* 0x000000080600722a */ /* 0x000fe20003f04000 */
[----:B------:R-:W-:Y:S02]  /*0370*/  IMAD.MOV.U32 R14, RZ, RZ, R6 ;  /* 0x000000ffff0e7224 */ /* 0x000fe400078e0006 */
[----:B------:R-:W-:Y:S02]  /*0380*/  IMAD.MOV.U32 R15, RZ, RZ, R7 ;  /* 0x000000ffff0f7224 */ /* 0x000fe400078e0007 */
[----:B------:R-:W-:Y:S02]  /*0390*/  IMAD.MOV.U32 R12, RZ, RZ, R17 ;  /* 0x000000ffff0c7224 */ /* 0x000fe400078e0011 */
[----:B------:R-:W-:-:S07]  /*03a0*/  IMAD.MOV.U32 R13, RZ, RZ, R21 ;  /* 0x000000ffff0d7224 */ /* 0x000fce00078e0015 */
[----:B------:R-:W-:Y:S05]  /*03b0*/  @P0 BRA `(.L_x_10) ;  /* 0x0000000000200947 */ /* 0x000fea0003800000 */
[CC--:B------:R-:W-:Y:S02]  /*03c0*/  ISETP.GE.U32.AND P1, PT, R17.reuse, R10.reuse, PT ;  /* 0x0000000a1100720c */ /* 0x0c0fe40003f26070 */
[----:B------:R-:W-:Y:S02]  /*03d0*/  ISETP.LT.U32.AND P0, PT, R17, R10, PT ;  /* 0x0000000a1100720c */ /* 0x000fe40003f01070 */
[CC--:B------:R-:W-:Y:S02]  /*03e0*/  ISETP.GE.AND.EX P1, PT, R21.reuse, R11.reuse, PT, P1 ;  /* 0x0000000b1500720c */ /* 0x0c0fe40003f26310 */
[----:B------:R-:W-:Y:S02]  /*03f0*/  ISETP.LT.AND.EX P0, PT, R21, R11, PT, P0 ;  /* 0x0000000b1500720c */ /* 0x000fe40003f01300 */
[----:B------:R-:W-:Y:S02]  /*0400*/  FSEL R14, R6, R8, !P1 ;  /* 0x00000008060e7208 */ /* 0x000fe40004800000 */
[----:B------:R-:W-:-:S02]  /*0410*/  FSEL R15, R7, R9, !P1 ;  /* 0x00000009070f7208 */ /* 0x000fc40004800000 */
[----:B------:R-:W-:Y:S02]  /*0420*/  SEL R12, R17, R10, P0 ;  /* 0x0000000a110c7207 */ /* 0x000fe40000000000 */
[----:B------:R-:W-:-:S07]  /*0430*/  SEL R13, R21, R11, P0 ;  /* 0x0000000b150d7207 */ /* 0x000fce0000000000 */
.L_x_10:
[----:B------:R-:W-:Y:S05]  /*0440*/  BSYNC.RECONVERGENT B3 ;  /* 0x0000000000037941 */ /* 0x000fea0003800200 */
.L_x_9:
[----:B------:R-:W-:Y:S02]  /*0450*/  IMAD.X R3, RZ, RZ, R3, P3 ;  /* 0x000000ffff037224 */ /* 0x000fe400018e0603 */
[----:B------:R-:W-:Y:S01]  /*0460*/  VIADD R19, R19, 0x100 ;  /* 0x0000010013137836 */ /* 0x000fe20000000000 */
[----:B------:R-:W-:Y:S06]  /*0470*/  @P2 BRA `(.L_x_11) ;  /* 0xfffffffc00742947 */ /* 0x000fec000383ffff */
.L_x_8:
[----:B------:R-:W-:Y:S05]  /*0480*/  BSYNC.RECONVERGENT B2 ;  /* 0x0000000000027941 */ /* 0x000fea0003800200 */
.L_x_7:
[----:B------:R-:W0:Y:S01]  /*0490*/  LDC.64 R8, c[0x0][0x380] ;  /* 0x0000e000ff087b82 */ /* 0x000e220000000a00 */
[----:B------:R-:W-:-:S13]  /*04a0*/  ISETP.GE.U32.AND P0, PT, R4, 0x300, PT ;  /* 0x000003000400780c */ /* 0x000fda0003f06070 */
[----:B------:R-:W-:Y:S05]  /*04b0*/  @!P0 BRA `(.L_x_6) ;  /* 0x0000000400908947 */ /* 0x000fea0003800000 */
.L_x_20:
[----:B0-----:R-:W-:-:S05]  /*04c0*/  IMAD.WIDE R20, R19, 0x10, R8 ;  /* 0x0000001013147825 */ /* 0x001fca00078e0208 */
[----:B------:R-:W2:Y:S04]  /*04d0*/  LDG.E.64.CONSTANT R10, desc[UR10][R20.64] ;  /* 0x0000000a140a7981 */ /* 0x000ea8000c1e9b00 */
[----:B------:R-:W3:Y:S04]  /*04e0*/  LDG.E.64.CONSTANT R16, desc[UR10][R20.64+0x8] ;  /* 0x0000080a14107981 */ /* 0x000ee8000c1e9b00 */
[----:B-----5:R0:W5:Y:S04]  /*04f0*/  LDG.E.64.CONSTANT R6, desc[UR10][R20.64+0x1000] ;  /* 0x0010000a14067981 */ /* 0x020168000c1e9b00 */
[----:B------:R0:W5:Y:S01]  /*0500*/  LDG.E.64.CONSTANT R4, desc[UR10][R20.64+0x1008] ;  /* 0x0010080a14047981 */ /* 0x000162000c1e9b00 */
[----:B------:R-:W-:Y:S01]  /*0510*/  BSSY.RECONVERGENT B2, `(.L_x_12) ;  /* 0x0000015000027945 */ /* 0x000fe20003800200 */
[----:B--2---:R-:W-:Y:S01]  /*0520*/  DSETP.GEU.AND P0, PT, R14, R10, PT ;  /* 0x0000000a0e00722a */ /* 0x004fe20003f0e000 */
[----:B------:R-:W-:-:S02]  /*0530*/  IMAD.MOV.U32 R2, RZ, RZ, R10 ;  /* 0x000000ffff027224 */ /* 0x000fc400078e000a */
[----:B------:R-:W-:Y:S02]  /*0540*/  IMAD.MOV.U32 R3, RZ, RZ, R11 ;  /* 0x000000ffff037224 */ /* 0x000fe400078e000b */
[----:B---3--:R-:W-:Y:S02]  /*0550*/  IMAD.MOV.U32 R23, RZ, RZ, R16 ;  /* 0x000000ffff177224 */ /* 0x008fe400078e0010 */
[----:B------:R-:W-:-:S07]  /*0560*/  IMAD.MOV.U32 R25, RZ, RZ, R17 ;  /* 0x000000ffff197224 */ /* 0x000fce00078e0011 */
[----:B0-----:R-:W-:Y:S05]  /*0570*/  @!P0 BRA `(.L_x_13) ;  /* 0x0000000000388947 */ /* 0x001fea0003800000 */
[----:B------:R-:W-:Y:S01]  /*0580*/  DSETP.GT.AND P0, PT, R14, R10, PT ;  /* 0x0000000a0e00722a */ /* 0x000fe20003f04000 */
[----:B------:R-:W-:Y:S02]  /*0590*/  IMAD.MOV.U32 R23, RZ, RZ, R12 ;  /* 0x000000ffff177224 */ /* 0x000fe400078e000c */
[----:B------:R-:W-:Y:S02]  /*05a0*/  IMAD.MOV.U32 R25, RZ, RZ, R13 ;  /* 0x000000ffff197224 */ /* 0x000fe400078e000d */
[----:B------:R-:W-:Y:S02]  /*05b0*/  IMAD.MOV.U32 R2, RZ, RZ, R14 ;  /* 0x000000ffff027224 */ /* 0x000fe400078e000e */
[----:B------:R-:W-:-:S07]  /*05c0*/  IMAD.MOV.U32 R3, RZ, RZ, R15 ;  /* 0x000000ffff037224 */ /* 0x000fce00078e000f */
[----:B------:R-:W-:Y:S05]  /*05d0*/  @P0 BRA `(.L_x_13) ;  /* 0x0000000000200947 */ /* 0x000fea0003800000 */
[CC--:B------:R-:W-:Y:S02]  /*05e0*/  ISETP.LT.U32.AND P1, PT, R12.reuse, R16.reuse, PT ;  /* 0x000000100c00720c */ /* 0x0c0fe40003f21070 */
[CC--:B------:R-:W-:Y:S02]  /*05f0*/  ISETP.GE.U32.AND P0, PT, R12.reuse, R16.reuse, PT ;  /* 0x000000100c00720c */ /* 0x0c0fe40003f06070 */
[CC--:B------:R-:W-:Y:S02]  /*0600*/  ISETP.LT.AND.EX P1, PT, R13.reuse, R17.reuse, PT, P1 ;  /* 0x000000110d00720c */ /* 0x0c0fe40003f21310 */
[CC--:B------:R-:W-:Y:S02]  /*0610*/  ISETP.GE.AND.EX P0, PT, R13.reuse, R17.reuse, PT, P0 ;  /* 0x000000110d00720c */ /* 0x0c0fe40003f06300 */
[----:B------:R-:W-:Y:S02]  /*0620*/  SEL R23, R12, R16, P1 ;  /* 0x000000100c177207 */ /* 0x000fe40000800000 */
[----:B------:R-:W-:-:S02]  /*0630*/  SEL R25, R13, R17, P1 ;  /* 0x000000110d197207 */ /* 0x000fc40000800000 */
[----:B------:R-:W-:Y:S02]  /*0640*/  FSEL R2, R14, R10, !P0 ;  /* 0x0000000a0e027208 */ /* 0x000fe40004000000 */
[----:B------:R-:W-:-:S07]  /*0650*/  FSEL R3, R15, R11, !P0 ;  /* 0x0000000b0f037208 */ /* 0x000fce0004000000 */
.L_x_13:
[----:B------:R-:W-:Y:S05]  /*0660*/  BSYNC.RECONVERGENT B2 ;  /* 0x0000000000027941 */ /* 0x000fea0003800200 */
.L_x_12:
[----:B------:R0:W5:Y:S04]  /*0670*/  LDG.E.64.CONSTANT R14, desc[UR10][R20.64+0x2000] ;  /* 0x0020000a140e7981 */ /* 0x000168000c1e9b00 */
[----:B------:R0:W5:Y:S04]  /*0680*/  LDG.E.64.CONSTANT R12, desc[UR10][R20.64+0x2008] ;  /* 0x0020080a140c7981 */ /* 0x000168000c1e9b00 */
[----:B------:R0:W5:Y:S04]  /*0690*/  LDG.E.64.CONSTANT R10, desc[UR10][R20.64+0x3000] ;  /* 0x0030000a140a7981 */ /* 0x000168000c1e9b00 */
[----:B------:R0:W5:Y:S02]  /*06a0*/  LDG.E.64.CONSTANT R16, desc[UR10][R20.64+0x3008] ;  /* 0x0030080a14107981 */ /* 0x000164000c1e9b00 */
[----:B-----5:R-:W-:Y:S01]  /*06b0*/  DSETP.GEU.AND P0, PT, R2, R6, PT ;  /* 0x000000060200722a */ /* 0x020fe20003f0e000 */
[----:B------:R-:W-:Y:S01]  /*06c0*/  BSSY.RECONVERGENT B2, `(.L_x_14) ;  /* 0x0000014000027945 */ /* 0x000fe20003800200 */
[----:B------:R-:W-:-:S02]  /*06d0*/  IMAD.MOV.U32 R26, RZ, RZ, R6 ;  /* 0x000000ffff1a7224 */ /* 0x000fc400078e0006 */
[----:B------:R-:W-:Y:S02]  /*06e0*/  IMAD.MOV.U32 R27, RZ, RZ, R7 ;  /* 0x000000ffff1b7224 */ /* 0x000fe400078e0007 */
[----:B------:R-:W-:Y:S02]  /*06f0*/  IMAD.MOV.U32 R29, RZ, RZ, R4 ;  /* 0x000000ffff1d7224 */ /* 0x000fe400078e0004 */
[----:B------:R-:W-:-:S06]  /*0700*/  IMAD.MOV.U32 R18, RZ, RZ, R5 ;  /* 0x000000ffff127224 */ /* 0x000fcc00078e0005 */
[----:B0-----:R-:W-:Y:S05]  /*0710*/  @!P0 BRA `(.L_x_15) ;  /* 0x0000000000388947 */ /* 0x001fea0003800000 */
        /* <DEDUP_REMOVED lines=14> */
.L_x_15:
[----:B------:R-:W-:Y:S05]  /*0800*/  BSYNC.RECONVERGENT B2 ;  /* 0x0000000000027941 */ /* 0x000fea0003800200 */
.L_x_14:
[----:B------:R-:W-:Y:S01]  /*0810*/  DSETP.GEU.AND P0, PT, R26, R14, PT ;  /* 0x0000000e1a00722a */ /* 0x000fe20003f0e000 */
[----:B------:R-:W-:Y:S01]  /*0820*/  BSSY.RECONVERGENT B2, `(.L_x_16) ;  /* 0x0000014000027945 */ /* 0x000fe20003800200 */
[----:B------:R-:W-:Y:S02]  /*0830*/  IMAD.MOV.U32 R2, RZ, RZ, R14 ;  /* 0x000000ffff027224 */ /* 0x000fe400078e000e */
[----:B------:R-:W-:Y:S02]  /*0840*/  IMAD.MOV.U32 R3, RZ, RZ, R15 ;  /* 0x000000ffff037224 */ /* 0x000fe400078e000f */
[----:B------:R-:W-:Y:S02]  /*0850*/  IMAD.MOV.U32 R5, RZ, RZ, R12 ;  /* 0x000000ffff057224 */ /* 0x000fe400078e000c */
[----:B------:R-:W-:-:S06]  /*0860*/  IMAD.MOV.U32 R7, RZ, RZ, R13 ;  /* 0x000000ffff077224 */ /* 0x000fcc00078e000d */
        /* <DEDUP_REMOVED lines=15> */
.L_x_17:
[----:B------:R-:W-:Y:S05]  /*0960*/  BSYNC.RECONVERGENT B2 ;  /* 0x0000000000027941 */ /* 0x000fea0003800200 */
.L_x_16:
        /* <DEDUP_REMOVED lines=21> */
.L_x_19:
[----:B------:R-:W-:Y:S05]  /*0ac0*/  BSYNC.RECONVERGENT B2 ;  /* 0x0000000000027941 */ /* 0x000fea0003800200 */
.L_x_18:
[----:B------:R-:W-:-:S05]  /*0ad0*/  VIADD R19, R19, 0x400 ;  /* 0x0000040013137836 */ /* 0x000fca0000000000 */
[----:B------:R-:W-:-:S13]  /*0ae0*/  ISETP.GE.AND P0, PT, R19, UR4, PT ;  /* 0x0000000413007c0c */ /* 0x000fda000bf06270 */
[----:B------:R-:W-:Y:S05]  /*0af0*/  @!P0 BRA `(.L_x_20) ;  /* 0xfffffff800708947 */ /* 0x000fea000383ffff */
.L_x_6:
[----:B------:R-:W-:Y:S05]  /*0b00*/  BSYNC.RECONVERGENT B1 ;  /* 0x0000000000017941 */ /* 0x000fea0003800200 */
.L_x_5:
[----:B------:R-:W2:Y:S02]  /*0b10*/  LDCU UR6, c[0x0][0x390] ;  /* 0x00007200ff0677ac */ /* 0x000ea40008000800 */
[----:B--2---:R-:W-:-:S09]  /*0b20*/  UISETP.GE.AND UP0, UPT, UR6, 0x100, UPT ;  /* 0x000001000600788c */ /* 0x004fd2000bf06270 */
[----:B------:R-:W-:Y:S05]  /*0b30*/  BRA.U !UP0, `(.L_x_21) ;  /* 0x0000001508507547 */ /* 0x000fea000b800000 */
[----:B0-----:R-:W0:Y:S01]  /*0b40*/  S2R R9, SR_LANEID ;  /* 0x0000000000097919 */ /* 0x001e220000000000 */
[----:B------:R-:W-:Y:S01]  /*0b50*/  BSSY.RECONVERGENT B1, `(.L_x_22) ;  /* 0x000001f000017945 */ /* 0x000fe20003800200 */
[----:B-----5:R-:W-:Y:S01]  /*0b60*/  IMAD.MOV.U32 R11, RZ, RZ, R12 ;  /* 0x000000ffff0b7224 */ /* 0x020fe200078e000c */
[----:B------:R2:W3:Y:S01]  /*0b70*/  SHFL.DOWN PT, R4, R14, 0x1, 0x1f ;  /* 0x08201f000e047f89 */ /* 0x0004e200000e0000 */
[----:B------:R-:W-:Y:S02]  /*0b80*/  IMAD.MOV.U32 R16, RZ, RZ, R13 ;  /* 0x000000ffff107224 */ /* 0x000fe400078e000d */
[----:B-1----:R-:W-:Y:S01]  /*0b90*/  IMAD.MOV.U32 R2, RZ, RZ, R14 ;  /* 0x000000ffff027224 */ /* 0x002fe200078e000e */
[----:B------:R2:W1:Y:S01]  /*0ba0*/  SHFL.DOWN PT, R5, R15, 0x1, 0x1f ;  /* 0x08201f000f057f89 */ /* 0x00046200000e0000 */
[----:B------:R-:W-:-:S03]  /*0bb0*/  IMAD.MOV.U32 R3, RZ, RZ, R15 ;  /* 0x000000ffff037224 */ /* 0x000fc600078e000f */
[----:B------:R2:W4:Y:S04]  /*0bc0*/  SHFL.DOWN PT, R7, R12, 0x1, 0x1f ;  /* 0x08201f000c077f89 */ /* 0x00052800000e0000 */
[----:B------:R2:W1:Y:S01]  /*0bd0*/  SHFL.DOWN PT, R17, R13, 0x1, 0x1f ;  /* 0x08201f000d117f89 */ /* 0x00046200000e0000 */
[----:B0-----:R-:W-:-:S13]  /*0be0*/  ISETP.GT.AND P0, PT, R9, 0x1e, PT ;  /* 0x0000001e0900780c */ /* 0x001fda0003f04270 */
[----:B-1234-:R-:W-:Y:S05]  /*0bf0*/  @P0 BRA `(.L_x_23) ;  /* 0x0000000000500947 */ /* 0x01efea0003800000 */
[----:B------:R-:W-:Y:S01]  /*0c00*/  DSETP.GEU.AND P0, PT, R14, R4, PT ;  /* 0x000000040e00722a */ /* 0x000fe20003f0e000 */
[----:B------:R-:W-:Y:S02]  /*0c10*/  IMAD.MOV.U32 R11, RZ, RZ, R7 ;  /* 0x000000ffff0b7224 */ /* 0x000fe400078e0007 */
[----:B------:R-:W-:Y:S02]  /*0c20*/  IMAD.MOV.U32 R16, RZ, RZ, R17 ;  /* 0x000000ffff107224 */ /* 0x000fe400078e0011 */
        /* <DEDUP_REMOVED lines=9> */
[CC--:B------:R-:W-:Y:S02]  /*0cc0*/  ISETP.LT.U32.AND P1, PT, R12.reuse, R7.reuse, PT ;  /* 0x000000070c00720c */ /* 0x0c0fe40003f21070 */
[C---:B------:R-:W-:Y:S02]  /*0cd0*/  ISETP.GE.U32.AND P0, PT, R12.reuse, R7, PT ;  /* 0x000000070c00720c */ /* 0x040fe40003f06070 */
[CC--:B------:R-:W-:Y:S02]  /*0ce0*/  ISETP.LT.AND.EX P1, PT, R13.reuse, R17.reuse, PT, P1 ;  /* 0x000000110d00720c */ /* 0x0c0fe40003f21310 */
[C---:B------:R-:W-:Y:S02]  /*0cf0*/  ISETP.GE.AND.EX P0, PT, R13.reuse, R17, PT, P0 ;  /* 0x000000110d00720c */ /* 0x040fe40003f06300 */
[----:B------:R-:W-:Y:S02]  /*0d00*/  SEL R11, R12, R7, P1 ;  /* 0x000000070c0b7207 */ /* 0x000fe40000800000 */
[----:B------:R-:W-:-:S02]  /*0d10*/  SEL R16, R13, R17, P1 ;  /* 0x000000110d107207 */ /* 0x000fc40000800000 */
[----:B------:R-:W-:Y:S02]  /*0d20*/  FSEL R2, R14, R4, !P0 ;  /* 0x000000040e027208 */ /* 0x000fe40004000000 */
[----:B------:R-:W-:-:S07]  /*0d30*/  FSEL R3, R15, R5, !P0 ;  /* 0x000000050f037208 */ /* 0x000fce0004000000 */
.L_x_23:
[----:B------:R-:W-:Y:S05]  /*0d40*/  BSYNC.RECONVERGENT B1 ;  /* 0x0000000000017941 */ /* 0x000fea0003800200 */
.L_x_22:
[----:B------:R-:W-:Y:S01]  /*0d50*/  ISETP.GT.AND P0, PT, R9, 0x1d, PT ;  /* 0x0000001d0900780c */ /* 0x000fe20003f04270 */
[----:B------:R0:W1:Y:S01]  /*0d60*/  SHFL.DOWN PT, R6, R2, 0x2, 0x1f ;  /* 0x08401f0002067f89 */ /* 0x00006200000e0000 */
[----:B------:R-:W-:Y:S01]  /*0d70*/  BSSY.RECONVERGENT B1, `(.L_x_24) ;  /* 0x000001d000017945 */ /* 0x000fe20003800200 */
[----:B------:R-:W-:Y:S02]  /*0d80*/  IMAD.MOV.U32 R8, RZ, RZ, R11 ;  /* 0x000000ffff087224 */ /* 0x000fe400078e000b */
[----:B------:R0:W2:Y:S01]  /*0d90*/  SHFL.DOWN PT, R7, R3, 0x2, 0x1f ;  /* 0x08401f0003077f89 */ /* 0x0000a200000e0000 */
[----:B------:R-:W-:Y:S02]  /*0da0*/  IMAD.MOV.U32 R10, RZ, RZ, R16 ;  /* 0x000000ffff0a7224 */ /* 0x000fe400078e0010 */
[----:B------:R-:W-:Y:S01]  /*0db0*/  IMAD.MOV.U32 R4, RZ, RZ, R2 ;  /* 0x000000ffff047224 */ /* 0x000fe200078e0002 */
[----:B------:R0:W3:Y:S01]  /*0dc0*/  SHFL.DOWN PT, R12, R11, 0x2, 0x1f ;  /* 0x08401f000b0c7f89 */ /* 0x0000e200000e0000 */
[----:B------:R-:W-:-:S03]  /*0dd0*/  IMAD.MOV.U32 R5, RZ, RZ, R3 ;  /* 0x000000ffff057224 */ /* 0x000fc600078e0003 */
[----:B------:R0:W4:Y:S01]  /*0de0*/  SHFL.DOWN PT, R13, R16, 0x2, 0x1f ;  /* 0x08401f00100d7f89 */ /* 0x00012200000e0000 */
[----:B------:R-:W-:Y:S05]  /*0df0*/  @P0 BRA `(.L_x_25) ;  /* 0x0000000000500947 */ /* 0x000fea0003800000 */
[----:B-12---:R-:W-:Y:S01]  /*0e00*/  DSETP.GEU.AND P0, PT, R2, R6, PT ;  /* 0x000000060200722a */ /* 0x006fe20003f0e000 */
[----:B---3--:R-:W-:Y:S02]  /*0e10*/  IMAD.MOV.U32 R8, RZ, RZ, R12 ;  /* 0x000000ffff087224 */ /* 0x008fe400078e000c */
[----:B----4-:R-:W-:Y:S02]  /*0e20*/  IMAD.MOV.U32 R10, RZ, RZ, R13 ;  /* 0x000000ffff0a7224 */ /* 0x010fe400078e000d */
        /* <DEDUP_REMOVED lines=17> */
.L_x_25:
[----:B------:R-:W-:Y:S05]  /*0f40*/  BSYNC.RECONVERGENT B1 ;  /* 0x0000000000017941 */ /* 0x000fea0003800200 */
.L_x_24:
[----:B------:R-:W-:Y:S01]  /*0f50*/  ISETP.GT.AND P0, PT, R9, 0x1b, PT ;  /* 0x0000001b0900780c */ /* 0x000fe20003f04270 */
[----:B-1----:R1:W1:Y:S01]  /*0f60*/  SHFL.DOWN PT, R6, R4, 0x4, 0x1f ;  /* 0x08801f0004067f89 */ /* 0x00226200000e0000 */
[----:B------:R-:W-:Y:S01]  /*0f70*/  BSSY.RECONVERGENT B1, `(.L_x_26) ;  /* 0x000001d000017945 */ /* 0x000fe20003800200 */
[----:B0-----:R-:W-:Y:S02]  /*0f80*/  IMAD.MOV.U32 R11, RZ, RZ, R8 ;  /* 0x000000ffff0b7224 */ /* 0x001fe400078e0008 */
[----:B--2---:R0:W2:Y:S01]  /*0f90*/  SHFL.DOWN PT, R7, R5, 0x4, 0x1f ;  /* 0x08801f0005077f89 */ /* 0x0040a200000e0000 */
[----:B---3--:R-:W-:Y:S02]  /*0fa0*/  IMAD.MOV.U32 R12, RZ, RZ, R10 ;  /* 0x000000ffff0c7224 */ /* 0x008fe400078e000a */
[----:B------:R-:W-:Y:S01]  /*0fb0*/  IMAD.MOV.U32 R2, RZ, RZ, R4 ;  /* 0x000000ffff027224 */ /* 0x000fe200078e0004 */
[----:B----4-:R0:W3:Y:S01]  /*0fc0*/  SHFL.DOWN PT, R13, R8, 0x4, 0x1f ;  /* 0x08801f00080d7f89 */ /* 0x0100e200000e0000 */
        /* <DEDUP_REMOVED lines=23> */
.L_x_27:
[----:B------:R-:W-:Y:S05]  /*1140*/  BSYNC.RECONVERGENT B1 ;  /* 0x0000000000017941 */ /* 0x000fea0003800200 */
.L_x_26:
[----:B------:R-:W-:Y:S01]  /*1150*/  ISETP.GT.AND P0, PT, R9, 0x17, PT ;  /* 0x000000170900780c */ /* 0x000fe20003f04270 */
[----:B-1----:R1:W1:Y:S01]  /*1160*/  SHFL.DOWN PT, R6, R2, 0x8, 0x1f ;  /* 0x09001f0002067f89 */ /* 0x00226200000e0000 */
[----:B------:R-:W-:Y:S01]  /*1170*/  BSSY.RECONVERGENT B1, `(.L_x_28) ;  /* 0x000001d000017945 */ /* 0x000fe20003800200 */
[----:B0-----:R-:W-:Y:S02]  /*1180*/  IMAD.MOV.U32 R8, RZ, RZ, R11 ;  /* 0x000000ffff087224 */ /* 0x001fe400078e000b */
[----:B--2---:R0:W2:Y:S01]  /*1190*/  SHFL.DOWN PT, R7, R3, 0x8, 0x1f ;  /* 0x09001f0003077f89 */ /* 0x0040a200000e0000 */
[----:B------:R-:W-:Y:S02]  /*11a0*/  IMAD.MOV.U32 R10, RZ, RZ, R12 ;  /* 0x000000ffff0a7224 */ /* 0x000fe400078e000c */
[----:B------:R-:W-:Y:S01]  /*11b0*/  IMAD.MOV.U32 R4, RZ, RZ, R2 ;  /* 0x000000ffff047224 */ /* 0x000fe200078e0002 */
[----:B------:R0:W0:Y:S01]  /*11c0*/  SHFL.DOWN PT, R14, R11, 0x8, 0x1f ;  /* 0x09001f000b0e7f89 */ /* 0x00002200000e0000 */
[----:B------:R-:W-:-:S03]  /*11d0*/  IMAD.MOV.U32 R5, RZ, RZ, R3 ;  /* 0x000000ffff057224 */ /* 0x000fc600078e0003 */
[----:B---3--:R3:W0:Y:S01]  /*11e0*/  SHFL.DOWN PT, R13, R12, 0x8, 0x1f ;  /* 0x09001f000c0d7f89 */ /* 0x00862200000e0000 */
[----:B------:R-:W-:Y:S05]  /*11f0*/  @P0 BRA `(.L_x_29) ;  /* 0x0000000000500947 */ /* 0x000fea0003800000 */
[----:B-12---:R-:W-:Y:S01]  /*1200*/  DSETP.GEU.AND P0, PT, R2, R6, PT ;  /* 0x000000060200722a */ /* 0x006fe20003f0e000 */
[----:B0-----:R-:W-:Y:S02]  /*1210*/  IMAD.MOV.U32 R8, RZ, RZ, R14 ;  /* 0x000000ffff087224 */ /* 0x001fe400078e000e */
        /* <DEDUP_REMOVED lines=18> */
.L_x_29:
[----:B------:R-:W-:Y:S05]  /*1340*/  BSYNC.RECONVERGENT B1 ;  /* 0x0000000000017941 */ /* 0x000fea0003800200 */
.L_x_28:
[----:B------:R-:W-:Y:S01]  /*1350*/  ISETP.GT.AND P0, PT, R9, 0xf, PT ;  /* 0x0000000f0900780c */ /* 0x000fe20003f04270 */
[----:B-1----:R1:W1:Y:S01]  /*1360*/  SHFL.DOWN PT, R2, R4, 0x10, 0x1f ;  /* 0x0a001f0004027f89 */ /* 0x00226200000e0000 */
[----:B------:R-:W-:Y:S01]  /*1370*/  BSSY.RECONVERGENT B1, `(.L_x_30) ;  /* 0x000001d000017945 */ /* 0x000fe20003800200 */
[----:B0-----:R-:W-:Y:S02]  /*1380*/  IMAD.MOV.U32 R14, RZ, RZ, R8 ;  /* 0x000000ffff0e7224 */ /* 0x001fe400078e0008 */
[----:B------:R0:W0:Y:S01]  /*1390*/  SHFL.DOWN PT, R3, R5, 0x10, 0x1f ;  /* 0x0a001f0005037f89 */ /* 0x00002200000e0000 */
[----:B----4-:R-:W-:Y:S02]  /*13a0*/  IMAD.MOV.U32 R15, RZ, RZ, R10 ;  /* 0x000000ffff0f7224 */ /* 0x010fe400078e000a */
[----:B---3--:R-:W-:Y:S01]  /*13b0*/  IMAD.MOV.U32 R12, RZ, RZ, R4 ;  /* 0x000000ffff0c7224 */ /* 0x008fe200078e0004 */
[----:B--2---:R2:W3:Y:S01]  /*13c0*/  SHFL.DOWN PT, R7, R8, 0x10, 0x1f ;  /* 0x0a001f0008077f89 */ /* 0x0044e200000e0000 */
[----:B------:R-:W-:-:S03]  /*13d0*/  IMAD.MOV.U32 R13, RZ, RZ, R5 ;  /* 0x000000ffff0d7224 */ /* 0x000fc600078e0005 */
[----:B------:R2:W4:Y:S01]  /*13e0*/  SHFL.DOWN PT, R11, R10, 0x10, 0x1f ;  /* 0x0a001f000a0b7f89 */ /* 0x00052200000e0000 */
[----:B------:R-:W-:Y:S05]  /*13f0*/  @P0 BRA `(.L_x_31) ;  /* 0x0000000000500947 */ /* 0x000fea0003800000 */
[----:B01----:R-:W-:Y:S01]  /*1400*/  DSETP.GEU.AND P0, PT, R4, R2, PT ;  /* 0x000000020400722a */ /* 0x003fe20003f0e000 */
        /* <DEDUP_REMOVED lines=19> */
.L_x_31:
[----:B------:R-:W-:Y:S05]  /*1540*/  BSYNC.RECONVERGENT B1 ;  /* 0x0000000000017941 */ /* 0x000fea0003800200 */
.L_x_30:
[----:B------:R-:W-:Y:S01]  /*1550*/  ISETP.NE.AND P0, PT, R9, RZ, PT ;  /* 0x000000ff0900720c */ /* 0x000fe20003f05270 */
[----:B------:R-:W-:-:S12]  /*1560*/  BSSY.RECONVERGENT B1, `(.L_x_32) ;  /* 0x000000a000017945 */ /* 0x000fd80003800200 */
[----:B------:R-:W-:Y:S05]  /*1570*/  @P0 BRA `(.L_x_33) ;  /* 0x0000000000200947 */ /* 0x000fea0003800000 */
[----:B-1----:R-:W1:Y:S01]  /*1580*/  S2R R4, SR_CgaCtaId ;  /* 0x0000000000047919 */ /* 0x002e620000008800 */
[----:B0-----:R-:W-:Y:S02]  /*1590*/  MOV R3, 0x400 ;  /* 0x0000040000037802 */ /* 0x001fe40000000f00 */
[----:B------:R-:W-:-:S04]  /*15a0*/  SHF.R.U32.HI R2, RZ, 0x1, R0 ;  /* 0x00000001ff027819 */ /* 0x000fc80000011600 */
[----:B------:R-:W-:Y:S02]  /*15b0*/  LOP3.LUT R2, R2, 0x1f0, RZ, 0xc0, !PT ;  /* 0x000001f002027812 */ /* 0x000fe400078ec0ff */
[----:B-1----:R-:W-:-:S05]  /*15c0*/  LEA R3, R4, R3, 0x18 ;  /* 0x0000000304037211 */ /* 0x002fca00078ec0ff */
[----:B------:R-:W-:-:S05]  /*15d0*/  IMAD.IADD R3, R2, 0x1, R3 ;  /* 0x0000000102037824 */ /* 0x000fca00078e0203 */
[----:B------:R0:W-:Y:S04]  /*15e0*/  STS.64 [R3+0x10], R14 ;  /* 0x0000100e03007388 */ /* 0x0001e80000000a00 */
[----:B------:R0:W-:Y:S02]  /*15f0*/  STS.64 [R3+0x8], R12 ;  /* 0x0000080c03007388 */ /* 0x0001e40000000a00 */
.L_x_33:
[----:B------:R-:W-:Y:S05]  /*1600*/  BSYNC.RECONVERGENT B1 ;  /* 0x0000000000017941 */ /* 0x000fea0003800200 */
.L_x_32:
[----:B------:R-:W-:Y:S01]  /*1610*/  BAR.SYNC.DEFER_BLOCKING 0x0 ;  /* 0x0000000000007b1d */ /* 0x000fe20000010000 */
[----:B------:R-:W-:-:S13]  /*1620*/  ISETP.NE.AND P1, PT, R0, RZ, PT ;  /* 0x000000ff0000720c */ /* 0x000fda0003f25270 */
[----:B------:R-:W-:Y:S05]  /*1630*/  @P1 BRA `(.L_x_34) ;  /* 0x0000005400901947 */ /* 0x000fea0003800000 */
[----:B0-----:R-:W0:Y:S01]  /*1640*/  S2R R3, SR_CgaCtaId ;  /* 0x0000000000037919 */ /* 0x001e220000008800 */
[----:B------:R-:W-:Y:S01]  /*1650*/  MOV R0, 0x400 ;  /* 0x0000040000007802 */ /* 0x000fe20000000f00 */
[----:B------:R-:W-:Y:S03]  /*1660*/  BSSY.RECONVERGENT B1, `(.L_x_35) ;  /* 0x000001a000017945 */ /* 0x000fe60003800200 */
[----:B0-----:R-:W-:-:S05]  /*1670*/  LEA R0, R3, R0, 0x18 ;  /* 0x0000000003007211 */ /* 0x001fca00078ec0ff */
[----:B------:R-:W0:Y:S04]  /*1680*/  LDS.64 R16, [R0+0x18] ;  /* 0x0000180000107984 */ /* 0x000e280000000a00 */
[----:B-1-3--:R-:W1:Y:S04]  /*1690*/  LDS.128 R4, [R0+0x20] ;  /* 0x0000200000047984 */ /* 0x00ae680000000c00 */
[----:B------:R3:W3:Y:S04]  /*16a0*/  LDS.64 R2, [R0+0x80] ;  /* 0x0000800000027984 */ /* 0x0006e80000000a00 */
[----:B--2-4-:R2:W4:Y:S01]  /*16b0*/  LDS.128 R8, [R0+0x30] ;  /* 0x0000300000087984 */ /* 0x0145220000000c00 */
[----:B0-----:R-:W-:Y:S01]  /*16c0*/  DSETP.GEU.AND P0, PT, R12, R16, PT ;  /* 0x000000100c00722a */ /* 0x001fe20003f0e000 */
[----:B------:R-:W-:-:S02]  /*16d0*/  IMAD.MOV.U32 R20, RZ, RZ, R16 ;  /* 0x000000ffff147224 */ /* 0x000fc400078e0010 */
[----:B------:R-:W-:Y:S02]  /*16e0*/  IMAD.MOV.U32 R21, RZ, RZ, R17 ;  /* 0x000000ffff157224 */ /* 0x000fe400078e0011 */
[----:B-1----:R-:W-:Y:S02]  /*16f0*/  IMAD.MOV.U32 R22, RZ, RZ, R4 ;  /* 0x000000ffff167224 */ /* 0x002fe400078e0004 */
[----:B------:R-:W-:-:S07]  /*1700*/  IMAD.MOV.U32 R23, RZ, RZ, R5 ;  /* 0x000000ffff177224 */ /* 0x000fce00078e0005 */
[----:B--234-:R-:W-:Y:S05]  /*1710*/  @!P0 BRA `(.L_x_36) ;  /* 0x0000000000388947 */ /* 0x01cfea0003800000 */
[----:B------:R-:W-:Y:S01]  /*1720*/  DSETP.GEU.AND P0, PT, R16, R12, PT ;  /* 0x0000000c1000722a */ /* 0x000fe20003f0e000 */
[----:B------:R-:W-:Y:S02]  /*1730*/  IMAD.MOV.U32 R20, RZ, RZ, R12 ;  /* 0x000000ffff147224 */ /* 0x000fe400078e000c */
[----:B------:R-:W-:Y:S02]  /*1740*/  IMAD.MOV.U32 R21, RZ, RZ, R13 ;  /* 0x000000ffff157224 */ /* 0x000fe400078e000d */
[----:B------:R-:W-:Y:S02]  /*1750*/  IMAD.MOV.U32 R22, RZ, RZ, R14 ;  /* 0x000000ffff167224 */ /* 0x000fe400078e000e */
[----:B------:R-:W-:-:S07]  /*1760*/  IMAD.MOV.U32 R23, RZ, RZ, R15 ;  /* 0x000000ffff177224 */ /* 0x000fce00078e000f */
[----:B------:R-:W-:Y:S05]  /*1770*/  @!P0 BRA `(.L_x_36) ;  /* 0x0000000000208947 */ /* 0x000fea0003800000 */
        /* <DEDUP_REMOVED lines=8> */
.L_x_36:
[----:B------:R-:W-:Y:S05]  /*1800*/  BSYNC.RECONVERGENT B1 ;  /* 0x0000000000017941 */ /* 0x000fea0003800200 */
.L_x_35:
[----:B------:R0:W1:Y:S01]  /*1810*/  LDS.128 R12, [R0+0x40] ;  /* 0x00004000000c7984 */ /* 0x0000620000000c00 */
[----:B------:R-:W-:Y:S01]  /*1820*/  DSETP.GEU.AND P0, PT, R20, R6, PT ;  /* 0x000000061400722a */ /* 0x000fe20003f0e000 */
[----:B------:R-:W-:Y:S01]  /*1830*/  BSSY.RECONVERGENT B1, `(.L_x_37) ;  /* 0x0000015000017945 */ /* 0x000fe20003800200 */
[----:B------:R-:W-:Y:S01]  /*1840*/  IMAD.MOV.U32 R4, RZ, RZ, R6 ;  /* 0x000000ffff047224 */ /* 0x000fe200078e0006 */
[----:B------:R0:W2:Y:S01]  /*1850*/  LDS.128 R16, [R0+0x50] ;  /* 0x0000500000107984 */ /* 0x0000a20000000c00 */
[----:B------:R-:W-:Y:S02]  /*1860*/  IMAD.MOV.U32 R5, RZ, RZ, R7 ;  /* 0x000000ffff057224 */ /* 0x000fe400078e0007 */
[----:B------:R-:W-:Y:S02]  /*1870*/  IMAD.MOV.U32 R27, RZ, RZ, R8 ;  /* 0x000000ffff1b7224 */ /* 0x000fe400078e0008 */
[----:B------:R-:W-:-:S06]  /*1880*/  IMAD.MOV.U32 R29, RZ, RZ, R9 ;  /* 0x000000ffff1d7224 */ /* 0x000fcc00078e0009 */
[----:B0-----:R-:W-:Y:S05]  /*1890*/  @!P0 BRA `(.L_x_38) ;  /* 0x0000000000388947 */ /* 0x001fea0003800000 */
[----:B------:R-:W-:Y:S01]  /*18a0*/  DSETP.GEU.AND P0, PT, R6, R20, PT ;  /* 0x000000140600722a */ /* 0x000fe20003f0e000 */
[----:B------:R-:W-:Y:S02]  /*18b0*/  IMAD.MOV.U32 R27, RZ, RZ, R22 ;  /* 0x000000ffff1b7224 */ /* 0x000fe400078e0016 */
[----:B------:R-:W-:Y:S02]  /*18c0*/  IMAD.MOV.U32 R29, RZ, RZ, R23 ;  /* 0x000000ffff1d7224 */ /* 0x000fe400078e0017 */
[----:B------:R-:W-:Y:S02]  /*18d0*/  IMAD.MOV.U32 R4, RZ, RZ, R20 ;  /* 0x000000ffff047224 */ /* 0x000fe400078e0014 */
[----:B------:R-:W-:-:S07]  /*18e0*/  IMAD.MOV.U32 R5, RZ, RZ, R21 ;  /* 0x000000ffff057224 */ /* 0x000fce00078e0015 */
[----:B------:R-:W-:Y:S05]  /*18f0*/  @!P0 BRA `(.L_x_38) ;  /* 0x0000000000208947 */ /* 0x000fea0003800000 */
        /* <DEDUP_REMOVED lines=8> */
.L_x_38:
[----:B------:R-:W-:Y:S05]  /*1980*/  BSYNC.RECONVERGENT B1 ;  /* 0x0000000000017941 */ /* 0x000fea0003800200 */
.L_x_37:
[----:B------:R-:W-:Y:S01]  /*1990*/  DSETP.GEU.AND P0, PT, R4, R10, PT ;  /* 0x0000000a0400722a */ /* 0x000fe20003f0e000 */
[----:B------:R-:W-:Y:S01]  /*19a0*/  BSSY.RECONVERGENT B1, `(.L_x_39) ;  /* 0x0000014000017945 */ /* 0x000fe20003800200 */
[----:B------:R-:W-:Y:S02]  /*19b0*/  IMAD.MOV.U32 R20, RZ, RZ, R10 ;  /* 0x000000ffff147224 */ /* 0x000fe400078e000a */
[----:B------:R-:W-:Y:S02]  /*19c0*/  IMAD.MOV.U32 R21, RZ, RZ, R11 ;  /* 0x000000ffff157224 */ /* 0x000fe400078e000b */
[----:B-1----:R-:W-:Y:S02]  /*19d0*/  IMAD.MOV.U32 R25, RZ, RZ, R12 ;  /* 0x000000ffff197224 */ /* 0x002fe400078e000c */
[----:B------:R-:W-:-:S06]  /*19e0*/  IMAD.MOV.U32 R23, RZ, RZ, R13 ;  /* 0x000000ffff177224 */ /* 0x000fcc00078e000d */
[----:B------:R-:W-:Y:S05]  /*19f0*/  @!P0 BRA `(.L_x_40) ;  /* 0x0000000000388947 */ /* 0x000fea0003800000 */
        /* <DEDUP_REMOVED lines=14> */
.L_x_40:
[----:B------:R-:W-:Y:S05]  /*1ae0*/  BSYNC.RECONVERGENT B1 ;  /* 0x0000000000017941 */ /* 0x000fea0003800200 */
.L_x_39:
[----:B------:R0:W1:Y:S01]  /*1af0*/  LDS.128 R8, [R0+0x60] ;  /* 0x0000600000087984 */ /* 0x0000620000000c00 */
[----:B------:R-:W-:Y:S01]  /*1b00*/  DSETP.GEU.AND P0, PT, R20, R14, PT ;  /* 0x0000000e1400722a */ /* 0x000fe20003f0e000 */
[----:B------:R-:W-:Y:S01]  /*1b10*/  BSSY.RECONVERGENT B1, `(.L_x_41) ;  /* 0x0000015000017945 */ /* 0x000fe20003800200 */
[----:B------:R-:W-:Y:S01]  /*1b20*/  IMAD.MOV.U32 R12, RZ, RZ, R14 ;  /* 0x000000ffff0c7224 */ /* 0x000fe200078e000e */
[----:B------:R0:W3:Y:S01]  /*1b30*/  LDS.128 R4, [R0+0x70] ;  /* 0x0000700000047984 */ /* 0x0000e20000000c00 */
[----:B------:R-:W-:Y:S02]  /*1b40*/  IMAD.MOV.U32 R13, RZ, RZ, R15 ;  /* 0x000000ffff0d7224 */ /* 0x000fe400078e000f */
[----:B--2---:R-:W-:Y:S02]  /*1b50*/  IMAD.MOV.U32 R27, RZ, RZ, R16 ;  /* 0x000000ffff1b7224 */ /* 0x004fe400078e0010 */
        /* <DEDUP_REMOVED lines=16> */
.L_x_42:
[----:B------:R-:W-:Y:S05]  /*1c60*/  BSYNC.RECONVERGENT B1 ;  /* 0x0000000000017941 */ /* 0x000fea0003800200 */
.L_x_41:
        /* <DEDUP_REMOVED lines=21> */
.L_x_44:
[----:B------:R-:W-:Y:S05]  /*1dc0*/  BSYNC.RECONVERGENT B1 ;  /* 0x0000000000017941 */ /* 0x000fea0003800200 */
.L_x_43:
[----:B------:R-:W-:Y:S01]  /*1dd0*/  DSETP.GEU.AND P0, PT, R14, R10, PT ;  /* 0x0000000a0e00722a */ /* 0x000fe20003f0e000 */
[----:B------:R-:W-:Y:S01]  /*1de0*/  BSSY.RECONVERGENT B1, `(.L_x_45) ;  /* 0x0000014000017945 */ /* 0x000fe20003800200 */
[----:B------:R-:W-:Y:S02]  /*1df0*/  IMAD.MOV.U32 R8, RZ, RZ, R10 ;  /* 0x000000ffff087224 */ /* 0x000fe400078e000a */
[----:B------:R-:W-:Y:S02]  /*1e00*/  IMAD.MOV.U32 R9, RZ, RZ, R11 ;  /* 0x000000ffff097224 */ /* 0x000fe400078e000b */
[----:B---3--:R-:W-:Y:S02]  /*1e10*/  IMAD.MOV.U32 R17, RZ, RZ, R4 ;  /* 0x000000ffff117224 */ /* 0x008fe400078e0004 */
        /* <DEDUP_REMOVED lines=16> */
.L_x_46:
[----:B------:R-:W-:Y:S05]  /*1f20*/  BSYNC.RECONVERGENT B1 ;  /* 0x0000000000017941 */ /* 0x000fea0003800200 */
.L_x_45:
[----:B------:R-:W-:Y:S01]  /*1f30*/  DSETP.GEU.AND P0, PT, R8, R6, PT ;  /* 0x000000060800722a */ /* 0x000fe20003f0e000 */
[----:B------:R-:W-:Y:S02]  /*1f40*/  IMAD.MOV.U32 R12, RZ, RZ, R6 ;  /* 0x000000ffff0c7224 */ /* 0x000fe400078e0006 */
[----:B------:R-:W-:Y:S02]  /*1f50*/  IMAD.MOV.U32 R13, RZ, RZ, R7 ;  /* 0x000000ffff0d7224 */ /* 0x000fe400078e0007 */
[----:B------:R-:W-:Y:S02]  /*1f60*/  IMAD.MOV.U32 R14, RZ, RZ, R2 ;  /* 0x000000ffff0e7224 */ /* 0x000fe400078e0002 */
[----:B------:R-:W-:-:S07]  /*1f70*/  IMAD.MOV.U32 R15, RZ, RZ, R3 ;  /* 0x000000ffff0f7224 */ /* 0x000fce00078e0003 */
        /* <DEDUP_REMOVED lines=14> */
[----:B------:R-:W-:Y:S01]  /*2060*/  SEL R15, R0, R3, P2 ;  /* 0x00000003000f7207 */ /* 0x000fe20001000000 */
[----:B------:R-:W-:Y:S06]  /*2070*/  BRA `(.L_x_34) ;  /* 0x0000004c00007947 */ /* 0x000fec0003800000 */
.L_x_21:
[----:B-1----:R-:W1:Y:S01]  /*2080*/  S2R R2, SR_LANEID ;  /* 0x0000000000027919 */ /* 0x002e620000000000 */
[----:B------:R-:W-:Y:S01]  /*2090*/  LOP3.LUT R3, R0, 0x3e0, RZ, 0xc0, !PT ;  /* 0x000003e000037812 */ /* 0x000fe200078ec0ff */
[----:B------:R-:W-:Y:S01]  /*20a0*/  BSSY.RECONVERGENT B1, `(.L_x_47) ;  /* 0x0000024000017945 */ /* 0x000fe20003800200 */
[----:B-----5:R-:W-:Y:S02]  /*20b0*/  IMAD.MOV.U32 R18, RZ, RZ, R12 ;  /* 0x000000ffff127224 */ /* 0x020fe400078e000c */
[----:B------:R-:W-:Y:S02]  /*20c0*/  IMAD.MOV.U32 R20, RZ, RZ, R13 ;  /* 0x000000ffff147224 */ /* 0x000fe400078e000d */
[----:B------:R-:W-:Y:S01]  /*20d0*/  VIADD R4, R3, 0x20 ;  /* 0x0000002003047836 */ /* 0x000fe20000000000 */
[----:B------:R-:W-:Y:S01]  /*20e0*/  LOP3.LUT R3, RZ, R3, RZ, 0x33, !PT ;  /* 0x00000003ff037212 */ /* 0x000fe200078e33ff */
[----:B------:R-:W-:Y:S02]  /*20f0*/  IMAD.MOV.U32 R6, RZ, RZ, R14 ;  /* 0x000000ffff067224 */ /* 0x000fe400078e000e */
[----:B------:R-:W-:Y:S01]  /*2100*/  IMAD.MOV.U32 R7, RZ, RZ, R15 ;  /* 0x000000ffff077224 */ /* 0x000fe200078e000f */
[----:B------:R-:W-:Y:S01]  /*2110*/  ISETP.GT.AND P0, PT, R4, UR6, PT ;  /* 0x0000000604007c0c */ /* 0x000fe2000bf04270 */
[----:B------:R-:W-:-:S05]  /*2120*/  VIADD R3, R3, UR6 ;  /* 0x0000000603037c36 */ /* 0x000fca0008000000 */
[----:B------:R-:W-:-:S05]  /*2130*/  SEL R3, R3, 0x1f, P0 ;  /* 0x0000001f03037807 */ /* 0x000fca0000000000 */
[----:B------:R2:W3:Y:S04]  /*2140*/  SHFL.DOWN PT, R4, R14, 0x1, R3 ;  /* 0x082000000e047989 */ /* 0x0004e800000e0003 */
[----:B------:R2:W4:Y:S04]  /*2150*/  SHFL.DOWN PT, R5, R15, 0x1, R3 ;  /* 0x082000000f057989 */ /* 0x00052800000e0003 */
[----:B0-----:R2:W0:Y:S01]  /*2160*/  SHFL.DOWN PT, R9, R12, 0x1, R3 ;  /* 0x082000000c097989 */ /* 0x00142200000e0003 */
[----:B-1----:R-:W-:-:S03]  /*2170*/  ISETP.GE.AND P0, PT, R2, R3, PT ;  /* 0x000000030200720c */ /* 0x002fc60003f06270 */
[----:B------:R2:W1:Y:S10]  /*2180*/  SHFL.DOWN PT, R11, R13, 0x1, R3 ;  /* 0x082000000d0b7989 */ /* 0x00047400000e0003 */
[----:B--2---:R-:W-:Y:S05]  /*2190*/  @P0 BRA `(.L_x_48) ;  /* 0x0000000000500947 */ /* 0x004fea0003800000 */
[----:B---34-:R-:W-:Y:S01]  /*21a0*/  DSETP.GEU.AND P0, PT, R14, R4, PT ;  /* 0x000000040e00722a */ /* 0x018fe20003f0e000 */
[----:B0-----:R-:W-:Y:S02]  /*21b0*/  IMAD.MOV.U32 R18, RZ, RZ, R9 ;  /* 0x000000ffff127224 */ /* 0x001fe400078e0009 */
[----:B-1----:R-:W-:Y:S02]  /*21c0*/  IMAD.MOV.U32 R20, RZ, RZ, R11 ;  /* 0x000000ffff147224 */ /* 0x002fe400078e000b */
        /* <DEDUP_REMOVED lines=17> */
.L_x_48:
[----:B------:R-:W-:Y:S05]  /*22e0*/  BSYNC.RECONVERGENT B1 ;  /* 0x0000000000017941 */ /* 0x000fea0003800200 */
.L_x_47:
[----:B---3--:R-:W-:Y:S01]  /*22f0*/  VIADD R4, R2, 0x2 ;  /* 0x0000000202047836 */ /* 0x008fe20000000000 */
[----:B------:R2:W3:Y:S01]  /*2300*/  SHFL.DOWN PT, R8, R6, 0x2, R3 ;  /* 0x0840000006087989 */ /* 0x0004e200000e0003 */
[----:B------:R-:W-:Y:S01]  /*2310*/  BSSY.RECONVERGENT B1, `(.L_x_49) ;  /* 0x000001e000017945 */ /* 0x000fe20003800200 */
[----:B------:R-:W-:Y:S02]  /*2320*/  IMAD.MOV.U32 R10, RZ, RZ, R18 ;  /* 0x000000ffff0a7224 */ /* 0x000fe400078e0012 */
[----:B------:R-:W-:Y:S01]  /*2330*/  ISETP.GT.AND P0, PT, R4, R3, PT ;  /* 0x000000030400720c */ /* 0x000fe20003f04270 */
[----:B0-----:R2:W0:Y:S01]  /*2340*/  SHFL.DOWN PT, R9, R7, 0x2, R3 ;  /* 0x0840000007097989 */ /* 0x00142200000e0003 */
[----:B------:R-:W-:Y:S02]  /*2350*/  IMAD.MOV.U32 R16, RZ, RZ, R20 ;  /* 0x000000ffff107224 */ /* 0x000fe400078e0014 */
[----:B------:R-:W-:Y:S01]  /*2360*/  IMAD.MOV.U32 R4, RZ, RZ, R6 ;  /* 0x000000ffff047224 */ /* 0x000fe200078e0006 */
[----:B-1----:R2:W1:Y:S01]  /*2370*/  SHFL.DOWN PT, R11, R18, 0x2, R3 ;  /* 0x08400000120b7989 */ /* 0x00246200000e0003 */
[----:B----4-:R-:W-:-:S03]  /*2380*/  IMAD.MOV.U32 R5, RZ, RZ, R7 ;  /* 0x000000ffff057224 */ /* 0x010fc600078e0007 */
[----:B------:R2:W4:Y:S04]  /*2390*/  SHFL.DOWN PT, R13, R20, 0x2, R3 ;  /* 0x08400000140d7989 */ /* 0x00052800000e0003 */
[----:B------:R-:W-:Y:S05]  /*23a0*/  @P0 BRA `(.L_x_50) ;  /* 0x0000000000500947 */ /* 0x000fea0003800000 */
[----:B0--3--:R-:W-:Y:S01]  /*23b0*/  DSETP.GEU.AND P0, PT, R6, R8, PT ;  /* 0x000000080600722a */ /* 0x009fe20003f0e000 */
[----:B-1----:R-:W-:Y:S02]  /*23c0*/  IMAD.MOV.U32 R10, RZ, RZ, R11 ;  /* 0x000000ffff0a7224 */ /* 0x002fe400078e000b */
        /* <DEDUP_REMOVED lines=18> */
.L_x_50:
[----:B------:R-:W-:Y:S05]  /*24f0*/  BSYNC.RECONVERGENT B1 ;  /* 0x0000000000017941 */ /* 0x000fea0003800200 */
.L_x_49:
[----:B--2---:R-:W-:Y:S01]  /*2500*/  VIADD R6, R2, 0x4 ;  /* 0x0000000402067836 */ /* 0x004fe20000000000 */
[----:B---3--:R2:W3:Y:S01]  /*2510*/  SHFL.DOWN PT, R8, R4, 0x4, R3 ;  /* 0x0880000004087989 */ /* 0x0084e200000e0003 */
[----:B------:R-:W-:Y:S01]  /*2520*/  BSSY.RECONVERGENT B1, `(.L_x_51) ;  /* 0x000001e000017945 */ /* 0x000fe20003800200 */
[----:B------:R-:W-:Y:S02]  /*2530*/  IMAD.MOV.U32 R12, RZ, RZ, R10 ;  /* 0x000000ffff0c7224 */ /* 0x000fe400078e000a */
[----:B------:R-:W-:Y:S01]  /*2540*/  ISETP.GT.AND P0, PT, R6, R3, PT ;  /* 0x000000030600720c */ /* 0x000fe20003f04270 */
[----:B0-----:R2:W0:Y:S01]  /*2550*/  SHFL.DOWN PT, R9, R5, 0x4, R3 ;  /* 0x0880000005097989 */ /* 0x00142200000e0003 */
[----:B------:R-:W-:Y:S02]  /*2560*/  IMAD.MOV.U32 R14, RZ, RZ, R16 ;  /* 0x000000ffff0e7224 */ /* 0x000fe400078e0010 */
[----:B------:R-:W-:Y:S01]  /*2570*/  IMAD.MOV.U32 R6, RZ, RZ, R4 ;  /* 0x000000ffff067224 */ /* 0x000fe200078e0004 */
[----:B-1----:R2:W1:Y:S01]  /*2580*/  SHFL.DOWN PT, R11, R10, 0x4, R3 ;  /* 0x088000000a0b7989 */ /* 0x00246200000e0003 */
[----:B------:R-:W-:-:S03]  /*2590*/  IMAD.MOV.U32 R7, RZ, RZ, R5 ;  /* 0x000000ffff077224 */ /* 0x000fc600078e0005 */
[----:B----4-:R2:W4:Y:S04]  /*25a0*/  SHFL.DOWN PT, R13, R16, 0x4, R3 ;  /* 0x08800000100d7989 */ /* 0x01052800000e0003 */
        /* <DEDUP_REMOVED lines=21> */
.L_x_52:
[----:B------:R-:W-:Y:S05]  /*2700*/  BSYNC.RECONVERGENT B1 ;  /* 0x0000000000017941 */ /* 0x000fea0003800200 */
.L_x_51:
        /* <DEDUP_REMOVED lines=32> */
.L_x_54:
[----:B------:R-:W-:Y:S05]  /*2910*/  BSYNC.RECONVERGENT B1 ;  /* 0x0000000000017941 */ /* 0x000fea0003800200 */
.L_x_53:
[----:B---3--:R-:W-:Y:S01]  /*2920*/  VIADD R8, R2, 0x10 ;  /* 0x0000001002087836 */ /* 0x008fe20000000000 */
[----:B--2---:R2:W3:Y:S01]  /*2930*/  SHFL.DOWN PT, R6, R4, 0x10, R3 ;  /* 0x0a00000004067989 */ /* 0x0044e200000e0003 */
[----:B------:R-:W-:Y:S01]  /*2940*/  BSSY.RECONVERGENT B1, `(.L_x_55) ;  /* 0x000001e000017945 */ /* 0x000fe20003800200 */
[----:B------:R-:W-:Y:S02]  /*2950*/  IMAD.MOV.U32 R14, RZ, RZ, R10 ;  /* 0x000000ffff0e7224 */ /* 0x000fe400078e000a */
[----:B------:R-:W-:Y:S01]  /*2960*/  ISETP.GT.AND P0, PT, R8, R3, PT ;  /* 0x000000030800720c */ /* 0x000fe20003f04270 */
[----:B------:R2:W2:Y:S01]  /*2970*/  SHFL.DOWN PT, R7, R5, 0x10, R3 ;  /* 0x0a00000005077989 */ /* 0x0004a200000e0003 */
[----:B------:R-:W-:Y:S02]  /*2980*/  IMAD.MOV.U32 R15, RZ, RZ, R16 ;  /* 0x000000ffff0f7224 */ /* 0x000fe400078e0010 */
[----:B------:R-:W-:Y:S01]  /*2990*/  IMAD.MOV.U32 R12, RZ, RZ, R4 ;  /* 0x000000ffff0c7224 */ /* 0x000fe200078e0004 */
[----:B0-----:R0:W0:Y:S01]  /*29a0*/  SHFL.DOWN PT, R9, R10, 0x10, R3 ;  /* 0x0a0000000a097989 */ /* 0x00102200000e0003 */
[----:B----4-:R-:W-:-:S03]  /*29b0*/  IMAD.MOV.U32 R13, RZ, RZ, R5 ;  /* 0x000000ffff0d7224 */ /* 0x010fc600078e0005 */
[----:B-1----:R1:W4:Y:S04]  /*29c0*/  SHFL.DOWN PT, R11, R16, 0x10, R3 ;  /* 0x0a000000100b7989 */ /* 0x00232800000e0003 */
[----:B------:R-:W-:Y:S05]  /*29d0*/  @P0 BRA `(.L_x_56) ;  /* 0x0000000000500947 */ /* 0x000fea0003800000 */
[----:B--23--:R-:W-:Y:S01]  /*29e0*/  DSETP.GEU.AND P0, PT, R4, R6, PT ;  /* 0x000000060400722a */ /* 0x00cfe20003f0e000 */
[----:B0-----:R-:W-:Y:S02]  /*29f0*/  IMAD.MOV.U32 R14, RZ, RZ, R9 ;  /* 0x000000ffff0e7224 */ /* 0x001fe400078e0009 */
        /* <DEDUP_REMOVED lines=18> */
.L_x_56:
[----:B------:R-:W-:Y:S05]  /*2b20*/  BSYNC.RECONVERGENT B1 ;  /* 0x0000000000017941 */ /* 0x000fea0003800200 */
.L_x_55:
[----:B------:R-:W-:Y:S01]  /*2b30*/  ISETP.NE.AND P0, PT, R2, RZ, PT ;  /* 0x000000ff0200720c */ /* 0x000fe20003f05270 */
[----:B------:R-:W-:-:S12]  /*2b40*/  BSSY.RECONVERGENT B1, `(.L_x_57) ;  /* 0x000000a000017945 */ /* 0x000fd80003800200 */
[----:B------:R-:W-:Y:S05]  /*2b50*/  @P0 BRA `(.L_x_58) ;  /* 0x0000000000200947 */ /* 0x000fea0003800000 */
[----:B--2---:R-:W2:Y:S01]  /*2b60*/  S2R R4, SR_CgaCtaId ;  /* 0x0000000000047919 */ /* 0x004ea20000008800 */
[----:B01----:R-:W-:Y:S02]  /*2b70*/  MOV R3, 0x400 ;  /* 0x0000040000037802 */ /* 0x003fe40000000f00 */
[----:B------:R-:W-:-:S04]  /*2b80*/  SHF.R.U32.HI R2, RZ, 0x1, R0 ;  /* 0x00000001ff027819 */ /* 0x000fc80000011600 */
[----:B------:R-:W-:Y:S02]  /*2b90*/  LOP3.LUT R2, R2, 0x1f0, RZ, 0xc0, !PT ;  /* 0x000001f002027812 */ /* 0x000fe400078ec0ff */
[----:B--2---:R-:W-:-:S05]  /*2ba0*/  LEA R3, R4, R3, 0x18 ;  /* 0x0000000304037211 */ /* 0x004fca00078ec0ff */
[----:B------:R-:W-:-:S05]  /*2bb0*/  IMAD.IADD R3, R2, 0x1, R3 ;  /* 0x0000000102037824 */ /* 0x000fca00078e0203 */
[----:B------:R0:W-:Y:S04]  /*2bc0*/  STS.64 [R3+0x10], R14 ;  /* 0x0000100e03007388 */ /* 0x0001e80000000a00 */
[----:B------:R0:W-:Y:S02]  /*2bd0*/  STS.64 [R3+0x8], R12 ;  /* 0x0000080c03007388 */ /* 0x0001e40000000a00 */
.L_x_58:
[----:B------:R-:W-:Y:S05]  /*2be0*/  BSYNC.RECONVERGENT B1 ;  /* 0x0000000000017941 */ /* 0x000fea0003800200 */
.L_x_57:
[----:B------:R-:W-:Y:S01]  /*2bf0*/  BAR.SYNC.DEFER_BLOCKING 0x0 ;  /* 0x0000000000007b1d */ /* 0x000fe20000010000 */
[----:B------:R-:W-:-:S13]  /*2c00*/  ISETP.NE.AND P1, PT, R0, RZ, PT ;  /* 0x000000ff0000720c */ /* 0x000fda0003f25270 */
[----:B------:R-:W-:Y:S05]  /*2c10*/  @P1 BRA `(.L_x_34) ;  /* 0x0000004000181947 */ /* 0x000fea0003800000 */
[----:B------:R-:W-:Y:S01]  /*2c20*/  UISETP.GE.AND UP0, UPT, UR6, 0x21, UPT ;  /* 0x000000210600788c */ /* 0x000fe2000bf06270 */
[----:B----4-:R-:W-:Y:S02]  /*2c30*/  IMAD.MOV.U32 R11, RZ, RZ, R14 ;  /* 0x000000ffff0b7224 */ /* 0x010fe400078e000e */
[----:B------:R-:W-:Y:S02]  /*2c40*/  IMAD.MOV.U32 R8, RZ, RZ, R15 ;  /* 0x000000ffff087224 */ /* 0x000fe400078e000f */
[----:B------:R-:W-:Y:S02]  /*2c50*/  IMAD.MOV.U32 R2, RZ, RZ, R12 ;  /* 0x000000ffff027224 */ /* 0x000fe400078e000c */
[----:B012---:R-:W-:Y:S02]  /*2c60*/  IMAD.MOV.U32 R3, RZ, RZ, R13 ;  /* 0x000000ffff037224 */ /* 0x007fe400078e000d */
[----:B------:R-:W-:Y:S05]  /*2c70*/  BRA.U !UP0, `(.L_x_59) ;  /* 0x00000001086c7547 */ /* 0x000fea000b800000 */
[----:B------:R-:W0:Y:S01]  /*2c80*/  S2UR UR5, SR_CgaCtaId ;  /* 0x00000000000579c3 */ /* 0x000e220000008800 */
[----:B------:R-:W-:Y:S01]  /*2c90*/  UMOV UR4, 0x400 ;  /* 0x0000040000047882 */ /* 0x000fe20000000000 */
[----:B------:R-:W-:Y:S01]  /*2ca0*/  BSSY.RECONVERGENT B1, `(.L_x_59) ;  /* 0x0000018000017945 */ /* 0x000fe20003800200 */
[----:B0-----:R-:W-:-:S09]  /*2cb0*/  ULEA UR4, UR5, UR4, 0x18 ;  /* 0x0000000405047291 */ /* 0x001fd2000f8ec0ff */
[----:B------:R-:W0:Y:S04]  /*2cc0*/  LDS.64 R4, [UR4+0x18] ;  /* 0x00001804ff047984 */ /* 0x000e280008000a00 */
[----:B---3--:R-:W1:Y:S01]  /*2cd0*/  LDS.64 R6, [UR4+0x20] ;  /* 0x00002004ff067984 */ /* 0x008e620008000a00 */
[----:B0-----:R-:W-:Y:S01]  /*2ce0*/  DSETP.GEU.AND P0, PT, R12, R4, PT ;  /* 0x000000040c00722a */ /* 0x001fe20003f0e000 */
[----:B------:R-:W-:Y:S02]  /*2cf0*/  IMAD.MOV.U32 R2, RZ, RZ, R4 ;  /* 0x000000ffff027224 */ /* 0x000fe400078e0004 */
[----:B------:R-:W-:Y:S02]  /*2d00*/  IMAD.MOV.U32 R3, RZ, RZ, R5 ;  /* 0x000000ffff037224 */ /* 0x000fe400078e0005 */
[----:B-1----:R-:W-:-:S02]  /*2d10*/  IMAD.MOV.U32 R11, RZ, RZ, R6 ;  /* 0x000000ffff0b7224 */ /* 0x002fc400078e0006 */
        /* <DEDUP_REMOVED lines=16> */
.L_x_60:
[----:B------:R-:W-:Y:S05]  /*2e20*/  BSYNC.RECONVERGENT B1 ;  /* 0x0000000000017941 */ /* 0x000fea0003800200 */
.L_x_59:
[----:B------:R-:W-:Y:S01]  /*2e30*/  UISETP.GE.AND UP0, UPT, UR6, 0x41, UPT ;  /* 0x000000410600788c */ /* 0x000fe2000bf06270 */
[----:B------:R-:W-:Y:S02]  /*2e40*/  IMAD.MOV.U32 R9, RZ, RZ, R11 ;  /* 0x000000ffff097224 */ /* 0x000fe400078e000b */
[----:B------:R-:W-:Y:S02]  /*2e50*/  IMAD.MOV.U32 R0, RZ, RZ, R8 ;  /* 0x000000ffff007224 */ /* 0x000fe400078e0008 */
[----:B------:R-:W-:Y:S02]  /*2e60*/  IMAD.MOV.U32 R4, RZ, RZ, R2 ;  /* 0x000000ffff047224 */ /* 0x000fe400078e0002 */
[----:B------:R-:W-:Y:S02]  /*2e70*/  IMAD.MOV.U32 R5, RZ, RZ, R3 ;  /* 0x000000ffff057224 */ /* 0x000fe400078e0003 */
[----:B------:R-:W-:Y:S05]  /*2e80*/  BRA.U !UP0, `(.L_x_61) ;  /* 0x00000001086c7547 */ /* 0x000fea000b800000 */
[----:B------:R-:W0:Y:S01]  /*2e90*/  S2UR UR5, SR_CgaCtaId ;  /* 0x00000000000579c3 */ /* 0x000e220000008800 */
[----:B------:R-:W-:Y:S01]  /*2ea0*/  UMOV UR4, 0x400 ;  /* 0x0000040000047882 */ /* 0x000fe20000000000 */
[----:B------:R-:W-:Y:S01]  /*2eb0*/  BSSY.RECONVERGENT B1, `(.L_x_61) ;  /* 0x0000018000017945 */ /* 0x000fe20003800200 */
[----:B0-----:R-:W-:-:S09]  /*2ec0*/  ULEA UR4, UR5, UR4, 0x18 ;  /* 0x0000000405047291 */ /* 0x001fd2000f8ec0ff */
[----:B---3--:R-:W0:Y:S04]  /*2ed0*/  LDS.64 R6, [UR4+0x28] ;  /* 0x00002804ff067984 */ /* 0x008e280008000a00 */
[----:B------:R-:W1:Y:S01]  /*2ee0*/  LDS.64 R12, [UR4+0x30] ;  /* 0x00003004ff0c7984 */ /* 0x000e620008000a00 */
        /* <DEDUP_REMOVED lines=20> */
.L_x_62:
[----:B------:R-:W-:Y:S05]  /*3030*/  BSYNC.RECONVERGENT B1 ;  /* 0x0000000000017941 */ /* 0x000fea0003800200 */
.L_x_61:
        /* <DEDUP_REMOVED lines=32> */
.L_x_64:
[----:B------:R-:W-:Y:S05]  /*3240*/  BSYNC.RECONVERGENT B1 ;  /* 0x0000000000017941 */ /* 0x000fea0003800200 */
.L_x_63:
        /* <DEDUP_REMOVED lines=32> */
.L_x_66:
[----:B------:R-:W-:Y:S05]  /*3450*/  BSYNC.RECONVERGENT B1 ;  /* 0x0000000000017941 */ /* 0x000fea0003800200 */
.L_x_65:
        /* <DEDUP_REMOVED lines=32> */
.L_x_68:
[----:B------:R-:W-:Y:S05]  /*3660*/  BSYNC.RECONVERGENT B1 ;  /* 0x0000000000017941 */ /* 0x000fea0003800200 */
.L_x_67:
        /* <DEDUP_REMOVED lines=32> */
.L_x_70:
[----:B------:R-:W-:Y:S05]  /*3870*/  BSYNC.RECONVERGENT B1 ;  /* 0x0000000000017941 */ /* 0x000fea0003800200 */
.L_x_69:
[----:B------:R-:W-:Y:S01]  /*3880*/  UISETP.GE.AND UP0, UPT, UR6, 0xe1, UPT ;  /* 0x000000e10600788c */ /* 0x000fe2000bf06270 */
[----:B------:R-:W-:Y:S02]  /*3890*/  IMAD.MOV.U32 R14, RZ, RZ, R9 ;  /* 0x000000ffff0e7224 */ /* 0x000fe400078e0009 */
[----:B------:R-:W-:Y:S02]  /*38a0*/  IMAD.MOV.U32 R15, RZ, RZ, R0 ;  /* 0x000000ffff0f7224 */ /* 0x000fe400078e0000 */
[----:B------:R-:W-:Y:S02]  /*38b0*/  IMAD.MOV.U32 R12, RZ, RZ, R4 ;  /* 0x000000ffff0c7224 */ /* 0x000fe400078e0004 */
[----:B------:R-:W-:Y:S02]  /*38c0*/  IMAD.MOV.U32 R13, RZ, RZ, R5 ;  /* 0x000000ffff0d7224 */ /* 0x000fe400078e0005 */
[----:B------:R-:W-:Y:S05]  /*38d0*/  BRA.U !UP0, `(.L_x_34) ;  /* 0x0000003108e87547 */ /* 0x000fea000b800000 */
[----:B------:R-:W0:Y:S01]  /*38e0*/  S2UR UR5, SR_CgaCtaId ;  /* 0x00000000000579c3 */ /* 0x000e220000008800 */
[----:B------:R-:W-:Y:S02]  /*38f0*/  UMOV UR4, 0x400 ;  /* 0x0000040000047882 */ /* 0x000fe40000000000 */
        /* <DEDUP_REMOVED lines=24> */
.L_x_2:
[----:B------:R-:W1:Y:S01]  /*3a80*/  S2R R0, SR_TID.X ;  /* 0x0000000000007919 */ /* 0x000e620000002100 */
[----:B------:R-:W1:Y:S02]  /*3a90*/  LDC.64 R2, c[0x0][0x380] ;  /* 0x0000e000ff027b82 */ /* 0x000e640000000a00 */
[----:B-1----:R-:W-:-:S05]  /*3aa0*/  IMAD.WIDE.U32 R2, R0, 0x10, R2 ;  /* 0x0000001000027825 */ /* 0x002fca00078e0002 */
[----:B0-----:R-:W2:Y:S04]  /*3ab0*/  LDG.E.64.CONSTANT R18, desc[UR10][R2.64] ;  /* 0x0000000a02127981 */ /* 0x001ea8000c1e9b00 */
[----:B------:R-:W2:Y:S04]  /*3ac0*/  LDG.E.64.CONSTANT R16, desc[UR10][R2.64+0x1000] ;  /* 0x0010000a02107981 */ /* 0x000ea8000c1e9b00 */
[----:B------:R-:W3:Y:S04]  /*3ad0*/  LDG.E.64.CONSTANT R20, desc[UR10][R2.64+0x8] ;  /* 0x0000080a02147981 */ /* 0x000ee8000c1e9b00 */
[----:B------:R-:W3:Y:S04]  /*3ae0*/  LDG.E.64.CONSTANT R14, desc[UR10][R2.64+0x1008] ;  /* 0x0010080a020e7981 */ /* 0x000ee8000c1e9b00 */
[----:B------:R-:W4:Y:S04]  /*3af0*/  LDG.E.64.CONSTANT R12, desc[UR10][R2.64+0x2000] ;  /* 0x0020000a020c7981 */ /* 0x000f28000c1e9b00 */
[----:B------:R-:W5:Y:S04]  /*3b00*/  LDG.E.64.CONSTANT R10, desc[UR10][R2.64+0x2008] ;  /* 0x0020080a020a7981 */ /* 0x000f68000c1e9b00 */
[----:B------:R-:W5:Y:S04]  /*3b10*/  LDG.E.64.CONSTANT R6, desc[UR10][R2.64+0x3000] ;  /* 0x0030000a02067981 */ /* 0x000f68000c1e9b00 */
[----:B------:R-:W5:Y:S04]  /*3b20*/  LDG.E.64.CONSTANT R4, desc[UR10][R2.64+0x3008] ;  /* 0x0030080a02047981 */ /* 0x000f68000c1e9b00 */
[----:B------:R-:W5:Y:S04]  /*3b30*/  LDG.E.64.CONSTANT R28, desc[UR10][R2.64+0x4000] ;  /* 0x0040000a021c7981 */ /* 0x000f68000c1e9b00 */
[----:B------:R-:W5:Y:S01]  /*3b40*/  LDG.E.64.CONSTANT R8, desc[UR10][R2.64+0x4008] ;  /* 0x0040080a02087981 */ /* 0x000f62000c1e9b00 */
[----:B------:R-:W-:Y:S01]  /*3b50*/  UISETP.GE.U32.AND UP0, UPT, UR8, 0xa00, UPT ;  /* 0x00000a000800788c */ /* 0x000fe2000bf06070 */
[----:B------:R-:W-:Y:S01]  /*3b60*/  UMOV UR9, 0x500 ;  /* 0x0000050000097882 */ /* 0x000fe20000000000 */
[----:B------:R-:W-:Y:S01]  /*3b70*/  UMOV UR4, URZ ;  /* 0x000000ff00047c82 */ /* 0x000fe20008000000 */
[----:B--2---:R-:W-:-:S14]  /*3b80*/  DSETP.GEU.AND P2, PT, R18, R16, PT ;  /* 0x000000101200722a */ /* 0x004fdc0003f4e000 */
[----:B---3--:R-:W-:-:S04]  /*3b90*/  @P2 ISETP.GE.U32.AND P0, PT, R20, R14, PT ;  /* 0x0000000e1400220c */ /* 0x008fc80003f06070 */
[----:B------:R-:W-:-:S13]  /*3ba0*/  @P2 ISETP.GE.AND.EX P0, PT, R21, R15, PT, P0 ;  /* 0x0000000f1500220c */ /* 0x000fda0003f06300 */
[----:B------:R-:W-:-:S06]  /*3bb0*/  @P2 DSETP.LT.OR P0, PT, R16, R18, !P0 ;  /* 0x000000121000222a */ /* 0x000fcc0004701400 */
[----:B------:R-:W-:Y:S02]  /*3bc0*/  @P2 FSEL R18, R18, R16, P0 ;  /* 0x0000001012122208 */ /* 0x000fe40000000000 */
[----:B------:R-:W-:Y:S02]  /*3bd0*/  @P2 FSEL R19, R19, R17, P0 ;  /* 0x0000001113132208 */ /* 0x000fe40000000000 */
[----:B------:R-:W-:Y:S01]  /*3be0*/  @P2 SEL R14, R20, R14, P0 ;  /* 0x0000000e140e2207 */ /* 0x000fe20000000000 */
[----:B------:R-:W-:Y:S01]  /*3bf0*/  @P2 IMAD.MOV.U32 R16, RZ, RZ, R18 ;  /* 0x000000ffff102224 */ /* 0x000fe200078e0012 */
[----:B------:R-:W-:Y:S01]  /*3c00*/  @P2 SEL R15, R21, R15, P0 ;  /* 0x0000000f150f2207 */ /* 0x000fe20000000000 */
[----:B------:R-:W-:-:S06]  /*3c10*/  @P2 IMAD.MOV.U32 R17, RZ, RZ, R19 ;  /* 0x000000ffff112224 */ /* 0x000fcc00078e0013 */
[----:B----4-:R-:W-:-:S14]  /*3c20*/  DSETP.GEU.AND P1, PT, R16, R12, PT ;  /* 0x0000000c1000722a */ /* 0x010fdc0003f2e000 */
[----:B-----5:R-:W-:-:S04]  /*3c30*/  @P1 ISETP.GE.U32.AND P0, PT, R14, R10, PT ;  /* 0x0000000a0e00120c */ /* 0x020fc80003f06070 */
[----:B------:R-:W-:-:S13]  /*3c40*/  @P1 ISETP.GE.AND.EX P0, PT, R15, R11, PT, P0 ;  /* 0x0000000b0f00120c */ /* 0x000fda0003f06300 */
[----:B------:R-:W-:-:S06]  /*3c50*/  @P1 DSETP.GT.OR P0, PT, R16, R12, !P0 ;  /* 0x0000000c1000122a */ /* 0x000fcc0004704400 */
[----:B------:R-:W-:Y:S02]  /*3c60*/  @P1 FSEL R16, R16, R12, P0 ;  /* 0x0000000c10101208 */ /* 0x000fe40000000000 */
[----:B------:R-:W-:Y:S02]  /*3c70*/  @P1 FSEL R17, R17, R13, P0 ;  /* 0x0000000d11111208 */ /* 0x000fe40000000000 */
[----:B------:R-:W-:Y:S01]  /*3c80*/  @P1 SEL R10, R14, R10, P0 ;  /* 0x0000000a0e0a1207 */ /* 0x000fe20000000000 */
[----:B------:R-:W-:Y:S01]  /*3c90*/  @P1 IMAD.MOV.U32 R12, RZ, RZ, R16 ;  /* 0x000000ffff0c1224 */ /* 0x000fe200078e0010 */
[----:B------:R-:W-:Y:S01]  /*3ca0*/  @P1 SEL R11, R15, R11, P0 ;  /* 0x0000000b0f0b1207 */ /* 0x000fe20000000000 */
[----:B------:R-:W-:-:S06]  /*3cb0*/  @P1 IMAD.MOV.U32 R13, RZ, RZ, R17 ;  /* 0x000000ffff0d1224 */ /* 0x000fcc00078e0011 */
[----:B------:R-:W-:-:S14]  /*3cc0*/  DSETP.GEU.AND P2, PT, R12, R6, PT ;  /* 0x000000060c00722a */ /* 0x000fdc0003f4e000 */
[----:B------:R-:W-:-:S04]  /*3cd0*/  @P2 ISETP.GE.U32.AND P0, PT, R10, R4, PT ;  /* 0x000000040a00220c */ /* 0x000fc80003f06070 */
        /* <DEDUP_REMOVED lines=17> */
[----:B------:R-:W-:Y:S01]  /*3df0*/  @P1 IMAD.MOV.U32 R29, RZ, RZ, R7 ;  /* 0x000000ffff1d1224 */ /* 0x000fe200078e0007 */
[----:B------:R-:W-:Y:S06]  /*3e00*/  BRA.U !UP0, `(.L_x_71) ;  /* 0x0000000d08987547 */ /* 0x000fec000b800000 */
[----:B------:R-:W-:-:S04]  /*3e10*/  UIADD3 UR9, UP0, UPT, UR8, -0xa00, URZ ;  /* 0xfffff60008097890 */ /* 0x000fc8000ff1e0ff */
[----:B------:R-:W-:Y:S02]  /*3e20*/  ULEA.HI.X.SX32 UR8, UR8, 0xffffffff, 0x1, UP0 ;  /* 0xffffffff08087891 */ /* 0x000fe400080f0eff */
[----:B------:R-:W-:Y:S02]  /*3e30*/  UIMAD.WIDE.U32 UR12, UR9, -0x33333333, URZ ;  /* 0xcccccccd090c78a5 */ /* 0x000fe4000f8e00ff */
[----:B------:R-:W-:Y:S02]  /*3e40*/  UIMAD.WIDE.U32 UR4, UR8, -0x33333333, URZ ;  /* 0xcccccccd080478a5 */ /* 0x000fe4000f8e00ff */
[----:B------:R-:W-:Y:S02]  /*3e50*/  UISETP.GE.U32.AND UP1, UPT, UR9, 0x500, UPT ;  /* 0x000005000900788c */ /* 0x000fe4000bf26070 */
[----:B------:R-:W-:Y:S02]  /*3e60*/  UIMAD.WIDE.U32 UR4, UP0, UR9, -0x33333334, UR4 ;  /* 0xcccccccc090478a5 */ /* 0x000fe4000f800004 */
[----:B------:R-:W-:-:S02]  /*3e70*/  UISETP.GE.U32.AND.EX UP1, UPT, UR8, URZ, UPT, UP1 ;  /* 0x000000ff0800728c */ /* 0x000fc4000bf26110 */
[----:B------:R-:W-:Y:S02]  /*3e80*/  UIADD3.X UR7, UPT, UPT, URZ, URZ, URZ, UP0, !UPT ;  /* 0x000000ffff077290 */ /* 0x000fe400087fe4ff */
[----:B------:R-:W-:Y:S01]  /*3e90*/  UIADD3 URZ, UP0, UPT, UR13, UR4, URZ ;  /* 0x000000040dff7290 */ /* 0x000fe2000ff1e0ff */
[----:B------:R-:W-:Y:S01]  /*3ea0*/  UMOV UR6, UR5 ;  /* 0x0000000500067c82 */ /* 0x000fe20008000000 */
[----:B------:R-:W-:Y:S02]  /*3eb0*/  UMOV UR9, 0x500 ;  /* 0x0000050000097882 */ /* 0x000fe40000000000 */
[----:B------:R-:W-:-:S04]  /*3ec0*/  UIMAD.WIDE.U32.X UR6, UR8, -0x33333334, UR6, UP0 ;  /* 0xcccccccc080678a5 */ /* 0x000fc800080e0406 */
[----:B------:R-:W-:-:S04]  /*3ed0*/  USHF.R.U64 UR5, UR6, 0xa, UR7 ;  /* 0x0000000a06057899 */ /* 0x000fc80008001207 */
[----:B------:R-:W-:-:S04]  /*3ee0*/  ULOP3.LUT UR4, UR5, 0x1, URZ, 0xc0, !UPT ;  /* 0x0000000105047892 */ /* 0x000fc8000f8ec0ff */
[----:B------:R-:W-:-:S03]  /*3ef0*/  UISETP.NE.U32.AND UP0, UPT, UR4, 0x1, UPT ;  /* 0x000000010400788c */ /* 0x000fc6000bf05070 */
[----:B------:R-:W-:Y:S01]  /*3f00*/  UMOV UR4, URZ ;  /* 0x000000ff00047c82 */ /* 0x000fe20008000000 */
[----:B------:R-:W-:Y:S01]  /*3f10*/  UISETP.NE.U32.AND.EX UP0, UPT, URZ, URZ, UPT, UP0 ;  /* 0x000000ffff00728c */ /* 0x000fe2000bf05100 */
[----:B------:R-:W-:Y:S10]  /*3f20*/  BRA.U !UP1, `(.L_x_72) ;  /* 0x0000000909307547 */ /* 0x000ff4000b800000 */
[----:B------:R-:W0:Y:S01]  /*3f30*/  LDCU.64 UR8, c[0x0][0x380] ;  /* 0x00007000ff0877ac */ /* 0x000e220008000a00 */
[----:B------:R-:W-:Y:S01]  /*3f40*/  UIADD3 UR5, UP1, UPT, UR5, 0x1, URZ ;  /* 0x0000000105057890 */ /* 0x000fe2000ff3e0ff */
[----:B------:R-:W-:-:S03]  /*3f50*/  UMOV UR4, URZ ;  /* 0x000000ff00047c82 */ /* 0x000fc60008000000 */
[----:B------:R-:W-:Y:S02]  /*3f60*/  ULEA.HI.X UR6, UR7, URZ, URZ, 0x16, UP1 ;  /* 0x000000ff07067291 */ /* 0x000fe400088fb4ff */
[----:B------:R-:W-:Y:S02]  /*3f70*/  ULOP3.LUT UR5, UR5, 0xfffffffe, URZ, 0xc0, !UPT ;  /* 0xfffffffe05057892 */ /* 0x000fe4000f8ec0ff */
[----:B------:R-:W-:Y:S01]  /*3f80*/  ULOP3.LUT UR6, UR6, 0x7fffff, URZ, 0xc0, !UPT ;  /* 0x007fffff06067892 */ /* 0x000fe2000f8ec0ff */
[----:B0-----:R-:W-:-:S04]  /*3f90*/  LEA R4, P0, R0, UR8, 0x4 ;  /* 0x0000000800047c11 */ /* 0x001fc8000f8020ff */
[----:B------:R-:W-:Y:S02]  /*3fa0*/  IADD3 R4, P1, PT, R4, 0xe008, RZ ;  /* 0x0000e00804047810 */ /* 0x000fe40007f3e0ff */
[----:B------:R-:W-:Y:S01]  /*3fb0*/  LEA.HI.X R0, R0, UR9, RZ, 0x4, P0 ;  /* 0x0000000900007c11 */ /* 0x000fe200080f24ff */
[----:B------:R-:W-:-:S04]  /*3fc0*/  UMOV UR9, 0x500 ;  /* 0x0000050000097882 */ /* 0x000fc80000000000 */
[----:B------:R-:W-:-:S07]  /*3fd0*/  IMAD.X R5, RZ, RZ, R0, P1 ;  /* 0x000000ffff057224 */ /* 0x000fce00008e0600 */
.L_x_73:
[----:B------:R-:W2:Y:S04]  /*3fe0*/  LDG.E.64.CONSTANT R12, desc[UR10][R4.64+-0x9008] ;  /* 0xff6ff80a040c7981 */ /* 0x000ea8000c1e9b00 */
[----:B------:R-:W3:Y:S04]  /*3ff0*/  LDG.E.64.CONSTANT R16, desc[UR10][R4.64+-0x9000] ;  /* 0xff70000a04107981 */ /* 0x000ee8000c1e9b00 */
[----:B------:R-:W4:Y:S04]  /*4000*/  LDG.E.64.CONSTANT R18, desc[UR10][R4.64+-0x8008] ;  /* 0xff7ff80a04127981 */ /* 0x000f28000c1e9b00 */
[----:B------:R-:W5:Y:S04]  /*4010*/  LDG.E.64.CONSTANT R20, desc[UR10][R4.64+-0x8000] ;  /* 0xff80000a04147981 */ /* 0x000f68000c1e9b00 */
[----:B------:R-:W5:Y:S04]  /*4020*/  LDG.E.64.CONSTANT R22, desc[UR10][R4.64+-0x7008] ;  /* 0xff8ff80a04167981 */ /* 0x000f68000c1e9b00 */
[----:B------:R-:W5:Y:S04]  /*4030*/  LDG.E.64.CONSTANT R24, desc[UR10][R4.64+-0x7000] ;  /* 0xff90000a04187981 */ /* 0x000f68000c1e9b00 */
[----:B------:R-:W5:Y:S04]  /*4040*/  LDG.E.64.CONSTANT R26, desc[UR10][R4.64+-0x6008] ;  /* 0xff9ff80a041a7981 */ /* 0x000f68000c1e9b00 */
[----:B------:R-:W5:Y:S04]  /*4050*/  LDG.E.64.CONSTANT R6, desc[UR10][R4.64+-0x6000] ;  /* 0xffa0000a04067981 */ /* 0x000f68000c1e9b00 */
[----:B------:R-:W5:Y:S01]  /*4060*/  LDG.E.64.CONSTANT R14, desc[UR10][R4.64+-0x4000] ;  /* 0xffc0000a040e7981 */ /* 0x000f62000c1e9b00 */
[----:B--2---:R-:W-:-:S14]  /*4070*/  DSETP.GEU.AND P2, PT, R28, R12, PT ;  /* 0x0000000c1c00722a */ /* 0x004fdc0003f4e000 */
[----:B---3--:R-:W-:-:S04]  /*4080*/  @P2 ISETP.GE.U32.AND P0, PT, R8, R16, PT ;  /* 0x000000100800220c */ /* 0x008fc80003f06070 */
[----:B------:R-:W-:-:S13]  /*4090*/  @P2 ISETP.GE.AND.EX P0, PT, R9, R17, PT, P0 ;  /* 0x000000110900220c */ /* 0x000fda0003f06300 */
[----:B------:R-:W-:-:S06]  /*40a0*/  @P2 DSETP.GT.OR P0, PT, R28, R12, !P0 ;  /* 0x0000000c1c00222a */ /* 0x000fcc0004704400 */
[----:B------:R-:W-:Y:S02]  /*40b0*/  @P2 FSEL R11, R29, R13, P0 ;  /* 0x0000000d1d0b2208 */ /* 0x000fe40000000000 */
[----:B------:R-:W-:Y:S02]  /*40c0*/  @P2 FSEL R0, R28, R12, P0 ;  /* 0x0000000c1c002208 */ /* 0x000fe40000000000 */
[----:B------:R-:W2:Y:S01]  /*40d0*/  LDG.E.64.CONSTANT R28, desc[UR10][R4.64+-0x5008] ;  /* 0xffaff80a041c7981 */ /* 0x000ea2000c1e9b00 */
[----:B------:R-:W-:Y:S02]  /*40e0*/  @P2 IMAD.MOV.U32 R13, RZ, RZ, R11 ;  /* 0x000000ffff0d2224 */ /* 0x000fe400078e000b */
[----:B------:R-:W-:Y:S01]  /*40f0*/  @P2 IMAD.MOV.U32 R12, RZ, RZ, R0 ;  /* 0x000000ffff0c2224 */ /* 0x000fe200078e0000 */
[----:B------:R-:W3:Y:S05]  /*4100*/  LDG.E.64.CONSTANT R10, desc[UR10][R4.64+-0x5000] ;  /* 0xffb0000a040a7981 */ /* 0x000eea000c1e9b00 */
[----:B----4-:R-:W-:Y:S01]  /*4110*/  DSETP.GEU.AND P1, PT, R12, R18, PT ;  /* 0x000000120c00722a */ /* 0x010fe20003f2e000 */
[----:B------:R-:W-:-:S02]  /*4120*/  @P2 SEL R16, R8, R16, P0 ;  /* 0x0000001008102207 */ /* 0x000fc40000000000 */
[----:B------:R-:W-:-:S11]  /*4130*/  @P2 SEL R17, R9, R17, P0 ;  /* 0x0000001109112207 */ /* 0x000fd60000000000 */
[----:B-----5:R-:W-:-:S04]  /*4140*/  @P1 ISETP.GE.U32.AND P0, PT, R16, R20, PT ;  /* 0x000000141000120c */ /* 0x020fc80003f06070 */
[----:B------:R-:W-:-:S13]  /*4150*/  @P1 ISETP.GE.AND.EX P0, PT, R17, R21, PT, P0 ;  /* 0x000000151100120c */ /* 0x000fda0003f06300 */
[----:B------:R-:W-:-:S06]  /*4160*/  @P1 DSETP.GT.OR P0, PT, R12, R18, !P0 ;  /* 0x000000120c00122a */ /* 0x000fcc0004704400 */
[----:B------:R-:W-:Y:S02]  /*4170*/  @P1 FSEL R0, R12, R18, P0 ;  /* 0x000000120c001208 */ /* 0x000fe40000000000 */
[----:B------:R-:W-:Y:S02]  /*4180*/  @P1 FSEL R9, R13, R19, P0 ;  /* 0x000000130d091208 */ /* 0x000fe40000000000 */
[----:B------:R-:W4:Y:S01]  /*4190*/  LDG.E.64.CONSTANT R12, desc[UR10][R4.64+-0x4008] ;  /* 0xffbff80a040c7981 */ /* 0x000f22000c1e9b00 */
[----:B------:R-:W-:Y:S02]  /*41a0*/  @P1 IMAD.MOV.U32 R18, RZ, RZ, R0 ;  /* 0x000000ffff121224 */ /* 0x000fe400078e0000 */
[----:B------:R-:W-:Y:S01]  /*41b0*/  @P1 IMAD.MOV.U32 R19, RZ, RZ, R9 ;  /* 0x000000ffff131224 */ /* 0x000fe200078e0009 */
[----:B------:R-:W-:Y:S01]  /*41c0*/  @P1 SEL R20, R16, R20, P0 ;  /* 0x0000001410141207 */ /* 0x000fe20000000000 */
[----:B------:R-:W5:Y:S04]  /*41d0*/  LDG.E.64.CONSTANT R8, desc[UR10][R4.64] ;  /* 0x0000000a04087981 */ /* 0x000f68000c1e9b00 */
[----:B------:R-:W-:Y:S01]  /*41e0*/  DSETP.GEU.AND P2, PT, R18, R22, PT ;  /* 0x000000161200722a */ /* 0x000fe20003f4e000 */
[----:B------:R-:W-:-:S02]  /*41f0*/  @P1 SEL R21, R17, R21, P0 ;  /* 0x0000001511151207 */ /* 0x000fc40000000000 */
[----:B------:R-:W5:Y:S11]  /*4200*/  LDG.E.64.CONSTANT R16, desc[UR10][R4.64+-0x3008] ;  /* 0xffcff80a04107981 */ /* 0x000f76000c1e9b00 */
[----:B------:R-:W-:-:S04]  /*4210*/  @P2 ISETP.GE.U32.AND P0, PT, R20, R24, PT ;  /* 0x000000181400220c */ /* 0x000fc80003f06070 */
[----:B------:R-:W-:-:S13]  /*4220*/  @P2 ISETP.GE.AND.EX P0, PT, R21, R25, PT, P0 ;  /* 0x000000191500220c */ /* 0x000fda0003f06300 */
[----:B------:R-:W-:-:S06]  /*4230*/  @P2 DSETP.GT.OR P0, PT, R18, R22, !P0 ;  /* 0x000000161200222a */ /* 0x000fcc0004704400 */
[----:B------:R-:W-:Y:S02]  /*4240*/  @P2 FSEL R0, R18, R22, P0 ;  /* 0x0000001612002208 */ /* 0x000fe40000000000 */
[----:B------:R-:W-:-:S03]  /*4250*/  @P2 FSEL R19, R19, R23, P0 ;  /* 0x0000001713132208 */ /* 0x000fc60000000000 */
[----:B------:R-:W-:Y:S02]  /*4260*/  @P2 IMAD.MOV.U32 R22, RZ, RZ, R0 ;  /* 0x000000ffff162224 */ /* 0x000fe400078e0000 */
[----:B------:R-:W-:Y:S02]  /*4270*/  @P2 IMAD.MOV.U32 R23, RZ, RZ, R19 ;  /* 0x000000ffff172224 */ /* 0x000fe400078e0013 */
[----:B------:R-:W5:Y:S04]  /*4280*/  LDG.E.64.CONSTANT R18, desc[UR10][R4.64+-0x3000] ;  /* 0xffd0000a04127981 */ /* 0x000f68000c1e9b00 */
[----:B------:R-:W-:Y:S01]  /*4290*/  DSETP.GEU.AND P1, PT, R22, R26, PT ;  /* 0x0000001a1600722a */ /* 0x000fe20003f2e000 */
[----:B------:R-:W-:Y:S02]  /*42a0*/  @P2 SEL R24, R20, R24, P0 ;  /* 0x0000001814182207 */ /* 0x000fe40000000000 */
[----:B------:R-:W-:-:S02]  /*42b0*/  @P2 SEL R25, R21, R25, P0 ;  /* 0x0000001915192207 */ /* 0x000fc40000000000 */
[----:B------:R-:W5:Y:S09]  /*42c0*/  LDG.E.64.CONSTANT R20, desc[UR10][R4.64+-0x2008] ;  /* 0xffdff80a04147981 */ /* 0x000f72000c1e9b00 */
[----:B------:R-:W-:-:S04]  /*42d0*/  @P1 ISETP.GE.U32.AND P0, PT, R24, R6, PT ;  /* 0x000000061800120c */ /* 0x000fc80003f06070 */
[----:B------:R-:W-:-:S13]  /*42e0*/  @P1 ISETP.GE.AND.EX P0, PT, R25, R7, PT, P0 ;  /* 0x000000071900120c */ /* 0x000fda0003f06300 */
[----:B------:R-:W-:-:S06]  /*42f0*/  @P1 DSETP.GT.OR P0, PT, R22, R26, !P0 ;  /* 0x0000001a1600122a */ /* 0x000fcc0004704400 */
[----:B------:R-:W-:Y:S02]  /*4300*/  @P1 FSEL R0, R22, R26, P0 ;  /* 0x0000001a16001208 */ /* 0x000fe40000000000 */
[----:B------:R-:W-:-:S03]  /*4310*/  @P1 FSEL R23, R23, R27, P0 ;  /* 0x0000001b17171208 */ /* 0x000fc60000000000 */
[----:B------:R-:W-:Y:S02]  /*4320*/  @P1 IMAD.MOV.U32 R26, RZ, RZ, R0 ;  /* 0x000000ffff1a1224 */ /* 0x000fe400078e0000 */
[----:B------:R-:W-:Y:S02]  /*4330*/  @P1 IMAD.MOV.U32 R27, RZ, RZ, R23 ;  /* 0x000000ffff1b1224 */ /* 0x000fe400078e0017 */
[----:B------:R-:W5:Y:S01]  /*4340*/  LDG.E.64.CONSTANT R22, desc[UR10][R4.64+-0x2000] ;  /* 0xffe0000a04167981 */ /* 0x000f62000c1e9b00 */
[----:B------:R-:W-:Y:S02]  /*4350*/  @P1 SEL R6, R24, R6, P0 ;  /* 0x0000000618061207 */ /* 0x000fe40000000000 */
[----:B------:R-:W-:Y:S02]  /*4360*/  @P1 SEL R7, R25, R7, P0 ;  /* 0x0000000719071207 */ /* 0x000fe40000000000 */
[----:B------:R-:W5:Y:S01]  /*4370*/  LDG.E.64.CONSTANT R24, desc[UR10][R4.64+-0x1008] ;  /* 0xffeff80a04187981 */ /* 0x000f62000c1e9b00 */
[----:B--2---:R-:W-:-:S14]  /*4380*/  DSETP.GEU.AND P2, PT, R26, R28, PT ;  /* 0x0000001c1a00722a */ /* 0x004fdc0003f4e000 */
[----:B---3--:R-:W-:-:S04]  /*4390*/  @P2 ISETP.GE.U32.AND P0, PT, R6, R10, PT ;  /* 0x0000000a0600220c */ /* 0x008fc80003f06070 */
[----:B------:R-:W-:-:S13]  /*43a0*/  @P2 ISETP.GE.AND.EX P0, PT, R7, R11, PT, P0 ;  /* 0x0000000b0700220c */ /* 0x000fda0003f06300 */
[----:B------:R-:W-:-:S06]  /*43b0*/  @P2 DSETP.GT.OR P0, PT, R26, R28, !P0 ;  /* 0x0000001c1a00222a */ /* 0x000fcc0004704400 */
[----:B------:R-:W-:Y:S02]  /*43c0*/  @P2 FSEL R0, R26, R28, P0 ;  /* 0x0000001c1a002208 */ /* 0x000fe40000000000 */
[----:B------:R-:W-:-:S03]  /*43d0*/  @P2 FSEL R27, R27, R29, P0 ;  /* 0x0000001d1b1b2208 */ /* 0x000fc60000000000 */
[----:B------:R-:W-:Y:S02]  /*43e0*/  @P2 IMAD.MOV.U32 R28, RZ, RZ, R0 ;  /* 0x000000ffff1c2224 */ /* 0x000fe400078e0000 */
[----:B------:R-:W-:Y:S02]  /*43f0*/  @P2 IMAD.MOV.U32 R29, RZ, RZ, R27 ;  /* 0x000000ffff1d2224 */ /* 0x000fe400078e001b */
[----:B------:R-:W2:Y:S04]  /*4400*/  LDG.E.64.CONSTANT R26, desc[UR10][R4.64+-0x1000] ;  /* 0xfff0000a041a7981 */ /* 0x000ea8000c1e9b00 */
[----:B----4-:R-:W-:Y:S01]  /*4410*/  DSETP.GEU.AND P1, PT, R28, R12, PT ;  /* 0x0000000c1c00722a */ /* 0x010fe20003f2e000 */
[----:B------:R-:W-:Y:S02]  /*4420*/  @P2 SEL R10, R6, R10, P0 ;  /* 0x0000000a060a2207 */ /* 0x000fe40000000000 */
[----:B------:R-:W-:-:S11]  /*4430*/  @P2 SEL R11, R7, R11, P0 ;  /* 0x0000000b070b2207 */ /* 0x000fd60000000000 */
[----:B------:R-:W-:-:S04]  /*4440*/  @P1 ISETP.GE.U32.AND P0, PT, R10, R14, PT ;  /* 0x0000000e0a00120c */ /* 0x000fc80003f06070 */
[----:B------:R-:W-:-:S13]  /*4450*/  @P1 ISETP.GE.AND.EX P0, PT, R11, R15, PT, P0 ;  /* 0x0000000f0b00120c */ /* 0x000fda0003f06300 */
[----:B------:R-:W-:-:S06]  /*4460*/  @P1 DSETP.GT.OR P0, PT, R28, R12, !P0 ;  /* 0x0000000c1c00122a */ /* 0x000fcc0004704400 */
[----:B------:R-:W-:Y:S02]  /*4470*/  @P1 FSEL R0, R28, R12, P0 ;  /* 0x0000000c1c001208 */ /* 0x000fe40000000000 */
[----:B------:R-:W-:Y:S02]  /*4480*/  @P1 FSEL R7, R29, R13, P0 ;  /* 0x0000000d1d071208 */ /* 0x000fe40000000000 */
[----:B------:R-:W3:Y:S01]  /*4490*/  LDG.E.64.CONSTANT R28, desc[UR10][R4.64+-0x8] ;  /* 0xfffff80a041c7981 */ /* 0x000ee2000c1e9b00 */
[----:B------:R-:W-:Y:S02]  /*44a0*/  @P1 IMAD.MOV.U32 R12, RZ, RZ, R0 ;  /* 0x000000ffff0c1224 */ /* 0x000fe400078e0000 */
[----:B------:R-:W-:-:S06]  /*44b0*/  @P1 IMAD.MOV.U32 R13, RZ, RZ, R7 ;  /* 0x000000ffff0d1224 */ /* 0x000fcc00078e0007 */
[----:B-----5:R-:W-:Y:S01]  /*44c0*/  DSETP.GEU.AND P2, PT, R12, R16, PT ;  /* 0x000000100c00722a */ /* 0x020fe20003f4e000 */
[----:B------:R-:W-:Y:S02]  /*44d0*/  @P1 SEL R14, R10, R14, P0 ;  /* 0x0000000e0a0e1207 */ /* 0x000fe40000000000 */
[----:B------:R-:W-:-:S11]  /*44e0*/  @P1 SEL R15, R11, R15, P0 ;  /* 0x0000000f0b0f1207 */ /* 0x000fd60000000000 */
[----:B------:R-:W-:-:S04]  /*44f0*/  @P2 ISETP.GE.U32.AND P0, PT, R14, R18, PT ;  /* 0x000000120e00220c */ /* 0x000fc80003f06070 */
[----:B------:R-:W-:-:S13]  /*4500*/  @P2 ISETP.GE.AND.EX P0, PT, R15, R19, PT, P0 ;  /* 0x000000130f00220c */ /* 0x000fda0003f06300 */
[----:B------:R-:W-:-:S06]  /*4510*/  @P2 DSETP.GT.OR P0, PT, R12, R16, !P0 ;  /* 0x000000100c00222a */ /* 0x000fcc0004704400 */
[----:B------:R-:W-:Y:S02]  /*4520*/  @P2 FSEL R0, R12, R16, P0 ;  /* 0x000000100c002208 */ /* 0x000fe40000000000 */
[----:B------:R-:W-:-:S03]  /*4530*/  @P2 FSEL R13, R13, R17, P0 ;  /* 0x000000110d0d2208 */ /* 0x000fc60000000000 */
[----:B------:R-:W-:Y:S02]  /*4540*/  @P2 IMAD.MOV.U32 R16, RZ, RZ, R0 ;  /* 0x000000ffff102224 */ /* 0x000fe400078e0000 */
[----:B------:R-:W-:-:S06]  /*4550*/  @P2 IMAD.MOV.U32 R17, RZ, RZ, R13 ;  /* 0x000000ffff112224 */ /* 0x000fcc00078e000d */
[----:B------:R-:W-:Y:S01]  /*4560*/  DSETP.GEU.AND P1, PT, R16, R20, PT ;  /* 0x000000141000722a */ /* 0x000fe20003f2e000 */
        /* <DEDUP_REMOVED lines=11> */
[----:B------:R-:W-:Y:S01]  /*4620*/  @P1 SEL R23, R19, R23, P0 ;  /* 0x0000001713171207 */ /* 0x000fe20000000000 */
[----:B------:R-:W-:-:S04]  /*4630*/  UIADD3 UR5, UP1, UPT, UR5, -0x2, URZ ;  /* 0xfffffffe05057890 */ /* 0x000fc8000ff3e0ff */
[----:B------:R-:W-:Y:S02]  /*4640*/  UIADD3.X UR6, UPT, UPT, UR6, -0x1, URZ, UP1, !UPT ;  /* 0xffffffff06067890 */ /* 0x000fe40008ffe4ff */
[----:B------:R-:W-:-:S04]  /*4650*/  UISETP.NE.U32.AND UP1, UPT, UR5, URZ, UPT ;  /* 0x000000ff0500728c */ /* 0x000fc8000bf25070 */
[----:B------:R-:W-:Y:S02]  /*4660*/  UISETP.NE.AND.EX UP1, UPT, UR6, URZ, UPT, UP1 ;  /* 0x000000ff0600728c */ /* 0x000fe4000bf25310 */
[----:B------:R-:W-:-:S04]  /*4670*/  UIADD3 UR9, UP2, UPT, UR9, 0xa00, URZ ;  /* 0x00000a0009097890 */ /* 0x000fc8000ff5e0ff */
[----:B------:R-:W-:Y:S01]  /*4680*/  UIADD3.X UR4, UPT, UPT, URZ, UR4, URZ, UP2, !UPT ;  /* 0x00000004ff047290 */ /* 0x000fe200097fe4ff */
[----:B--2---:R-:W-:-:S04]  /*4690*/  @P2 ISETP.GE.U32.AND P0, PT, R22, R26, PT ;  /* 0x0000001a1600220c */ /* 0x004fc80003f06070 */
[----:B------:R-:W-:-:S13]  /*46a0*/  @P2 ISETP.GE.AND.EX P0, PT, R23, R27, PT, P0 ;  /* 0x0000001b1700220c */ /* 0x000fda0003f06300 */
[----:B------:R-:W-:-:S06]  /*46b0*/  @P2 DSETP.GT.OR P0, PT, R20, R24, !P0 ;  /* 0x000000181400222a */ /* 0x000fcc0004704400 */
[----:B------:R-:W-:Y:S02]  /*46c0*/  @P2 FSEL R0, R20, R24, P0 ;  /* 0x0000001814002208 */ /* 0x000fe40000000000 */
[----:B------:R-:W-:-:S03]  /*46d0*/  @P2 FSEL R21, R21, R25, P0 ;  /* 0x0000001915152208 */ /* 0x000fc60000000000 */
[----:B------:R-:W-:Y:S02]  /*46e0*/  @P2 IMAD.MOV.U32 R24, RZ, RZ, R0 ;  /* 0x000000ffff182224 */ /* 0x000fe400078e0000 */
[----:B------:R-:W-:Y:S01]  /*46f0*/  @P2 IMAD.MOV.U32 R25, RZ, RZ, R21 ;  /* 0x000000ffff192224 */ /* 0x000fe200078e0015 */
[----:B------:R-:W-:-:S05]  /*4700*/  @P2 SEL R26, R22, R26, P0 ;  /* 0x0000001a161a2207 */ /* 0x000fca0000000000 */
[----:B---3--:R-:W-:Y:S01]  /*4710*/  DSETP.GEU.AND P1, PT, R24, R28, PT ;  /* 0x0000001c1800722a */ /* 0x008fe20003f2e000 */
[----:B------:R-:W-:-:S13]  /*4720*/  @P2 SEL R27, R23, R27, P0 ;  /* 0x0000001b171b2207 */ /* 0x000fda0000000000 */
[----:B------:R-:W-:-:S04]  /*4730*/  @P1 ISETP.GE.U32.AND P0, PT, R26, R8, PT ;  /* 0x000000081a00120c */ /* 0x000fc80003f06070 */
[----:B------:R-:W-:Y:S02]  /*4740*/  @P1 ISETP.GE.AND.EX P0, PT, R27, R9, PT, P0 ;  /* 0x000000091b00120c */ /* 0x000fe40003f06300 */
[----:B------:R-:W-:-:S11]  /*4750*/  IADD3 R4, P2, PT, R4, 0xa000, RZ ;  /* 0x0000a00004047810 */ /* 0x000fd60007f5e0ff */
[----:B------:R-:W-:Y:S01]  /*4760*/  @P1 DSETP.GT.OR P0, PT, R24, R28, !P0 ;  /* 0x0000001c1800122a */ /* 0x000fe20004704400 */
[----:B------:R-:W-:-:S05]  /*4770*/  IMAD.X R5, RZ, RZ, R5, P2 ;  /* 0x000000ffff057224 */ /* 0x000fca00010e0605 */
[----:B------:R-:W-:Y:S02]  /*4780*/  @P1 FSEL R0, R24, R28, P0 ;  /* 0x0000001c18001208 */ /* 0x000fe40000000000 */
[----:B------:R-:W-:Y:S02]  /*4790*/  @P1 FSEL R25, R25, R29, P0 ;  /* 0x0000001d19191208 */ /* 0x000fe40000000000 */
[----:B------:R-:W-:Y:S01]  /*47a0*/  @P1 SEL R8, R26, R8, P0 ;  /* 0x000000081a081207 */ /* 0x000fe20000000000 */
[----:B------:R-:W-:Y:S01]  /*47b0*/  @P1 IMAD.MOV.U32 R28, RZ, RZ, R0 ;  /* 0x000000ffff1c1224 */ /* 0x000fe200078e0000 */
[----:B------:R-:W-:Y:S01]  /*47c0*/  @P1 SEL R9, R27, R9, P0 ;  /* 0x000000091b091207 */ /* 0x000fe20000000000 */
[----:B------:R-:W-:Y:S01]  /*47d0*/  @P1 IMAD.MOV.U32 R29, RZ, RZ, R25 ;  /* 0x000000ffff1d1224 */ /* 0x000fe200078e0019 */
[----:B------:R-:W-:Y:S06]  /*47e0*/  BRA.U UP1, `(.L_x_73) ;  /* 0xfffffff501fc7547 */ /* 0x000fec000b83ffff */
.L_x_72:
[----:B------:R-:W-:Y:S05]  /*47f0*/  BRA.U !UP0, `(.L_x_71) ;  /* 0x00000005081c7547 */ /* 0x000fea000b800000 */
[----:B------:R-:W-:Y:S02]  /*4800*/  IMAD.U32 R25, RZ, RZ, UR9 ;  /* 0x00000009ff197e24 */ /* 0x000fe4000f8e00ff */
[----:B------:R-:W-:Y:S02]  /*4810*/  IMAD.U32 R5, RZ, RZ, UR9 ;  /* 0x00000009ff057e24 */ /* 0x000fe4000f8e00ff */
[----:B------:R-:W-:Y:S01]  /*4820*/  IMAD.U32 R0, RZ, RZ, UR4 ;  /* 0x00000004ff007e24 */ /* 0x000fe2000f8e00ff */
[----:B------:R-:W-:-:S04]  /*4830*/  LEA R24, P0, R25, R2, 0x4 ;  /* 0x0000000219187211 */ /* 0x000fc800078020ff */
[----:B------:R-:W-:-:S05]  /*4840*/  LEA.HI.X R25, R5, R3, R0, 0x4, P0 ;  /* 0x0000000305197211 */ /* 0x000fca00000f2400 */
        /* <DEDUP_REMOVED lines=8> */
[----:B------:R-:W5:Y:S04]  /*48d0*/  LDG.E.64.CONSTANT R2, desc[UR10][R24.64+0x4000] ;  /* 0x0040000a18027981 */ /* 0x000f68000c1e9b00 */
[----:B------:R-:W5:Y:S01]  /*48e0*/  LDG.E.64.CONSTANT R6, desc[UR10][R24.64+0x4008] ;  /* 0x0040080a18067981 */ /* 0x000f62000c1e9b00 */
[----:B------:R-:W-:-:S04]  /*48f0*/  UIADD3 UR9, UP0, UPT, UR9, 0x500, URZ ;  /* 0x0000050009097890 */ /* 0x000fc8000ff1e0ff */
[----:B------:R-:W-:Y:S01]  /*4900*/  UIADD3.X UR4, UPT, UPT, URZ, UR4, URZ, UP0, !UPT ;  /* 0x00000004ff047290 */ /* 0x000fe200087fe4ff */
[----:B--2---:R-:W-:-:S14]  /*4910*/  DSETP.GEU.AND P2, PT, R28, R22, PT ;  /* 0x000000161c00722a */ /* 0x004fdc0003f4e000 */
[----:B---3--:R-:W-:-:S04]  /*4920*/  @P2 ISETP.GE.U32.AND P0, PT, R8, R20, PT ;  /* 0x000000140800220c */ /* 0x008fc80003f06070 */
        /* <DEDUP_REMOVED lines=47> */
[----:B------:R-:W-:Y:S02]  /*4c20*/  @P2 IMAD.MOV.U32 R3, RZ, RZ, R11 ;  /* 0x000000ffff032224 */ /* 0x000fe400078e000b */
[----:B------:R-:W-:Y:S02]  /*4c30*/  IMAD.MOV.U32 R8, RZ, RZ, R6 ;  /* 0x000000ffff087224 */ /* 0x000fe400078e0006 */
[----:B------:R-:W-:-:S02]  /*4c40*/  IMAD.MOV.U32 R9, RZ, RZ, R7 ;  /* 0x000000ffff097224 */ /* 0x000fc400078e0007 */
[----:B------:R-:W-:Y:S02]  /*4c50*/  IMAD.MOV.U32 R28, RZ, RZ, R2 ;  /* 0x000000ffff1c7224 */ /* 0x000fe400078e0002 */
[----:B------:R-:W-:-:S07]  /*4c60*/  IMAD.MOV.U32 R29, RZ, RZ, R3 ;  /* 0x000000ffff1d7224 */ /* 0x000fce00078e0003 */
.L_x_71:
[----:B------:R-:W0:Y:S01]  /*4c70*/  LDCU UR6, c[0x0][0x390] ;  /* 0x00007200ff0677ac */ /* 0x000e220008000800 */
[----:B------:R-:W1:Y:S01]  /*4c80*/  S2R R0, SR_TID.X ;  /* 0x0000000000007919 */ /* 0x000e620000002100 */
[----:B0-----:R-:W-:Y:S02]  /*4c90*/  USHF.R.S32.HI UR5, URZ, 0x1f, UR6 ;  /* 0x0000001fff057899 */ /* 0x001fe40008011406 */
[----:B------:R-:W-:-:S04]  /*4ca0*/  UISETP.GE.U32.AND UP0, UPT, UR9, UR6, UPT ;  /* 0x000000060900728c */ /* 0x000fc8000bf06070 */
[----:B------:R-:W-:-:S09]  /*4cb0*/  UISETP.GE.AND.EX UP0, UPT, UR4, UR5, UPT, UP0 ;  /* 0x000000050400728c */ /* 0x000fd2000bf06300 */
[----:B-1----:R-:W-:Y:S05]  /*4cc0*/  BRA.U UP0, `(.L_x_74) ;  /* 0x0000000900a07547 */ /* 0x002fea000b800000 */
[----:B------:R-:W-:Y:S01]  /*4cd0*/  UIADD3 UR5, UPT, UPT, -UR9, UR6, URZ ;  /* 0x0000000609057290 */ /* 0x000fe2000fffe1ff */
[----:B------:R-:W-:Y:S05]  /*4ce0*/  BSSY.RECONVERGENT B1, `(.L_x_74) ;  /* 0x00000a6000017945 */ /* 0x000fea0003800200 */
[----:B------:R-:W-:-:S13]  /*4cf0*/  ISETP.GE.AND P0, PT, R0, UR5, PT ;  /* 0x0000000500007c0c */ /* 0x000fda000bf06270 */
[----:B------:R-:W-:Y:S05]  /*4d00*/  @P0 BRA `(.L_x_75) ;  /* 0x00000008008c0947 */ /* 0x000fea0003800000 */
[----:B------:R-:W-:Y:S01]  /*4d10*/  IMAD.U32 R3, RZ, RZ, UR6 ;  /* 0x00000006ff037e24 */ /* 0x000fe2000f8e00ff */
[----:B------:R-:W-:Y:S01]  /*4d20*/  LOP3.LUT R2, RZ, R0, RZ, 0x33, !PT ;  /* 0x00000000ff027212 */ /* 0x000fe200078e33ff */
[----:B------:R-:W-:Y:S01]  /*4d30*/  BSSY.RECONVERGENT B2, `(.L_x_76) ;  /* 0x0000032000027945 */ /* 0x000fe20003800200 */
[----:B------:R-:W-:Y:S02]  /*4d40*/  IMAD.MOV.U32 R16, RZ, RZ, R0 ;  /* 0x000000ffff107224 */ /* 0x000fe400078e0000 */
[----:B------:R-:W-:-:S04]  /*4d50*/  IADD3 R14, PT, PT, R3, -UR9, R2 ;  /* 0x80000009030e7c10 */ /* 0x000fc8000fffe002 */
[----:B------:R-:W-:-:S04]  /*4d60*/  LOP3.LUT R2, R14, 0x300, RZ, 0xc0, !PT ;  /* 0x000003000e027812 */ /* 0x000fc800078ec0ff */
[----:B------:R-:W-:-:S13]  /*4d70*/  ISETP.NE.AND P0, PT, R2, 0x300, PT ;  /* 0x000003000200780c */ /* 0x000fda0003f05270 */
[----:B------:R-:W-:Y:S05]  /*4d80*/  @!P0 BRA `(.L_x_77) ;  /* 0x0000000000b08947 */ /* 0x000fea0003800000 */
[----:B------:R-:W0:Y:S01]  /*4d90*/  LDCU.64 UR12, c[0x0][0x380] ;  /* 0x00007000ff0c77ac */ /* 0x000e220008000a00 */
[----:B------:R-:W-:Y:S01]  /*4da0*/  IADD3 R5, P0, PT, R0, UR9, RZ ;  /* 0x0000000900057c10 */ /* 0x000fe2000ff1e0ff */
[----:B------:R-:W-:Y:S01]  /*4db0*/  IMAD.MOV.U32 R16, RZ, RZ, R0 ;  /* 0x000000ffff107224 */ /* 0x000fe200078e0000 */
[----:B------:R-:W-:-:S03]  /*4dc0*/  LEA.HI R2, R14, 0x1, RZ, 0x18 ;  /* 0x000000010e027811 */ /* 0x000fc600078fc0ff */
[----:B------:R-:W-:Y:S01]  /*4dd0*/  IMAD.X R4, RZ, RZ, UR4, P0 ;  /* 0x00000004ff047e24 */ /* 0x000fe200080e06ff */
[----:B------:R-:W-:-:S05]  /*4de0*/  LOP3.LUT R2, R2, 0x3, RZ, 0xc0, !PT ;  /* 0x0000000302027812 */ /* 0x000fca00078ec0ff */
[----:B------:R-:W-:Y:S01]  /*4df0*/  IMAD.MOV R12, RZ, RZ, -R2 ;  /* 0x000000ffff0c7224 */ /* 0x000fe200078e0a02 */
[----:B0-----:R-:W-:-:S04]  /*4e00*/  LEA R13, P1, R5, UR12, 0x4 ;  /* 0x0000000c050d7c11 */ /* 0x001fc8000f8220ff */
[----:B------:R-:W-:-:S09]  /*4e10*/  LEA.HI.X R5, R5, UR13, R4, 0x4, P1 ;  /* 0x0000000d05057c11 */ /* 0x000fd200088f2404 */
.L_x_80:
[----:B------:R-:W-:-:S05]  /*4e20*/  IMAD.MOV.U32 R4, RZ, RZ, R13 ;  /* 0x000000ffff047224 */ /* 0x000fca00078e000d */
[----:B------:R-:W2:Y:S04]  /*4e30*/  LDG.E.64.CONSTANT R6, desc[UR10][R4.64] ;  /* 0x0000000a04067981 */ /* 0x000ea8000c1e9b00 */
[----:B------:R-:W3:Y:S01]  /*4e40*/  LDG.E.64.CONSTANT R2, desc[UR10][R4.64+0x8] ;  /* 0x0000080a04027981 */ /* 0x000ee2000c1e9b00 */
[----:B------:R-:W-:Y:S01]  /*4e50*/  VIADD R12, R12, 0x1 ;  /* 0x000000010c0c7836 */ /* 0x000fe20000000000 */
[----:B------:R-:W-:Y:S01]  /*4e60*/  BSSY.RECONVERGENT B3, `(.L_x_78) ;  /* 0x000001b000037945 */ /* 0x000fe20003800200 */
[----:B------:R-:W-:Y:S01]  /*4e70*/  IMAD.MOV.U32 R15, RZ, RZ, R8 ;  /* 0x000000ffff0f7224 */ /* 0x000fe200078e0008 */
        /* <DEDUP_REMOVED lines=25> */
.L_x_79:
[----:B------:R-:W-:Y:S05]  /*5010*/  BSYNC.RECONVERGENT B3 ;  /* 0x0000000000037941 */ /* 0x000fea0003800200 */
.L_x_78:
[----:B------:R-:W-:Y:S02]  /*5020*/  IMAD.X R5, RZ, RZ, R5, P3 ;  /* 0x000000ffff057224 */ /* 0x000fe400018e0605 */
[----:B------:R-:W-:Y:S01]  /*5030*/  VIADD R16, R16, 0x100 ;  /* 0x0000010010107836 */ /* 0x000fe20000000000 */
[----:B------:R-:W-:Y:S06]  /*5040*/  @P2 BRA `(.L_x_80) ;  /* 0xfffffffc00742947 */ /* 0x000fec000383ffff */
.L_x_77:
[----:B------:R-:W-:Y:S05]  /*5050*/  BSYNC.RECONVERGENT B2 ;  /* 0x0000000000027941 */ /* 0x000fea0003800200 */
.L_x_76:
[----:B------:R-:W-:-:S13]  /*5060*/  ISETP.GE.U32.AND P0, PT, R14, 0x300, PT ;  /* 0x000003000e00780c */ /* 0x000fda0003f06070 */
[----:B------:R-:W-:Y:S05]  /*5070*/  @!P0 BRA `(.L_x_75) ;  /* 0x0000000400b08947 */ /* 0x000fea0003800000 */
[----:B------:R-:W0:Y:S01]  /*5080*/  LDCU.64 UR12, c[0x0][0x380] ;  /* 0x00007000ff0c77ac */ /* 0x000e220008000a00 */
[----:B------:R-:W-:-:S05]  /*5090*/  IADD3 R11, P0, PT, R16, UR9, RZ ;  /* 0x00000009100b7c10 */ /* 0x000fca000ff1e0ff */
[----:B------:R-:W-:Y:S01]  /*50a0*/  IMAD.X R2, RZ, RZ, UR4, P0 ;  /* 0x00000004ff027e24 */ /* 0x000fe200080e06ff */
[----:B0-----:R-:W-:-:S04]  /*50b0*/  LEA R10, P1, R11, UR12, 0x4 ;  /* 0x0000000c0b0a7c11 */ /* 0x001fc8000f8220ff */
[----:B------:R-:W-:Y:S02]  /*50c0*/  IADD3 R10, P0, PT, R10, 0x3008, RZ ;  /* 0x000030080a0a7810 */ /* 0x000fe40007f1e0ff */
[----:B------:R-:W-:-:S05]  /*50d0*/  LEA.HI.X R11, R11, UR13, R2, 0x4, P1 ;  /* 0x0000000d0b0b7c11 */ /* 0x000fca00088f2402 */
[----:B------:R-:W-:-:S07]  /*50e0*/  IMAD.X R11, RZ, RZ, R11, P0 ;  /* 0x000000ffff0b7224 */ /* 0x000fce00000e060b */
.L_x_89:
[----:B------:R-:W2:Y:S04]  /*50f0*/  LDG.E.64.CONSTANT R12, desc[UR10][R10.64+-0x3008] ;  /* 0xffcff80a0a0c7981 */ /* 0x000ea8000c1e9b00 */
[----:B------:R-:W3:Y:S04]  /*5100*/  LDG.E.64.CONSTANT R14, desc[UR10][R10.64+-0x3000] ;  /* 0xffd0000a0a0e7981 */ /* 0x000ee8000c1e9b00 */
[----:B------:R0:W5:Y:S04]  /*5110*/  LDG.E.64.CONSTANT R6, desc[UR10][R10.64+-0x2008] ;  /* 0xffdff80a0a067981 */ /* 0x000168000c1e9b00 */
        /* <DEDUP_REMOVED lines=22> */
.L_x_82:
[----:B------:R-:W-:Y:S05]  /*5280*/  BSYNC.RECONVERGENT B2 ;  /* 0x0000000000027941 */ /* 0x000fea0003800200 */
.L_x_81:
        /* <DEDUP_REMOVED lines=25> */
.L_x_84:
[----:B------:R-:W-:Y:S05]  /*5420*/  BSYNC.RECONVERGENT B2 ;  /* 0x0000000000027941 */ /* 0x000fea0003800200 */
.L_x_83:
        /* <DEDUP_REMOVED lines=21> */
.L_x_86:
[----:B------:R-:W-:Y:S05]  /*5580*/  BSYNC.RECONVERGENT B2 ;  /* 0x0000000000027941 */ /* 0x000fea0003800200 */
.L_x_85:
        /* <DEDUP_REMOVED lines=21> */
.L_x_88:
[----:B------:R-:W-:Y:S05]  /*56e0*/  BSYNC.RECONVERGENT B2 ;  /* 0x0000000000027941 */ /* 0x000fea0003800200 */
.L_x_87:
[----:B------:R-:W-:Y:S01]  /*56f0*/  VIADD R16, R16, 0x400 ;  /* 0x0000040010107836 */ /* 0x000fe20000000000 */
[----:B------:R-:W-:-:S04]  /*5700*/  IADD3 R10, P1, PT, R10, 0x4000, RZ ;  /* 0x000040000a0a7810 */ /* 0x000fc80007f3e0ff */
[----:B------:R-:W-:Y:S01]  /*5710*/  ISETP.GE.AND P0, PT, R16, UR5, PT ;  /* 0x0000000510007c0c */ /* 0x000fe2000bf06270 */
[----:B------:R-:W-:-:S12]  /*5720*/  IMAD.X R11, RZ, RZ, R11, P1 ;  /* 0x000000ffff0b7224 */ /* 0x000fd800008e060b */
[----:B------:R-:W-:Y:S05]  /*5730*/  @!P0 BRA `(.L_x_89) ;  /* 0xfffffff8006c8947 */ /* 0x000fea000383ffff */
.L_x_75:
[----:B------:R-:W-:Y:S05]  /*5740*/  BSYNC.RECONVERGENT B1 ;  /* 0x0000000000017941 */ /* 0x000fea0003800200 */
.L_x_74:
[----:B------:R-:W0:Y:S01]  /*5750*/  S2R R10, SR_LANEID ;  /* 0x00000000000a7919 */ /* 0x000e220000000000 */
[----:B------:R-:W-:Y:S01]  /*5760*/  BSSY.RECONVERGENT B1, `(.L_x_90) ;  /* 0x000001f000017945 */ /* 0x000fe20003800200 */
[----:B------:R-:W-:Y:S01]  /*5770*/  IMAD.MOV.U32 R11, RZ, RZ, R8 ;  /* 0x000000ffff0b7224 */ /* 0x000fe200078e0008 */
[----:B------:R1:W2:Y:S01]  /*5780*/  SHFL.DOWN PT, R4, R28, 0x1, 0x1f ;  /* 0x08201f001c047f89 */ /* 0x0002a200000e0000 */
[----:B------:R-:W-:Y:S02]  /*5790*/  IMAD.MOV.U32 R12, RZ, RZ, R9 ;  /* 0x000000ffff0c7224 */ /* 0x000fe400078e0009 */
[----:B------:R-:W-:Y:S01]  /*57a0*/  IMAD.MOV.U32 R2, RZ, RZ, R28 ;  /* 0x000000ffff027224 */ /* 0x000fe200078e001c */
[----:B------:R1:W3:Y:S01]  /*57b0*/  SHFL.DOWN PT, R5, R29, 0x1, 0x1f ;  /* 0x08201f001d057f89 */ /* 0x0002e200000e0000 */
        /* <DEDUP_REMOVED lines=25> */
.L_x_91:
[----:B------:R-:W-:Y:S05]  /*5950*/  BSYNC.RECONVERGENT B1 ;  /* 0x0000000000017941 */ /* 0x000fea0003800200 */
.L_x_90:
        /* <DEDUP_REMOVED lines=31> */
.L_x_93:
[----:B------:R-:W-:Y:S05]  /*5b50*/  BSYNC.RECONVERGENT B1 ;  /* 0x0000000000017941 */ /* 0x000fea0003800200 */
.L_x_92:
[----:B------:R-:W-:Y:S01]  /*5b60*/  ISETP.GT.AND P0, PT, R10, 0x1b, PT ;  /* 0x0000001b0a00780c */ /* 0x000fe20003f04270 */
[----:B-1----:R1:W1:Y:S01]  /*5b70*/  SHFL.DOWN PT, R6, R4, 0x4, 0x1f ;  /* 0x08801f0004067f89 */ /* 0x00226200000e0000 */
[----:B------:R-:W-:Y:S01]  /*5b80*/  BSSY.RECONVERGENT B1, `(.L_x_94) ;  /* 0x000001d000017945 */ /* 0x000fe20003800200 */
[----:B0-----:R-:W-:Y:S02]  /*5b90*/  IMAD.MOV.U32 R11, RZ, RZ, R8 ;  /* 0x000000ffff0b7224 */ /* 0x001fe400078e0008 */
[----:B--2---:R0:W2:Y:S01]  /*5ba0*/  SHFL.DOWN PT, R7, R5, 0x4, 0x1f ;  /* 0x08801f0005077f89 */ /* 0x0040a200000e0000 */
[----:B------:R-:W-:Y:S02]  /*5bb0*/  IMAD.MOV.U32 R12, RZ, RZ, R9 ;  /* 0x000000ffff0c7224 */ /* 0x000fe400078e0009 */
[----:B------:R-:W-:Y:S01]  /*5bc0*/  IMAD.MOV.U32 R2, RZ, RZ, R4 ;  /* 0x000000ffff027224 */ /* 0x000fe200078e0004 */
[----:B----4-:R0:W4:Y:S01]  /*5bd0*/  SHFL.DOWN PT, R13, R8, 0x4, 0x1f ;  /* 0x08801f00080d7f89 */ /* 0x01012200000e0000 */
[----:B------:R-:W-:-:S03]  /*5be0*/  IMAD.MOV.U32 R3, RZ, RZ, R5 ;  /* 0x000000ffff037224 */ /* 0x000fc600078e0005 */
[----:B---3--:R0:W3:Y:S01]  /*5bf0*/  SHFL.DOWN PT, R14, R9, 0x4, 0x1f ;  /* 0x08801f00090e7f89 */ /* 0x0080e200000e0000 */
[----:B------:R-:W-:Y:S05]  /*5c00*/  @P0 BRA `(.L_x_95) ;  /* 0x0000000000500947 */ /* 0x000fea0003800000 */
[----:B-12---:R-:W-:Y:S01]  /*5c10*/  DSETP.GEU.AND P0, PT, R4, R6, PT ;  /* 0x000000060400722a */ /* 0x006fe20003f0e000 */
[----:B----4-:R-:W-:Y:S02]  /*5c20*/  IMAD.MOV.U32 R11, RZ, RZ, R13 ;  /* 0x000000ffff0b7224 */ /* 0x010fe400078e000d */
        /* <DEDUP_REMOVED lines=18> */
.L_x_95:
[----:B------:R-:W-:Y:S05]  /*5d50*/  BSYNC.RECONVERGENT B1 ;  /* 0x0000000000017941 */ /* 0x000fea0003800200 */
.L_x_94:
[----:B------:R-:W-:Y:S01]  /*5d60*/  ISETP.GT.AND P0, PT, R10, 0x17, PT ;  /* 0x000000170a00780c */ /* 0x000fe20003f04270 */
[----:B-1----:R1:W1:Y:S01]  /*5d70*/  SHFL.DOWN PT, R6, R2, 0x8, 0x1f ;  /* 0x09001f0002067f89 */ /* 0x00226200000e0000 */
[----:B------:R-:W-:Y:S01]  /*5d80*/  BSSY.RECONVERGENT B1, `(.L_x_96) ;  /* 0x000001d000017945 */ /* 0x000fe20003800200 */
[----:B0-----:R-:W-:Y:S02]  /*5d90*/  IMAD.MOV.U32 R8, RZ, RZ, R11 ;  /* 0x000000ffff087224 */ /* 0x001fe400078e000b */
[----:B--2---:R0:W2:Y:S01]  /*5da0*/  SHFL.DOWN PT, R7, R3, 0x8, 0x1f ;  /* 0x09001f0003077f89 */ /* 0x0040a200000e0000 */
[----:B------:R-:W-:Y:S02]  /*5db0*/  IMAD.MOV.U32 R9, RZ, RZ, R12 ;  /* 0x000000ffff097224 */ /* 0x000fe400078e000c */
[----:B------:R-:W-:Y:S01]  /*5dc0*/  IMAD.MOV.U32 R4, RZ, RZ, R2 ;  /* 0x000000ffff047224 */ /* 0x000fe200078e0002 */
[----:B---3--:R0:W3:Y:S01]  /*5dd0*/  SHFL.DOWN PT, R14, R11, 0x8, 0x1f ;  /* 0x09001f000b0e7f89 */ /* 0x0080e200000e0000 */
[----:B------:R-:W-:-:S03]  /*5de0*/  IMAD.MOV.U32 R5, RZ, RZ, R3 ;  /* 0x000000ffff057224 */ /* 0x000fc600078e0003 */
[----:B----4-:R0:W4:Y:S01]  /*5df0*/  SHFL.DOWN PT, R13, R12, 0x8, 0x1f ;  /* 0x09001f000c0d7f89 */ /* 0x01012200000e0000 */
        /* <DEDUP_REMOVED lines=21> */
.L_x_97:
[----:B------:R-:W-:Y:S05]  /*5f50*/  BSYNC.RECONVERGENT B1 ;  /* 0x0000000000017941 */ /* 0x000fea0003800200 */
.L_x_96:
[----:B------:R-:W-:Y:S01]  /*5f60*/  ISETP.GT.AND P0, PT, R10, 0xf, PT ;  /* 0x0000000f0a00780c */ /* 0x000fe20003f04270 */
[----:B-1----:R1:W1:Y:S01]  /*5f70*/  SHFL.DOWN PT, R2, R4, 0x10, 0x1f ;  /* 0x0a001f0004027f89 */ /* 0x00226200000e0000 */
[----:B------:R-:W-:Y:S01]  /*5f80*/  BSSY.RECONVERGENT B1, `(.L_x_98) ;  /* 0x000001d000017945 */ /* 0x000fe20003800200 */
[----:B---3--:R-:W-:Y:S02]  /*5f90*/  IMAD.MOV.U32 R14, RZ, RZ, R8 ;  /* 0x000000ffff0e7224 */ /* 0x008fe400078e0008 */
[----:B0-----:R0:W3:Y:S01]  /*5fa0*/  SHFL.DOWN PT, R3, R5, 0x10, 0x1f ;  /* 0x0a001f0005037f89 */ /* 0x0010e200000e0000 */
[----:B------:R-:W-:Y:S02]  /*5fb0*/  IMAD.MOV.U32 R15, RZ, RZ, R9 ;  /* 0x000000ffff0f7224 */ /* 0x000fe400078e0009 */
[----:B------:R-:W-:Y:S01]  /*5fc0*/  IMAD.MOV.U32 R12, RZ, RZ, R4 ;  /* 0x000000ffff0c7224 */ /* 0x000fe200078e0004 */
[----:B--2---:R0:W2:Y:S01]  /*5fd0*/  SHFL.DOWN PT, R7, R8, 0x10, 0x1f ;  /* 0x0a001f0008077f89 */ /* 0x0040a200000e0000 */
[----:B----4-:R-:W-:-:S03]  /*5fe0*/  IMAD.MOV.U32 R13, RZ, RZ, R5 ;  /* 0x000000ffff0d7224 */ /* 0x010fc600078e0005 */
[----:B------:R0:W4:Y:S01]  /*5ff0*/  SHFL.DOWN PT, R6, R9, 0x10, 0x1f ;  /* 0x0a001f0009067f89 */ /* 0x00012200000e0000 */
[----:B------:R-:W-:Y:S05]  /*6000*/  @P0 BRA `(.L_x_99) ;  /* 0x0000000000500947 */ /* 0x000fea0003800000 */
[----:B-1-3--:R-:W-:Y:S01]  /*6010*/  DSETP.GEU.AND P0, PT, R4, R2, PT ;  /* 0x000000020400722a */ /* 0x00afe20003f0e000 */
[----:B--2---:R-:W-:Y:S02]  /*6020*/  IMAD.MOV.U32 R14, RZ, RZ, R7 ;  /* 0x000000ffff0e7224 */ /* 0x004fe400078e0007 */
        /* <DEDUP_REMOVED lines=18> */
.L_x_99:
[----:B------:R-:W-:Y:S05]  /*6150*/  BSYNC.RECONVERGENT B1 ;  /* 0x0000000000017941 */ /* 0x000fea0003800200 */
.L_x_98:
[----:B------:R-:W-:Y:S01]  /*6160*/  ISETP.NE.AND P0, PT, R10, RZ, PT ;  /* 0x000000ff0a00720c */ /* 0x000fe20003f05270 */
[----:B------:R-:W-:-:S12]  /*6170*/  BSSY.RECONVERGENT B1, `(.L_x_100) ;  /* 0x000000a000017945 */ /* 0x000fd80003800200 */
[----:B------:R-:W-:Y:S05]  /*6180*/  @P0 BRA `(.L_x_101) ;  /* 0x0000000000200947 */ /* 0x000fea0003800000 */
[----:B-1----:R-:W1:Y:S01]  /*6190*/  S2R R4, SR_CgaCtaId ;  /* 0x0000000000047919 */ /* 0x002e620000008800 */
[----:B---3--:R-:W-:Y:S02]  /*61a0*/  MOV R3, 0x400 ;  /* 0x0000040000037802 */ /* 0x008fe40000000f00 */
[----:B------:R-:W-:-:S04]  /*61b0*/  SHF.R.U32.HI R2, RZ, 0x1, R0 ;  /* 0x00000001ff027819 */ /* 0x000fc80000011600 */
[----:B------:R-:W-:Y:S02]  /*61c0*/  LOP3.LUT R2, R2, 0x1f0, RZ, 0xc0, !PT ;  /* 0x000001f002027812 */ /* 0x000fe400078ec0ff */
[----:B-1----:R-:W-:-:S05]  /*61d0*/  LEA R3, R4, R3, 0x18 ;  /* 0x0000000304037211 */ /* 0x002fca00078ec0ff */
[----:B------:R-:W-:-:S05]  /*61e0*/  IMAD.IADD R3, R2, 0x1, R3 ;  /* 0x0000000102037824 */ /* 0x000fca00078e0203 */
[----:B------:R1:W-:Y:S04]  /*61f0*/  STS.64 [R3+0x10], R14 ;  /* 0x0000100e03007388 */ /* 0x0003e80000000a00 */
[----:B------:R1:W-:Y:S02]  /*6200*/  STS.64 [R3+0x8], R12 ;  /* 0x0000080c03007388 */ /* 0x0003e40000000a00 */
.L_x_101:
[----:B------:R-:W-:Y:S05]  /*6210*/  BSYNC.RECONVERGENT B1 ;  /* 0x0000000000017941 */ /* 0x000fea0003800200 */
.L_x_100:
[----:B------:R-:W-:Y:S01]  /*6220*/  BAR.SYNC.DEFER_BLOCKING 0x0 ;  /* 0x0000000000007b1d */ /* 0x000fe20000010000 */
[----:B------:R-:W-:-:S13]  /*6230*/  ISETP.NE.AND P1, PT, R0, RZ, PT ;  /* 0x000000ff0000720c */ /* 0x000fda0003f25270 */
[----:B------:R-:W-:Y:S05]  /*6240*/  @P1 BRA `(.L_x_34) ;  /* 0x00000008008c1947 */ /* 0x000fea0003800000 */
[----:B-1-3--:R-:W1:Y:S01]  /*6250*/  S2R R3, SR_CgaCtaId ;  /* 0x0000000000037919 */ /* 0x00ae620000008800 */
[----:B------:R-:W-:Y:S01]  /*6260*/  MOV R0, 0x400 ;  /* 0x0000040000007802 */ /* 0x000fe20000000f00 */
[----:B------:R-:W-:Y:S03]  /*6270*/  BSSY.RECONVERGENT B1, `(.L_x_102) ;  /* 0x000001a000017945 */ /* 0x000fe60003800200 */
[----:B-1----:R-:W-:-:S05]  /*6280*/  LEA R0, R3, R0, 0x18 ;  /* 0x0000000003007211 */ /* 0x002fca00078ec0ff */
[----:B------:R-:W1:Y:S04]  /*6290*/  LDS.64 R16, [R0+0x18] ;  /* 0x0000180000107984 */ /* 0x000e680000000a00 */
[----:B0-2-4-:R-:W0:Y:S04]  /*62a0*/  LDS.128 R4, [R0+0x20] ;  /* 0x0000200000047984 */ /* 0x015e280000000c00 */
[----:B------:R2:W3:Y:S04]  /*62b0*/  LDS.64 R2, [R0+0x80] ;  /* 0x0000800000027984 */ /* 0x0004e80000000a00 */
[----:B------:R2:W4:Y:S01]  /*62c0*/  LDS.128 R8, [R0+0x30] ;  /* 0x0000300000087984 */ /* 0x0005220000000c00 */
[----:B-1----:R-:W-:Y:S01]  /*62d0*/  DSETP.GEU.AND P0, PT, R12, R16, PT ;  /* 0x000000100c00722a */ /* 0x002fe20003f0e000 */
[----:B------:R-:W-:-:S02]  /*62e0*/  IMAD.MOV.U32 R20, RZ, RZ, R16 ;  /* 0x000000ffff147224 */ /* 0x000fc400078e0010 */
[----:B------:R-:W-:Y:S02]  /*62f0*/  IMAD.MOV.U32 R21, RZ, RZ, R17 ;  /* 0x000000ffff157224 */ /* 0x000fe400078e0011 */
[----:B0-----:R-:W-:Y:S02]  /*6300*/  IMAD.MOV.U32 R23, RZ, RZ, R4 ;  /* 0x000000ffff177224 */ /* 0x001fe400078e0004 */
        /* <DEDUP_REMOVED lines=16> */
.L_x_103:
[----:B------:R-:W-:Y:S05]  /*6410*/  BSYNC.RECONVERGENT B1 ;  /* 0x0000000000017941 */ /* 0x000fea0003800200 */
.L_x_102:
        /* <DEDUP_REMOVED lines=23> */
.L_x_105:
[----:B------:R-:W-:Y:S05]  /*6590*/  BSYNC.RECONVERGENT B1 ;  /* 0x0000000000017941 */ /* 0x000fea0003800200 */
.L_x_104:
        /* <DEDUP_REMOVED lines=21> */
.L_x_107:
[----:B------:R-:W-:Y:S05]  /*66f0*/  BSYNC.RECONVERGENT B1 ;  /* 0x0000000000017941 */ /* 0x000fea0003800200 */
.L_x_106:
        /* <DEDUP_REMOVED lines=23> */
.L_x_109:
[----:B------:R-:W-:Y:S05]  /*6870*/  BSYNC.RECONVERGENT B1 ;  /* 0x0000000000017941 */ /* 0x000fea0003800200 */
.L_x_108:
        /* <DEDUP_REMOVED lines=21> */
.L_x_111:
[----:B------:R-:W-:Y:S05]  /*69d0*/  BSYNC.RECONVERGENT B1 ;  /* 0x0000000000017941 */ /* 0x000fea0003800200 */
.L_x_110:
        /* <DEDUP_REMOVED lines=21> */
.L_x_113:
[----:B------:R-:W-:Y:S05]  /*6b30*/  BSYNC.RECONVERGENT B1 ;  /* 0x0000000000017941 */ /* 0x000fea0003800200 */
.L_x_112:
        /* <DEDUP_REMOVED lines=20> */
.L_x_34:
[----:B------:R-:W-:Y:S05]  /*6c80*/  BSYNC.RECONVERGENT B0 ;  /* 0x0000000000007941 */ /* 0x000fea0003800200 */
.L_x_1:
[----:B------:R-:W-:Y:S05]  /*6c90*/  @P1 EXIT ;  /* 0x000000000000194d */ /* 0x000fea0003800000 */
[----:B0123--:R-:W0:Y:S02]  /*6ca0*/  LDC.64 R2, c[0x0][0x388] ;  /* 0x0000e200ff027b82 */ /* 0x00fe240000000a00 */
[----:B0-----:R-:W-:Y:S04]  /*6cb0*/  STG.E.64 desc[UR10][R2.64], R12 ;  /* 0x0000000c02007986 */ /* 0x001fe8000c101b0a */
[----:B------:R-:W-:Y:S01]  /*6cc0*/  STG.E.64 desc[UR10][R2.64+0x8], R14 ;  /* 0x0000080e02007986 */ /* 0x000fe2000c101b0a */
[----:B------:R-:W-:Y:S05]  /*6cd0*/  EXIT ;  /* 0x000000000000794d */ /* 0x000fea0003800000 */
.L_x_114:
        /* <DEDUP_REMOVED lines=10> */
.L_x_715:


//--------------------- .text._ZN6thrust24THRUST_300001_SM_1000_NS8cuda_cub4core6detail13_kernel_agentINS1_8__reduce10DrainAgentIlEEJN3cub18CUB_300001_SM_10009GridQueueIyEElEEEvDpT0_ --------------------------
	.section	.text._ZN6thrust24THRUST_300001_SM_1000_NS8cuda_cub4core6detail13_kernel_agentINS1_8__reduce10DrainAgentIlEEJN3cub18CUB_300001_SM_10009GridQueueIyEElEEEvDpT0_,"ax",@progbits
	.align	128
        .global         _ZN6thrust24THRUST_300001_SM_1000_NS8cuda_cub4core6detail13_kernel_agentINS1_8__reduce10DrainAgentIlEEJN3cub18CUB_300001_SM_10009GridQueueIyEElEEEvDpT0_
        .type           _ZN6thrust24THRUST_300001_SM_1000_NS8cuda_cub4core6detail13_kernel_agentINS1_8__reduce10DrainAgentIlEEJN3cub18CUB_300001_SM_10009GridQueueIyEElEEEvDpT0_,@function
        .size           _ZN6thrust24THRUST_300001_SM_1000_NS8cuda_cub4core6detail13_kernel_agentINS1_8__reduce10DrainAgentIlEEJN3cub18CUB_300001_SM_10009GridQueueIyEElEEEvDpT0_,(.L_x_716 - _ZN6thrust24THRUST_300001_SM_1000_NS8cuda_cub4core6detail13_kernel_agentINS1_8__reduce10DrainAgentIlEEJN3cub18CUB_300001_SM_10009GridQueueIyEElEEEvDpT0_)
        .other          _ZN6thrust24THRUST_300001_SM_1000_NS8cuda_cub4core6detail13_kernel_agentINS1_8__reduce10DrainAgentIlEEJN3cub18CUB_300001_SM_10009GridQueueIyEElEEEvDpT0_,@"STO_CUDA_ENTRY STV_DEFAULT"
_ZN6thrust24THRUST_300001_SM_1000_NS8cuda_cub4core6detail13_kernel_agentINS1_8__reduce10DrainAgentIlEEJN3cub18CUB_300001_SM_10009GridQueueIyEElEEEvDpT0_:
.text._ZN6thrust24THRUST_300001_SM_1000_NS8cuda_cub4core6detail13_kernel_agentINS1_8__reduce10DrainAgentIlEEJN3cub18CUB_300001_SM_10009GridQueueIyEElEEEvDpT0_:
[----:B------:R-:W-:Y:S08]  /*0000*/  LDC R1, c[0x0][0x37c] ;  /* 0x0000df00ff017b82 */ /* 0x000ff00000000800 */
[----:B------:R-:W0:Y:S01]  /*0010*/  LDC.64 R2, c[0x0][0x380] ;  /* 0x0000e000ff027b82 */ /* 0x000e220000000a00 */
[----:B------:R-:W0:Y:S07]  /*0020*/  LDCU.64 UR4, c[0x0][0x358] ;  /* 0x00006b00ff0477ac */ /* 0x000e2e0008000a00 */
[----:B------:R-:W1:Y:S01]  /*0030*/  LDC.64 R4, c[0x0][0x388] ;  /* 0x0000e200ff047b82 */ /* 0x000e620000000a00 */
[----:B0-----:R-:W-:Y:S04]  /*0040*/  STG.E.64 desc[UR4][R2.64+0x8], RZ ;  /* 0x000008ff02007986 */ /* 0x001fe8000c101b04 */
[----:B-1----:R-:W-:Y:S01]  /*0050*/  STG.E.64 desc[UR4][R2.64], R4 ;  /* 0x0000000402007986 */ /* 0x002fe2000c101b04 */
[----:B------:R-:W-:Y:S05]  /*0060*/  EXIT ;  /* 0x000000000000794d */ /* 0x000fea0003800000 */
.L_x_115:
        /* <DEDUP_REMOVED lines=9> */
.L_x_716:


//--------------------- .text._ZN6thrust24THRUST_300001_SM_1000_NS8cuda_cub4core6detail13_kernel_agentINS1_8__reduce11ReduceAgentINS0_12zip_iteratorIN4cuda3std3__45tupleIJNS0_10device_ptrIdEENS0_17counting_iteratorIlNS0_11use_defaultESF_SF_EEEEEEEPNSB_IJdlEEESJ_lNS1_9__extrema9arg_max_fIdlNSA_4lessIdEEEEEEJSI_SK_lN3cub18CUB_300001_SM_100013GridEvenShareIlEENSS_9GridQueueIyEESP_EEEvDpT0_ --------------------------
	.section	.text._ZN6thrust24THRUST_300001_SM_1000_NS8cuda_cub4core6detail13_kernel_agentINS1_8__reduce11ReduceAgentINS0_12zip_iteratorIN4cuda3std3__45tupleIJNS0_10device_ptrIdEENS0_17counting_iteratorIlNS0_11use_defaultESF_SF_EEEEEEEPNSB_IJdlEEESJ_lNS1_9__extrema9arg_max_fIdlNSA_4lessIdEEEEEEJSI_SK_lN3cub18CUB_300001_SM_100013GridEvenShareIlEENSS_9GridQueueIyEESP_EEEvDpT0_,"ax",@progbits
	.align	128
        .global         _ZN6thrust24THRUST_300001_SM_1000_NS8cuda_cub4core6detail13_kernel_agentINS1_8__reduce11ReduceAgentINS0_12zip_iteratorIN4cuda3std3__45tupleIJNS0_10device_ptrIdEENS0_17counting_iteratorIlNS0_11use_defaultESF_SF_EEEEEEEPNSB_IJdlEEESJ_lNS1_9__extrema9arg_max_fIdlNSA_4lessIdEEEEEEJSI_SK_lN3cub18CUB_300001_SM_100013GridEvenShareIlEENSS_9GridQueueIyEESP_EEEvDpT0_
        .type           _ZN6thrust24THRUST_300001_SM_1000_NS8cuda_cub4core6detail13_kernel_agentINS1_8__reduce11ReduceAgentINS0_12zip_iteratorIN4cuda3std3__45tupleIJNS0_10device_ptrIdEENS0_17counting_iteratorIlNS0_11use_defaultESF_SF_EEEEEEEPNSB_IJdlEEESJ_lNS1_9__extrema9arg_max_fIdlNSA_4lessIdEEEEEEJSI_SK_lN3cub18CUB_300001_SM_100013GridEvenShareIlEENSS_9GridQueueIyEESP_EEEvDpT0_,@function
        .size           _ZN6thrust24THRUST_300001_SM_1000_NS8cuda_cub4core6detail13_kernel_agentINS1_8__reduce11ReduceAgentINS0_12zip_iteratorIN4cuda3std3__45tupleIJNS0_10device_ptrIdEENS0_17counting_iteratorIlNS0_11use_defaultESF_SF_EEEEEEEPNSB_IJdlEEESJ_lNS1_9__extrema9arg_max_fIdlNSA_4lessIdEEEEEEJSI_SK_lN3cub18CUB_300001_SM_100013GridEvenShareIlEENSS_9GridQueueIyEESP_EEEvDpT0_,(.L_x_717 - _ZN6thrust24THRUST_300001_SM_1000_NS8cuda_cub4core6detail13_kernel_agentINS1_8__reduce11ReduceAgentINS0_12zip_iteratorIN4cuda3std3__45tupleIJNS0_10device_ptrIdEENS0_17counting_iteratorIlNS0_11use_defaultESF_SF_EEEEEEEPNSB_IJdlEEESJ_lNS1_9__extrema9arg_max_fIdlNSA_4lessIdEEEEEEJSI_SK_lN3cub18CUB_300001_SM_100013GridEvenShareIlEENSS_9GridQueueIyEESP_EEEvDpT0_)
        .other          _ZN6thrust24THRUST_300001_SM_1000_NS8cuda_cub4core6detail13_kernel_agentINS1_8__reduce11ReduceAgentINS0_12zip_iteratorIN4cuda3std3__45tupleIJNS0_10device_ptrIdEENS0_17counting_iteratorIlNS0_11use_defaultESF_SF_EEEEEEEPNSB_IJdlEEESJ_lNS1_9__extrema9arg_max_fIdlNSA_4lessIdEEEEEEJSI_SK_lN3cub18CUB_300001_SM_100013GridEvenShareIlEENSS_9GridQueueIyEESP_EEEvDpT0_,@"STO_CUDA_ENTRY STV_DEFAULT"
_ZN6thrust24THRUST_300001_SM_1000_NS8cuda_cub4core6detail13_kernel_agentINS1_8__reduce11ReduceAgentINS0_12zip_iteratorIN4cuda3std3__45tupleIJNS0_10device_ptrIdEENS0_17counting_iteratorIlNS0_11use_defaultESF_SF_EEEEEEEPNSB_IJdlEEESJ_lNS1_9__extrema9arg_max_fIdlNSA_4lessIdEEEEEEJSI_SK_lN3cub18CUB_300001_SM_100013GridEvenShareIlEENSS_9GridQueueIyEESP_EEEvDpT0_:
.text._ZN6thrust24THRUST_300001_SM_1000_NS8cuda_cub4core6detail13_kernel_agentINS1_8__reduce11ReduceAgentINS0_12zip_iteratorIN4cuda3std3__45tupleIJNS0_10device_ptrIdEENS0_17counting_iteratorIlNS0_11use_defaultESF_SF_EEEEEEEPNSB_IJdlEEESJ_lNS1_9__extrema9arg_max_fIdlNSA_4lessIdEEEEEEJSI_SK_lN3cub18CUB_300001_SM_100013GridEvenShareIlEENSS_9GridQueueIyEESP_EEEvDpT0_:
[----:B------:R-:W-:Y:S01]  /*0000*/  LDC R1, c[0x0][0x37c] ;  /* 0x0000df00ff017b82 */ /* 0x000fe20000000800 */
[----:B------:R-:W0:Y:S01]  /*0010*/  S2R R0, SR_CTAID.X ;  /* 0x0000000000007919 */ /* 0x000e220000002500 */
[----:B------:R-:W1:Y:S01]  /*0020*/  LDCU.64 UR4, c[0x0][0x398] ;  /* 0x00007300ff0477ac */ /* 0x000e620008000a00 */
[----:B------:R-:W-:Y:S01]  /*0030*/  BSSY.RECONVERGENT B0, `(.L_x_116) ;  /* 0x0000689000007945 */ /* 0x000fe20003800200 */
[----:B------:R-:W2:Y:S01]  /*0040*/  LDCU UR6, c[0x0][0x370] ;  /* 0x00006e00ff0677ac */ /* 0x000ea20008000800 */
[----:B------:R-:W3:Y:S01]  /*0050*/  LDCU.64 UR10, c[0x0][0x358] ;  /* 0x00006b00ff0a77ac */ /* 0x000ee20008000a00 */
[----:B-1----:R-:W-:Y:S02]  /*0060*/  IMAD.U32 R25, RZ, RZ, UR4 ;  /* 0x00000004ff197e24 */ /* 0x002fe4000f8e00ff */
[----:B------:R-:W-:Y:S01]  /*0070*/  IMAD.U32 R16, RZ, RZ, UR5 ;  /* 0x00000005ff107e24 */ /* 0x000fe2000f8e00ff */
[----:B--2---:R-:W-:Y:S01]  /*0080*/  UIMAD UR6, UR6, 0x500, URZ ;  /* 0x00000500060678a4 */ /* 0x004fe2000f8e02ff */
[----:B0-----:R-:W-:-:S05]  /*0090*/  IMAD R8, R0, 0x500, RZ ;  /* 0x0000050000087824 */ /* 0x001fca00078e02ff */
[----:B------:R-:W-:-:S04]  /*00a0*/  IADD3 R2, P1, PT, R8, 0x500, RZ ;  /* 0x0000050008027810 */ /* 0x000fc80007f3e0ff */
[----:B------:R-:W-:Y:S01]  /*00b0*/  ISETP.GT.U32.AND P0, PT, R2, R25, PT ;  /* 0x000000190200720c */ /* 0x000fe20003f04070 */
[----:B------:R-:W-:-:S05]  /*00c0*/  IMAD.X R3, RZ, RZ, RZ, P1 ;  /* 0x000000ffff037224 */ /* 0x000fca00008e06ff */
[----:B------:R-:W-:-:S13]  /*00d0*/  ISETP.GT.AND.EX P0, PT, R3, R16, PT, P0 ;  /* 0x000000100300720c */ /* 0x000fda0003f04300 */
[----:B---3--:R-:W-:Y:S05]  /*00e0*/  @!P0 BRA `(.L_x_117) ;  /* 0x0000003800e48947 */ /* 0x008fea0003800000 */
[----:B------:R-:W0:Y:S01]  /*00f0*/  S2R R10, SR_TID.X ;  /* 0x00000000000a7919 */ /* 0x000e220000002100 */
[----:B------:R-:W-:Y:S01]  /*0100*/  IMAD.IADD R9, R25, 0x1, -R8 ;  /* 0x0000000119097824 */ /* 0x000fe200078e0a08 */
[----:B------:R-:W-:Y:S01]  /*0110*/  BSSY.RECONVERGENT B1, `(.L_x_118) ;  /* 0x000000f000017945 */ /* 0x000fe20003800200 */
[----:B------:R-:W-:Y:S02]  /*0120*/  CS2R R20, SRZ ;  /* 0x0000000000147805 */ /* 0x000fe4000001ff00 */
[----:B------:R-:W-:Y:S02]  /*0130*/  CS2R R14, SRZ ;  /* 0x00000000000e7805 */ /* 0x000fe4000001ff00 */
[----:B0-----:R-:W-:Y:S01]  /*0140*/  ISETP.GE.AND P0, PT, R10, R9, PT ;  /* 0x000000090a00720c */ /* 0x001fe20003f06270 */
[----:B------:R-:W-:-:S12]  /*0150*/  IMAD.MOV.U32 R6, RZ, RZ, R10 ;  /* 0x000000ffff067224 */ /* 0x000fd800078e000a */
[----:B------:R-:W-:Y:S05]  /*0160*/  @P0 BRA `(.L_x_119) ;  /* 0x0000000000240947 */ /* 0x000fea0003800000 */
[----:B------:R-:W0:Y:S01]  /*0170*/  LDCU.128 UR4, c[0x0][0x380] ;  /* 0x00007000ff0477ac */ /* 0x000e220008000c00 */
[----:B------:R-:W-:-:S05]  /*0180*/  IADD3 R21, P0, PT, R8, R10, RZ ;  /* 0x0000000a08157210 */ /* 0x000fca0007f1e0ff */
[----:B------:R-:W-:Y:S01]  /*0190*/  IMAD.X R20, RZ, RZ, RZ, P0 ;  /* 0x000000ffff147224 */ /* 0x000fe200000e06ff */
[----:B0-----:R-:W-:-:S04]  /*01a0*/  LEA R14, P1, R21, UR4, 0x3 ;  /* 0x00000004150e7c11 */ /* 0x001fc8000f8218ff */
[----:B------:R-:W-:-:S06]  /*01b0*/  LEA.HI.X R15, R21, UR5, R20, 0x3, P1 ;  /* 0x00000005150f7c11 */ /* 0x000fcc00088f1c14 */
[----:B------:R-:W5:Y:S01]  /*01c0*/  LDG.E.64 R14, desc[UR10][R14.64] ;  /* 0x0000000a0e0e7981 */ /* 0x000f62000c1e1b00 */
[----:B------:R-:W-:Y:S01]  /*01d0*/  IADD3 R21, P0, PT, R21, UR6, RZ ;  /* 0x0000000615157c10 */ /* 0x000fe2000ff1e0ff */
[----:B------:R-:W-:-:S03]  /*01e0*/  VIADD R6, R10, 0x100 ;  /* 0x000001000a067836 */ /* 0x000fc60000000000 */
[----:B------:R-:W-:-:S09]  /*01f0*/  IADD3.X R20, PT, PT, R20, UR7, RZ, P0, !PT ;  /* 0x0000000714147c10 */ /* 0x000fd200087fe4ff */
.L_x_119:
[----:B------:R-:W-:Y:S05]  /*0200*/  BSYNC.RECONVERGENT B1 ;  /* 0x0000000000017941 */ /* 0x000fea0003800200 */
.L_x_118:
[----:B------:R-:W-:Y:S01]  /*0210*/  ISETP.GE.AND P0, PT, R6, R9, PT ;  /* 0x000000090600720c */ /* 0x000fe20003f06270 */
[----:B------:R-:W-:-:S12]  /*0220*/  BSSY.RECONVERGENT B1, `(.L_x_120) ;  /* 0x00000af000017945 */ /* 0x000fd80003800200 */
[----:B------:R-:W-:Y:S05]  /*0230*/  @P0 BRA `(.L_x_121) ;  /* 0x0000000800b40947 */ /* 0x000fea0003800000 */
[----:B------:R-:W-:Y:S01]  /*0240*/  LOP3.LUT R2, RZ, R6, RZ, 0x33, !PT ;  /* 0x00000006ff027212 */ /* 0x000fe200078e33ff */
[----:B------:R-:W-:Y:S03]  /*0250*/  BSSY.RECONVERGENT B2, `(.L_x_122) ;  /* 0x0000034000027945 */ /* 0x000fe60003800200 */
[----:B------:R-:W-:-:S04]  /*0260*/  IADD3 R25, PT, PT, -R8, R25, R2 ;  /* 0x0000001908197210 */ /* 0x000fc80007ffe102 */
[----:B------:R-:W-:-:S04]  /*0270*/  LOP3.LUT R2, R25, 0x300, RZ, 0xc0, !PT ;  /* 0x0000030019027812 */ /* 0x000fc800078ec0ff */
[----:B------:R-:W-:-:S13]  /*0280*/  ISETP.NE.AND P0, PT, R2, 0x300, PT ;  /* 0x000003000200780c */ /* 0x000fda0003f05270 */
[----:B------:R-:W-:Y:S05]  /*0290*/  @!P0 BRA `(.L_x_123) ;  /* 0x0000000000bc8947 */ /* 0x000fea0003800000 */
[----:B------:R-:W0:Y:S01]  /*02a0*/  LDCU.128 UR4, c[0x0][0x380] ;  /* 0x00007000ff0477ac */ /* 0x000e220008000c00 */
[----:B------:R-:W-:Y:S02]  /*02b0*/  IADD3 R12, P0, PT, R8, R6, RZ ;  /* 0x00000006080c7210 */ /* 0x000fe40007f1e0ff */
[----:B------:R-:W-:-:S03]  /*02c0*/  LEA.HI R2, R25, 0x1, RZ, 0x18 ;  /* 0x0000000119027811 */ /* 0x000fc600078fc0ff */
[----:B------:R-:W-:Y:S01]  /*02d0*/  IMAD.X R3, RZ, RZ, RZ, P0 ;  /* 0x000000ffff037224 */ /* 0x000fe200000e06ff */
[----:B------:R-:W-:-:S05]  /*02e0*/  LOP3.LUT R2, R2, 0x3, RZ, 0xc0, !PT ;  /* 0x0000000302027812 */ /* 0x000fca00078ec0ff */
[----:B------:R-:W-:Y:S01]  /*02f0*/  IMAD.MOV R7, RZ, RZ, -R2 ;  /* 0x000000ffff077224 */ /* 0x000fe200078e0a02 */
[C---:B0-----:R-:W-:Y:S02]  /*0300*/  IADD3 R13, P1, PT, R12.reuse, UR6, RZ ;  /* 0x000000060c0d7c10 */ /* 0x041fe4000ff3e0ff */
[C---:B------:R-:W-:Y:S02]  /*0310*/  LEA R11, P2, R12.reuse, UR4, 0x3 ;  /* 0x000000040c0b7c11 */ /* 0x040fe4000f8418ff */
[----:B------:R-:W-:Y:S02]  /*0320*/  IADD3.X R16, PT, PT, R3, UR7, RZ, P1, !PT ;  /* 0x0000000703107c10 */ /* 0x000fe40008ffe4ff */
[----:B------:R-:W-:-:S09]  /*0330*/  LEA.HI.X R12, R12, UR5, R3, 0x3, P2 ;  /* 0x000000050c0c7c11 */ /* 0x000fd200090f1c03 */
.L_x_126:
[----:B------:R-:W-:Y:S02]  /*0340*/  IMAD.MOV.U32 R2, RZ, RZ, R11 ;  /* 0x000000ffff027224 */ /* 0x000fe400078e000b */
[----:B------:R-:W-:-:S06]  /*0350*/  IMAD.MOV.U32 R3, RZ, RZ, R12 ;  /* 0x000000ffff037224 */ /* 0x000fcc00078e000c */
[----:B------:R-:W2:Y:S01]  /*0360*/  LDG.E.64 R2, desc[UR10][R2.64] ;  /* 0x0000000a02027981 */ /* 0x000ea2000c1e1b00 */
[----:B------:R-:W-:Y:S01]  /*0370*/  VIADD R7, R7, 0x1 ;  /* 0x0000000107077836 */ /* 0x000fe20000000000 */
[----:B------:R-:W-:Y:S01]  /*0380*/  BSSY.RECONVERGENT B3, `(.L_x_124) ;  /* 0x000001b000037945 */ /* 0x000fe20003800200 */
[----:B------:R-:W-:Y:S01]  /*0390*/  IMAD.MOV.U32 R18, RZ, RZ, R21 ;  /* 0x000000ffff127224 */ /* 0x000fe200078e0015 */
[----:B------:R-:W-:Y:S01]  /*03a0*/  IADD3 R11, P3, PT, R11, 0x800, RZ ;  /* 0x000008000b0b7810 */ /* 0x000fe20007f7e0ff */
[----:B------:R-:W-:Y:S01]  /*03b0*/  IMAD.MOV.U32 R17, RZ, RZ, R20 ;  /* 0x000000ffff117224 */ /* 0x000fe200078e0014 */
[----:B------:R-:W-:Y:S01]  /*03c0*/  ISETP.NE.AND P2, PT, R7, RZ, PT ;  /* 0x000000ff0700720c */ /* 0x000fe20003f45270 */
[----:B-----5:R-:W-:Y:S02]  /*03d0*/  IMAD.MOV.U32 R4, RZ, RZ, R14 ;  /* 0x000000ffff047224 */ /* 0x020fe400078e000e */
[----:B------:R-:W-:Y:S02]  /*03e0*/  IMAD.MOV.U32 R5, RZ, RZ, R15 ;  /* 0x000000ffff057224 */ /* 0x000fe400078e000f */
[----:B------:R-:W-:-:S02]  /*03f0*/  IMAD.MOV.U32 R21, RZ, RZ, R13 ;  /* 0x000000ffff157224 */ /* 0x000fc400078e000d */
[----:B------:R-:W-:Y:S01]  /*0400*/  IMAD.MOV.U32 R20, RZ, RZ, R16 ;  /* 0x000000ffff147224 */ /* 0x000fe200078e0010 */
[----:B--2---:R-:W-:Y:S01]  /*0410*/  DSETP.GEU.AND P0, PT, R14, R2, PT ;  /* 0x000000020e00722a */ /* 0x004fe20003f0e000 */
[----:B------:R-:W-:Y:S02]  /*0420*/  IMAD.MOV.U32 R14, RZ, RZ, R2 ;  /* 0x000000ffff0e7224 */ /* 0x000fe400078e0002 */
[----:B------:R-:W-:-:S11]  /*0430*/  IMAD.MOV.U32 R15, RZ, RZ, R3 ;  /* 0x000000ffff0f7224 */ /* 0x000fd600078e0003 */
        /* <DEDUP_REMOVED lines=15> */
.L_x_125:
[----:B------:R-:W-:Y:S05]  /*0530*/  BSYNC.RECONVERGENT B3 ;  /* 0x0000000000037941 */ /* 0x000fea0003800200 */
.L_x_124:
[----:B------:R-:W-:Y:S01]  /*0540*/  IADD3 R13, P0, PT, R13, 0x100, RZ ;  /* 0x000001000d0d7810 */ /* 0x000fe20007f1e0ff */
[----:B------:R-:W-:Y:S02]  /*0550*/  VIADD R6, R6, 0x100 ;  /* 0x0000010006067836 */ /* 0x000fe40000000000 */
[----:B------:R-:W-:Y:S02]  /*0560*/  IMAD.X R12, RZ, RZ, R12, P3 ;  /* 0x000000ffff0c7224 */ /* 0x000fe400018e060c */
[----:B------:R-:W-:Y:S01]  /*0570*/  IMAD.X R16, RZ, RZ, R16, P0 ;  /* 0x000000ffff107224 */ /* 0x000fe200000e0610 */
[----:B------:R-:W-:Y:S07]  /*0580*/  @P2 BRA `(.L_x_126) ;  /* 0xfffffffc006c2947 */ /* 0x000fee000383ffff */
.L_x_123:
[----:B------:R-:W-:Y:S05]  /*0590*/  BSYNC.RECONVERGENT B2 ;  /* 0x0000000000027941 */ /* 0x000fea0003800200 */
.L_x_122:
[----:B------:R-:W-:-:S13]  /*05a0*/  ISETP.GE.U32.AND P0, PT, R25, 0x300, PT ;  /* 0x000003001900780c */ /* 0x000fda0003f06070 */
[----:B------:R-:W-:Y:S05]  /*05b0*/  @!P0 BRA `(.L_x_121) ;  /* 0x0000000400d48947 */ /* 0x000fea0003800000 */
[----:B------:R-:W0:Y:S01]  /*05c0*/  LDC.64 R4, c[0x0][0x380] ;  /* 0x0000e000ff047b82 */ /* 0x000e220000000a00 */
[----:B------:R-:W-:-:S07]  /*05d0*/  VIADD R11, R6, 0x200 ;  /* 0x00000200060b7836 */ /* 0x000fce0000000000 */
[----:B------:R-:W1:Y:S02]  /*05e0*/  LDC.64 R2, c[0x0][0x388] ;  /* 0x0000e200ff027b82 */ /* 0x000e640000000a00 */
.L_x_135:
[----:B------:R-:W-:-:S05]  /*05f0*/  VIADD R7, R11, 0xfffffe00 ;  /* 0xfffffe000b077836 */ /* 0x000fca0000000000 */
[----:B------:R-:W-:-:S04]  /*0600*/  IADD3 R13, P0, PT, R8, R7, RZ ;  /* 0x00000007080d7210 */ /* 0x000fc80007f1e0ff */
[----:B------:R-:W-:Y:S02]  /*0610*/  LEA.HI.X.SX32 R12, R7, RZ, 0x1, P0 ;  /* 0x000000ff070c7211 */ /* 0x000fe400000f0eff */
[----:B0-----:R-:W-:-:S04]  /*0620*/  LEA R16, P0, R13, R4, 0x3 ;  /* 0x000000040d107211 */ /* 0x001fc800078018ff */
[----:B------:R-:W-:-:S05]  /*0630*/  LEA.HI.X R17, R13, R5, R12, 0x3, P0 ;  /* 0x000000050d117211 */ /* 0x000fca00000f1c0c */
[----:B------:R-:W2:Y:S04]  /*0640*/  LDG.E.64 R18, desc[UR10][R16.64] ;  /* 0x0000000a10127981 */ /* 0x000ea8000c1e1b00 */
[----:B-----5:R0:W5:Y:S01]  /*0650*/  LDG.E.64 R6, desc[UR10][R16.64+0x800] ;  /* 0x0008000a10067981 */ /* 0x020162000c1e1b00 */
[----:B-1----:R-:W-:Y:S01]  /*0660*/  IADD3 R24, P1, PT, R13, R2, RZ ;  /* 0x000000020d187210 */ /* 0x002fe20007f3e0ff */
[----:B------:R-:W-:Y:S04]  /*0670*/  BSSY.RECONVERGENT B2, `(.L_x_127) ;  /* 0x0000016000027945 */ /* 0x000fe80003800200 */
[----:B------:R-:W-:-:S02]  /*0680*/  IMAD.X R25, R12, 0x1, R3, P1 ;  /* 0x000000010c197824 */ /* 0x000fc400008e0603 */
[----:B------:R-:W-:Y:S02]  /*0690*/  IMAD.MOV.U32 R23, RZ, RZ, R24 ;  /* 0x000000ffff177224 */ /* 0x000fe400078e0018 */
[----:B------:R-:W-:Y:S01]  /*06a0*/  IMAD.MOV.U32 R22, RZ, RZ, R25 ;  /* 0x000000ffff167224 */ /* 0x000fe200078e0019 */
[----:B--2---:R-:W-:Y:S01]  /*06b0*/  DSETP.GEU.AND P0, PT, R14, R18, PT ;  /* 0x000000120e00722a */ /* 0x004fe20003f0e000 */
[----:B------:R-:W-:Y:S02]  /*06c0*/  IMAD.MOV.U32 R12, RZ, RZ, R18 ;  /* 0x000000ffff0c7224 */ /* 0x000fe400078e0012 */
[----:B------:R-:W-:-:S11]  /*06d0*/  IMAD.MOV.U32 R13, RZ, RZ, R19 ;  /* 0x000000ffff0d7224 */ /* 0x000fd600078e0013 */
        /* <DEDUP_REMOVED lines=15> */
.L_x_128:
[----:B------:R-:W-:Y:S05]  /*07d0*/  BSYNC.RECONVERGENT B2 ;  /* 0x0000000000027941 */ /* 0x000fea0003800200 */
.L_x_127:
[----:B------:R0:W5:Y:S04]  /*07e0*/  LDG.E.64 R14, desc[UR10][R16.64+0x1000] ;  /* 0x0010000a100e7981 */ /* 0x000168000c1e1b00 */
[----:B------:R0:W5:Y:S02]  /*07f0*/  LDG.E.64 R18, desc[UR10][R16.64+0x1800] ;  /* 0x0018000a10127981 */ /* 0x000164000c1e1b00 */
[----:B-----5:R-:W-:Y:S01]  /*0800*/  DSETP.GEU.AND P0, PT, R12, R6, PT ;  /* 0x000000060c00722a */ /* 0x020fe20003f0e000 */
[----:B------:R-:W-:Y:S01]  /*0810*/  VIADD R21, R11, 0xffffff00 ;  /* 0xffffff000b157836 */ /* 0x000fe20000000000 */
[----:B------:R-:W-:Y:S04]  /*0820*/  BSSY.RECONVERGENT B2, `(.L_x_129) ;  /* 0x0000017000027945 */ /* 0x000fe80003800200 */
[----:B------:R-:W-:-:S02]  /*0830*/  SHF.R.S32.HI R20, RZ, 0x1f, R21 ;  /* 0x0000001fff147819 */ /* 0x000fc40000011415 */
[----:B------:R-:W-:Y:S01]  /*0840*/  IADD3 R26, P1, P2, R21, R2, R8 ;  /* 0x00000002151a7210 */ /* 0x000fe20007a3e008 */
[----:B------:R-:W-:-:S03]  /*0850*/  IMAD.MOV.U32 R21, RZ, RZ, R7 ;  /* 0x000000ffff157224 */ /* 0x000fc600078e0007 */
[----:B------:R-:W-:Y:S01]  /*0860*/  IADD3.X R27, PT, PT, R20, R3, RZ, P1, P2 ;  /* 0x00000003141b7210 */ /* 0x000fe20000fe44ff */
[----:B------:R-:W-:Y:S02]  /*0870*/  IMAD.MOV.U32 R24, RZ, RZ, R26 ;  /* 0x000000ffff187224 */ /* 0x000fe400078e001a */
[----:B------:R-:W-:Y:S02]  /*0880*/  IMAD.MOV.U32 R20, RZ, RZ, R6 ;  /* 0x000000ffff147224 */ /* 0x000fe400078e0006 */
[----:B------:R-:W-:Y:S01]  /*0890*/  IMAD.MOV.U32 R25, RZ, RZ, R27 ;  /* 0x000000ffff197224 */ /* 0x000fe200078e001b */
[----:B0-----:R-:W-:Y:S06]  /*08a0*/  @!P0 BRA `(.L_x_130) ;  /* 0x0000000000388947 */ /* 0x001fec0003800000 */
        /* <DEDUP_REMOVED lines=14> */
.L_x_130:
[----:B------:R-:W-:Y:S05]  /*0990*/  BSYNC.RECONVERGENT B2 ;  /* 0x0000000000027941 */ /* 0x000fea0003800200 */
.L_x_129:
[----:B------:R-:W-:Y:S01]  /*09a0*/  DSETP.GEU.AND P0, PT, R20, R14, PT ;  /* 0x0000000e1400722a */ /* 0x000fe20003f0e000 */
[----:B------:R-:W-:Y:S01]  /*09b0*/  SHF.R.S32.HI R6, RZ, 0x1f, R11 ;  /* 0x0000001fff067819 */ /* 0x000fe2000001140b */
[----:B------:R-:W-:Y:S01]  /*09c0*/  BSSY.RECONVERGENT B2, `(.L_x_131) ;  /* 0x0000017000027945 */ /* 0x000fe20003800200 */
[C---:B------:R-:W-:Y:S01]  /*09d0*/  IADD3 R23, P1, P2, R11.reuse, R2, R8 ;  /* 0x000000020b177210 */ /* 0x040fe20007a3e008 */
[----:B------:R-:W-:Y:S02]  /*09e0*/  VIADD R17, R11, 0x100 ;  /* 0x000001000b117836 */ /* 0x000fe40000000000 */
[----:B------:R-:W-:Y:S01]  /*09f0*/  IMAD.MOV.U32 R7, RZ, RZ, R15 ;  /* 0x000000ffff077224 */ /* 0x000fe200078e000f */
[----:B------:R-:W-:Y:S01]  /*0a00*/  IADD3.X R16, PT, PT, R6, R3, RZ, P1, P2 ;  /* 0x0000000306107210 */ /* 0x000fe20000fe44ff */
[----:B------:R-:W-:Y:S02]  /*0a10*/  IMAD.MOV.U32 R12, RZ, RZ, R23 ;  /* 0x000000ffff0c7224 */ /* 0x000fe400078e0017 */
[----:B------:R-:W-:-:S02]  /*0a20*/  IMAD.MOV.U32 R6, RZ, RZ, R14 ;  /* 0x000000ffff067224 */ /* 0x000fc400078e000e */
[----:B------:R-:W-:Y:S02]  /*0a30*/  IMAD.MOV.U32 R13, RZ, RZ, R16 ;  /* 0x000000ffff0d7224 */ /* 0x000fe400078e0010 */
        /* <DEDUP_REMOVED lines=15> */
.L_x_132:
[----:B------:R-:W-:Y:S05]  /*0b30*/  BSYNC.RECONVERGENT B2 ;  /* 0x0000000000027941 */ /* 0x000fea0003800200 */
.L_x_131:
[----:B------:R-:W-:Y:S01]  /*0b40*/  DSETP.GEU.AND P0, PT, R6, R18, PT ;  /* 0x000000120600722a */ /* 0x000fe20003f0e000 */
[----:B------:R-:W-:Y:S01]  /*0b50*/  SHF.R.S32.HI R14, RZ, 0x1f, R17 ;  /* 0x0000001fff0e7819 */ /* 0x000fe20000011411 */
[----:B------:R-:W-:Y:S01]  /*0b60*/  BSSY.RECONVERGENT B2, `(.L_x_133) ;  /* 0x0000016000027945 */ /* 0x000fe20003800200 */
[----:B------:R-:W-:Y:S01]  /*0b70*/  IADD3 R17, P1, P2, R17, R2, R8 ;  /* 0x0000000211117210 */ /* 0x000fe20007a3e008 */
[----:B------:R-:W-:-:S03]  /*0b80*/  IMAD.MOV.U32 R15, RZ, RZ, R19 ;  /* 0x000000ffff0f7224 */ /* 0x000fc600078e0013 */
[----:B------:R-:W-:Y:S01]  /*0b90*/  IADD3.X R16, PT, PT, R14, R3, RZ, P1, P2 ;  /* 0x000000030e107210 */ /* 0x000fe20000fe44ff */
[----:B------:R-:W-:Y:S02]  /*0ba0*/  IMAD.MOV.U32 R21, RZ, RZ, R17 ;  /* 0x000000ffff157224 */ /* 0x000fe400078e0011 */
[----:B------:R-:W-:Y:S02]  /*0bb0*/  IMAD.MOV.U32 R14, RZ, RZ, R18 ;  /* 0x000000ffff0e7224 */ /* 0x000fe400078e0012 */
        /* <DEDUP_REMOVED lines=16> */
.L_x_134:
[----:B------:R-:W-:Y:S05]  /*0cc0*/  BSYNC.RECONVERGENT B2 ;  /* 0x0000000000027941 */ /* 0x000fea0003800200 */
.L_x_133:
[C---:B------:R-:W-:Y:S02]  /*0cd0*/  VIADD R6, R11.reuse, 0x200 ;  /* 0x000002000b067836 */ /* 0x040fe40000000000 */
[----:B------:R-:W-:-:S03]  /*0ce0*/  VIADD R11, R11, 0x400 ;  /* 0x000004000b0b7836 */ /* 0x000fc60000000000 */
[----:B------:R-:W-:-:S13]  /*0cf0*/  ISETP.GE.AND P0, PT, R6, R9, PT ;  /* 0x000000090600720c */ /* 0x000fda0003f06270 */
[----:B------:R-:W-:Y:S05]  /*0d00*/  @!P0 BRA `(.L_x_135) ;  /* 0xfffffff800388947 */ /* 0x000fea000383ffff */
.L_x_121:
[----:B------:R-:W-:Y:S05]  /*0d10*/  BSYNC.RECONVERGENT B1 ;  /* 0x0000000000017941 */ /* 0x000fea0003800200 */
.L_x_120:
[----:B------:R-:W-:-:S13]  /*0d20*/  ISETP.GE.AND P0, PT, R9, 0x100, PT ;  /* 0x000001000900780c */ /* 0x000fda0003f06270 */
[----:B------:R-:W-:Y:S05]  /*0d30*/  @!P0 BRA `(.L_x_136) ;  /* 0x0000001400508947 */ /* 0x000fea0003800000 */
[----:B------:R-:W0:Y:S01]  /*0d40*/  S2R R11, SR_LANEID ;  /* 0x00000000000b7919 */ /* 0x000e220000000000 */
[----:B------:R-:W-:Y:S01]  /*0d50*/  BSSY.RECONVERGENT B1, `(.L_x_137) ;  /* 0x000001f000017945 */ /* 0x000fe20003800200 */
[----:B------:R-:W-:Y:S01]  /*0d60*/  IMAD.MOV.U32 R12, RZ, RZ, R21 ;  /* 0x000000ffff0c7224 */ /* 0x000fe200078e0015 */
[----:B-----5:R1:W2:Y:S01]  /*0d70*/  SHFL.DOWN PT, R4, R14, 0x1, 0x1f ;  /* 0x08201f000e047f89 */ /* 0x0202a200000e0000 */
        /* <DEDUP_REMOVED lines=9> */
[----:B------:R-:W-:Y:S01]  /*0e10*/  IMAD.MOV.U32 R12, RZ, RZ, R6 ;  /* 0x000000ffff0c7224 */ /* 0x000fe200078e0006 */
[----:B------:R-:W-:Y:S01]  /*0e20*/  MOV R13, R7 ;  /* 0x00000007000d7202 */ /* 0x000fe20000000f00 */
[----:B------:R-:W-:Y:S02]  /*0e30*/  IMAD.MOV.U32 R2, RZ, RZ, R4 ;  /* 0x000000ffff027224 */ /* 0x000fe400078e0004 */
[----:B------:R-:W-:-:S09]  /*0e40*/  IMAD.MOV.U32 R3, RZ, RZ, R5 ;  /* 0x000000ffff037224 */ /* 0x000fd200078e0005 */
        /* <DEDUP_REMOVED lines=15> */
.L_x_138:
[----:B------:R-:W-:Y:S05]  /*0f40*/  BSYNC.RECONVERGENT B1 ;  /* 0x0000000000017941 */ /* 0x000fea0003800200 */
.L_x_137:
        /* <DEDUP_REMOVED lines=31> */
.L_x_140:
[----:B------:R-:W-:Y:S05]  /*1140*/  BSYNC.RECONVERGENT B1 ;  /* 0x0000000000017941 */ /* 0x000fea0003800200 */
.L_x_139:
[----:B------:R-:W-:Y:S01]  /*1150*/  ISETP.GT.AND P0, PT, R11, 0x1b, PT ;  /* 0x0000001b0b00780c */ /* 0x000fe20003f04270 */
[----:B-1----:R1:W1:Y:S01]  /*1160*/  SHFL.DOWN PT, R6, R4, 0x4, 0x1f ;  /* 0x08801f0004067f89 */ /* 0x00226200000e0000 */
[----:B------:R-:W-:Y:S01]  /*1170*/  BSSY.RECONVERGENT B1, `(.L_x_141) ;  /* 0x000001d000017945 */ /* 0x000fe20003800200 */
[----:B----4-:R-:W-:Y:S02]  /*1180*/  IMAD.MOV.U32 R14, RZ, RZ, R8 ;  /* 0x000000ffff0e7224 */ /* 0x010fe400078e0008 */
[----:B--2---:R2:W4:Y:S01]  /*1190*/  SHFL.DOWN PT, R7, R5, 0x4, 0x1f ;  /* 0x08801f0005077f89 */ /* 0x00452200000e0000 */
[----:B---3--:R-:W-:Y:S02]  /*11a0*/  IMAD.MOV.U32 R15, RZ, RZ, R9 ;  /* 0x000000ffff0f7224 */ /* 0x008fe400078e0009 */
[----:B0-----:R-:W-:Y:S01]  /*11b0*/  IMAD.MOV.U32 R2, RZ, RZ, R4 ;  /* 0x000000ffff027224 */ /* 0x001fe200078e0004 */
[----:B------:R2:W0:Y:S01]  /*11c0*/  SHFL.DOWN PT, R13, R8, 0x4, 0x1f ;  /* 0x08801f00080d7f89 */ /* 0x00042200000e0000 */
[----:B------:R-:W-:-:S03]  /*11d0*/  IMAD.MOV.U32 R3, RZ, RZ, R5 ;  /* 0x000000ffff037224 */ /* 0x000fc600078e0005 */
[----:B------:R2:W3:Y:S01]  /*11e0*/  SHFL.DOWN PT, R12, R9, 0x4, 0x1f ;  /* 0x08801f00090c7f89 */ /* 0x0004e200000e0000 */
[----:B------:R-:W-:Y:S05]  /*11f0*/  @P0 BRA `(.L_x_142) ;  /* 0x0000000000500947 */ /* 0x000fea0003800000 */
[----:B-1--4-:R-:W-:Y:S01]  /*1200*/  DSETP.GEU.AND P0, PT, R4, R6, PT ;  /* 0x000000060400722a */ /* 0x012fe20003f0e000 */
[----:B0-----:R-:W-:Y:S02]  /*1210*/  IMAD.MOV.U32 R14, RZ, RZ, R13 ;  /* 0x000000ffff0e7224 */ /* 0x001fe400078e000d */
        /* <DEDUP_REMOVED lines=18> */
.L_x_142:
[----:B------:R-:W-:Y:S05]  /*1340*/  BSYNC.RECONVERGENT B1 ;  /* 0x0000000000017941 */ /* 0x000fea0003800200 */
.L_x_141:
[----:B------:R-:W-:Y:S01]  /*1350*/  ISETP.GT.AND P0, PT, R11, 0x17, PT ;  /* 0x000000170b00780c */ /* 0x000fe20003f04270 */
[----:B-1----:R1:W1:Y:S01]  /*1360*/  SHFL.DOWN PT, R4, R2, 0x8, 0x1f ;  /* 0x09001f0002047f89 */ /* 0x00226200000e0000 */
[----:B------:R-:W-:Y:S01]  /*1370*/  BSSY.RECONVERGENT B1, `(.L_x_143) ;  /* 0x000001d000017945 */ /* 0x000fe20003800200 */
[----:B---3--:R-:W-:Y:S02]  /*1380*/  IMAD.MOV.U32 R12, RZ, RZ, R14 ;  /* 0x000000ffff0c7224 */ /* 0x008fe400078e000e */
[----:B--2---:R2:W3:Y:S01]  /*1390*/  SHFL.DOWN PT, R5, R3, 0x8, 0x1f ;  /* 0x09001f0003057f89 */ /* 0x0044e200000e0000 */
[----:B0-----:R-:W-:Y:S02]  /*13a0*/  IMAD.MOV.U32 R13, RZ, RZ, R15 ;  /* 0x000000ffff0d7224 */ /* 0x001fe400078e000f */
[----:B------:R-:W-:Y:S01]  /*13b0*/  IMAD.MOV.U32 R8, RZ, RZ, R2 ;  /* 0x000000ffff087224 */ /* 0x000fe200078e0002 */
[----:B----4-:R2:W0:Y:S01]  /*13c0*/  SHFL.DOWN PT, R7, R14, 0x8, 0x1f ;  /* 0x09001f000e077f89 */ /* 0x01042200000e0000 */
[----:B------:R-:W-:-:S03]  /*13d0*/  IMAD.MOV.U32 R9, RZ, RZ, R3 ;  /* 0x000000ffff097224 */ /* 0x000fc600078e0003 */
[----:B------:R2:W4:Y:S01]  /*13e0*/  SHFL.DOWN PT, R6, R15, 0x8, 0x1f ;  /* 0x09001f000f067f89 */ /* 0x00052200000e0000 */
[----:B------:R-:W-:Y:S05]  /*13f0*/  @P0 BRA `(.L_x_144) ;  /* 0x0000000000500947 */ /* 0x000fea0003800000 */
[----:B-1-3--:R-:W-:Y:S01]  /*1400*/  DSETP.GEU.AND P0, PT, R2, R4, PT ;  /* 0x000000040200722a */ /* 0x00afe20003f0e000 */
        /* <DEDUP_REMOVED lines=19> */
.L_x_144:
[----:B------:R-:W-:Y:S05]  /*1540*/  BSYNC.RECONVERGENT B1 ;  /* 0x0000000000017941 */ /* 0x000fea0003800200 */
.L_x_143:
[----:B------:R-:W-:Y:S01]  /*1550*/  ISETP.GT.AND P0, PT, R11, 0xf, PT ;  /* 0x0000000f0b00780c */ /* 0x000fe20003f04270 */
[----:B-1----:R1:W1:Y:S01]  /*1560*/  SHFL.DOWN PT, R2, R8, 0x10, 0x1f ;  /* 0x0a001f0008027f89 */ /* 0x00226200000e0000 */
[----:B------:R-:W-:Y:S01]  /*1570*/  BSSY.RECONVERGENT B1, `(.L_x_145) ;  /* 0x000001d000017945 */ /* 0x000fe20003800200 */
[----:B------:R-:W-:Y:S02]  /*1580*/  IMAD.MOV.U32 R4, RZ, RZ, R12 ;  /* 0x000000ffff047224 */ /* 0x000fe400078e000c */
[----:B--2---:R2:W1:Y:S01]  /*1590*/  SHFL.DOWN PT, R3, R9, 0x10, 0x1f ;  /* 0x0a001f0009037f89 */ /* 0x00446200000e0000 */
[----:B---3--:R-:W-:Y:S02]  /*15a0*/  IMAD.MOV.U32 R5, RZ, RZ, R13 ;  /* 0x000000ffff057224 */ /* 0x008fe400078e000d */
[----:B----4-:R-:W-:Y:S01]  /*15b0*/  IMAD.MOV.U32 R6, RZ, RZ, R8 ;  /* 0x000000ffff067224 */ /* 0x010fe200078e0008 */
[----:B------:R2:W3:Y:S01]  /*15c0*/  SHFL.DOWN PT, R15, R12, 0x10, 0x1f ;  /* 0x0a001f000c0f7f89 */ /* 0x0004e200000e0000 */
[----:B0-----:R-:W-:-:S03]  /*15d0*/  IMAD.MOV.U32 R7, RZ, RZ, R9 ;  /* 0x000000ffff077224 */ /* 0x001fc600078e0009 */
[----:B------:R2:W0:Y:S01]  /*15e0*/  SHFL.DOWN PT, R14, R13, 0x10, 0x1f ;  /* 0x0a001f000d0e7f89 */ /* 0x00042200000e0000 */
[----:B------:R-:W-:Y:S05]  /*15f0*/  @P0 BRA `(.L_x_146) ;  /* 0x0000000000500947 */ /* 0x000fea0003800000 */
[----:B-1----:R-:W-:Y:S01]  /*1600*/  DSETP.GEU.AND P0, PT, R8, R2, PT ;  /* 0x000000020800722a */ /* 0x002fe20003f0e000 */
[----:B---3--:R-:W-:Y:S02]  /*1610*/  IMAD.MOV.U32 R4, RZ, RZ, R15 ;  /* 0x000000ffff047224 */ /* 0x008fe400078e000f */
[----:B0-----:R-:W-:Y:S02]  /*1620*/  IMAD.MOV.U32 R5, RZ, RZ, R14 ;  /* 0x000000ffff057224 */ /* 0x001fe400078e000e */
        /* <DEDUP_REMOVED lines=17> */
.L_x_146:
[----:B------:R-:W-:Y:S05]  /*1740*/  BSYNC.RECONVERGENT B1 ;  /* 0x0000000000017941 */ /* 0x000fea0003800200 */
.L_x_145:
[----:B------:R-:W-:Y:S01]  /*1750*/  ISETP.NE.AND P0, PT, R11, RZ, PT ;  /* 0x000000ff0b00720c */ /* 0x000fe20003f05270 */
[----:B------:R-:W-:-:S12]  /*1760*/  BSSY.RECONVERGENT B1, `(.L_x_147) ;  /* 0x000000a000017945 */ /* 0x000fd80003800200 */
[----:B------:R-:W-:Y:S05]  /*1770*/  @P0 BRA `(.L_x_148) ;  /* 0x0000000000200947 */ /* 0x000fea0003800000 */
[----:B-1----:R-:W1:Y:S01]  /*1780*/  S2R R8, SR_CgaCtaId ;  /* 0x0000000000087919 */ /* 0x002e620000008800 */
[----:B------:R-:W-:Y:S02]  /*1790*/  MOV R3, 0x400 ;  /* 0x0000040000037802 */ /* 0x000fe40000000f00 */
[----:B------:R-:W-:-:S04]  /*17a0*/  SHF.R.U32.HI R2, RZ, 0x1, R10 ;  /* 0x00000001ff027819 */ /* 0x000fc8000001160a */
[----:B------:R-:W-:Y:S02]  /*17b0*/  LOP3.LUT R2, R2, 0x1f0, RZ, 0xc0, !PT ;  /* 0x000001f002027812 */ /* 0x000fe400078ec0ff */
[----:B-1----:R-:W-:-:S05]  /*17c0*/  LEA R3, R8, R3, 0x18 ;  /* 0x0000000308037211 */ /* 0x002fca00078ec0ff */
[----:B------:R-:W-:-:S05]  /*17d0*/  IMAD.IADD R3, R2, 0x1, R3 ;  /* 0x0000000102037824 */ /* 0x000fca00078e0203 */
[----:B------:R4:W-:Y:S04]  /*17e0*/  STS.64 [R3+0x10], R4 ;  /* 0x0000100403007388 */ /* 0x0009e80000000a00 */
[----:B------:R4:W-:Y:S02]  /*17f0*/  STS.64 [R3+0x8], R6 ;  /* 0x0000080603007388 */ /* 0x0009e40000000a00 */
.L_x_148:
[----:B------:R-:W-:Y:S05]  /*1800*/  BSYNC.RECONVERGENT B1 ;  /* 0x0000000000017941 */ /* 0x000fea0003800200 */
.L_x_147:
[----:B------:R-:W-:Y:S01]  /*1810*/  BAR.SYNC.DEFER_BLOCKING 0x0 ;  /* 0x0000000000007b1d */ /* 0x000fe20000010000 */
[----:B------:R-:W-:-:S13]  /*1820*/  ISETP.NE.AND P1, PT, R10, RZ, PT ;  /* 0x000000ff0a00720c */ /* 0x000fda0003f25270 */
[----:B------:R-:W-:Y:S05]  /*1830*/  @P1 BRA `(.L_x_149) ;  /* 0x0000005000201947 */ /* 0x000fea0003800000 */
[----:B-1--4-:R-:W1:Y:S01]  /*1840*/  S2R R3, SR_CgaCtaId ;  /* 0x0000000000037919 */ /* 0x012e620000008800 */
[----:B------:R-:W-:Y:S01]  /*1850*/  MOV R20, 0x400 ;  /* 0x0000040000147802 */ /* 0x000fe20000000f00 */
[----:B------:R-:W-:Y:S03]  /*1860*/  BSSY.RECONVERGENT B1, `(.L_x_150) ;  /* 0x000001a000017945 */ /* 0x000fe60003800200 */
[----:B-1----:R-:W-:-:S05]  /*1870*/  LEA R20, R3, R20, 0x18 ;  /* 0x0000001403147211 */ /* 0x002fca00078ec0ff */
[----:B------:R-:W1:Y:S04]  /*1880*/  LDS.64 R16, [R20+0x18] ;  /* 0x0000180014107984 */ /* 0x000e680000000a00 */
[----:B--2---:R-:W2:Y:S04]  /*1890*/  LDS.128 R8, [R20+0x20] ;  /* 0x0000200014087984 */ /* 0x004ea80000000c00 */
[----:B------:R4:W4:Y:S04]  /*18a0*/  LDS.64 R2, [R20+0x80] ;  /* 0x0000800014027984 */ /* 0x0009280000000a00 */
[----:B0--3--:R0:W3:Y:S01]  /*18b0*/  LDS.128 R12, [R20+0x30] ;  /* 0x00003000140c7984 */ /* 0x0090e20000000c00 */
[----:B-1----:R-:W-:Y:S01]  /*18c0*/  DSETP.GEU.AND P0, PT, R6, R16, PT ;  /* 0x000000100600722a */ /* 0x002fe20003f0e000 */
[----:B------:R-:W-:-:S02]  /*18d0*/  IMAD.MOV.U32 R22, RZ, RZ, R16 ;  /* 0x000000ffff167224 */ /* 0x000fc400078e0010 */
[----:B------:R-:W-:Y:S02]  /*18e0*/  IMAD.MOV.U32 R23, RZ, RZ, R17 ;  /* 0x000000ffff177224 */ /* 0x000fe400078e0011 */
[----:B--2---:R-:W-:Y:S02]  /*18f0*/  IMAD.MOV.U32 R24, RZ, RZ, R8 ;  /* 0x000000ffff187224 */ /* 0x004fe400078e0008 */
[----:B------:R-:W-:-:S07]  /*1900*/  IMAD.MOV.U32 R25, RZ, RZ, R9 ;  /* 0x000000ffff197224 */ /* 0x000fce00078e0009 */
[----:B0--34-:R-:W-:Y:S05]  /*1910*/  @!P0 BRA `(.L_x_151) ;  /* 0x0000000000388947 */ /* 0x019fea0003800000 */
[----:B------:R-:W-:Y:S01]  /*1920*/  DSETP.GEU.AND P0, PT, R16, R6, PT ;  /* 0x000000061000722a */ /* 0x000fe20003f0e000 */
[----:B------:R-:W-:Y:S01]  /*1930*/  IMAD.MOV.U32 R22, RZ, RZ, R6 ;  /* 0x000000ffff167224 */ /* 0x000fe200078e0006 */
[----:B------:R-:W-:Y:S01]  /*1940*/  MOV R25, R5 ;  /* 0x0000000500197202 */ /* 0x000fe20000000f00 */
[----:B------:R-:W-:Y:S02]  /*1950*/  IMAD.MOV.U32 R23, RZ, RZ, R7 ;  /* 0x000000ffff177224 */ /* 0x000fe400078e0007 */
[----:B------:R-:W-:-:S09]  /*1960*/  IMAD.MOV.U32 R24, RZ, RZ, R4 ;  /* 0x000000ffff187224 */ /* 0x000fd200078e0004 */
        /* <DEDUP_REMOVED lines=9> */
.L_x_151:
[----:B------:R-:W-:Y:S05]  /*1a00*/  BSYNC.RECONVERGENT B1 ;  /* 0x0000000000017941 */ /* 0x000fea0003800200 */
.L_x_150:
        /* <DEDUP_REMOVED lines=23> */
.L_x_153:
[----:B------:R-:W-:Y:S05]  /*1b80*/  BSYNC.RECONVERGENT B1 ;  /* 0x0000000000017941 */ /* 0x000fea0003800200 */
.L_x_152:
        /* <DEDUP_REMOVED lines=21> */
.L_x_155:
[----:B------:R-:W-:Y:S05]  /*1ce0*/  BSYNC.RECONVERGENT B1 ;  /* 0x0000000000017941 */ /* 0x000fea0003800200 */
.L_x_154:
        /* <DEDUP_REMOVED lines=23> */
.L_x_157:
[----:B------:R-:W-:Y:S05]  /*1e60*/  BSYNC.RECONVERGENT B1 ;  /* 0x0000000000017941 */ /* 0x000fea0003800200 */
.L_x_156:
        /* <DEDUP_REMOVED lines=21> */
.L_x_159:
[----:B------:R-:W-:Y:S05]  /*1fc0*/  BSYNC.RECONVERGENT B1 ;  /* 0x0000000000017941 */ /* 0x000fea0003800200 */
.L_x_158:
        /* <DEDUP_REMOVED lines=21> */
.L_x_161:
[----:B------:R-:W-:Y:S05]  /*2120*/  BSYNC.RECONVERGENT B1 ;  /* 0x0000000000017941 */ /* 0x000fea0003800200 */
.L_x_160:
        /* <DEDUP_REMOVED lines=21> */
.L_x_136:
[----:B------:R-:W0:Y:S01]  /*2280*/  S2R R2, SR_LANEID ;  /* 0x0000000000027919 */ /* 0x000e220000000000 */
[----:B------:R-:W-:Y:S01]  /*2290*/  LOP3.LUT R3, R10, 0x3e0, RZ, 0xc0, !PT ;  /* 0x000003e00a037812 */ /* 0x000fe200078ec0ff */
[----:B------:R-:W-:Y:S01]  /*22a0*/  BSSY.RECONVERGENT B1, `(.L_x_162) ;  /* 0x0000024000017945 */ /* 0x000fe20003800200 */
[----:B------:R-:W-:Y:S02]  /*22b0*/  IMAD.MOV.U32 R18, RZ, RZ, R21 ;  /* 0x000000ffff127224 */ /* 0x000fe400078e0015 */
[----:B------:R-:W-:Y:S01]  /*22c0*/  LOP3.LUT R6, RZ, R3, RZ, 0x33, !PT ;  /* 0x00000003ff067212 */ /* 0x000fe200078e33ff */
[----:B------:R-:W-:Y:S02]  /*22d0*/  VIADD R4, R3, 0x20 ;  /* 0x0000002003047836 */ /* 0x000fe40000000000 */
[----:B------:R-:W-:Y:S02]  /*22e0*/  IMAD.MOV.U32 R22, RZ, RZ, R20 ;  /* 0x000000ffff167224 */ /* 0x000fe400078e0014 */
[----:B------:R-:W-:Y:S01]  /*22f0*/  IMAD.IADD R3, R9, 0x1, R6 ;  /* 0x0000000109037824 */ /* 0x000fe200078e0206 */
[----:B------:R-:W-:Y:S01]  /*2300*/  ISETP.GT.AND P0, PT, R4, R9, PT ;  /* 0x000000090400720c */ /* 0x000fe20003f04270 */
[----:B-----5:R-:W-:-:S02]  /*2310*/  IMAD.MOV.U32 R4, RZ, RZ, R14 ;  /* 0x000000ffff047224 */ /* 0x020fc400078e000e */
[----:B------:R-:W-:Y:S01]  /*2320*/  IMAD.MOV.U32 R5, RZ, RZ, R15 ;  /* 0x000000ffff057224 */ /* 0x000fe200078e000f */
[----:B------:R-:W-:-:S05]  /*2330*/  SEL R3, R3, 0x1f, P0 ;  /* 0x0000001f03037807 */ /* 0x000fca0000000000 */
[----:B------:R1:W2:Y:S04]  /*2340*/  SHFL.DOWN PT, R6, R14, 0x1, R3 ;  /* 0x082000000e067989 */ /* 0x0002a800000e0003 */
[----:B------:R1:W3:Y:S04]  /*2350*/  SHFL.DOWN PT, R7, R15, 0x1, R3 ;  /* 0x082000000f077989 */ /* 0x0002e800000e0003 */
[----:B------:R1:W4:Y:S01]  /*2360*/  SHFL.DOWN PT, R8, R21, 0x1, R3 ;  /* 0x0820000015087989 */ /* 0x00032200000e0003 */
[----:B0-----:R-:W-:-:S03]  /*2370*/  ISETP.GE.AND P0, PT, R2, R3, PT ;  /* 0x000000030200720c */ /* 0x001fc60003f06270 */
[----:B------:R1:W0:Y:S10]  /*2380*/  SHFL.DOWN PT, R11, R20, 0x1, R3 ;  /* 0x08200000140b7989 */ /* 0x00023400000e0003 */
[----:B-12---:R-:W-:Y:S05]  /*2390*/  @P0 BRA `(.L_x_163) ;  /* 0x0000000000500947 */ /* 0x006fea0003800000 */
[----:B---3--:R-:W-:Y:S01]  /*23a0*/  DSETP.GEU.AND P0, PT, R14, R6, PT ;  /* 0x000000060e00722a */ /* 0x008fe20003f0e000 */
[----:B----4-:R-:W-:Y:S02]  /*23b0*/  IMAD.MOV.U32 R18, RZ, RZ, R8 ;  /* 0x000000ffff127224 */ /* 0x010fe400078e0008 */
        /* <DEDUP_REMOVED lines=18> */
.L_x_163:
[----:B------:R-:W-:Y:S05]  /*24e0*/  BSYNC.RECONVERGENT B1 ;  /* 0x0000000000017941 */ /* 0x000fea0003800200 */
.L_x_162:
[----:B------:R-:W-:Y:S01]  /*24f0*/  IADD3 R6, PT, PT, R2, 0x2, RZ ;  /* 0x0000000202067810 */ /* 0x000fe20007ffe0ff */
[----:B------:R1:W2:Y:S01]  /*2500*/  SHFL.DOWN PT, R12, R4, 0x2, R3 ;  /* 0x08400000040c7989 */ /* 0x0002a200000e0003 */
[----:B------:R-:W-:Y:S01]  /*2510*/  BSSY.RECONVERGENT B1, `(.L_x_164) ;  /* 0x000001e000017945 */ /* 0x000fe20003800200 */
[----:B----4-:R-:W-:Y:S01]  /*2520*/  IMAD.MOV.U32 R8, RZ, RZ, R18 ;  /* 0x000000ffff087224 */ /* 0x010fe200078e0012 */
[----:B------:R-:W-:Y:S01]  /*2530*/  ISETP.GT.AND P0, PT, R6, R3, PT ;  /* 0x000000030600720c */ /* 0x000fe20003f04270 */
[----:B------:R1:W4:Y:S01]  /*2540*/  SHFL.DOWN PT, R13, R5, 0x2, R3 ;  /* 0x08400000050d7989 */ /* 0x00032200000e0003 */
[----:B------:R-:W-:Y:S02]  /*2550*/  IMAD.MOV.U32 R16, RZ, RZ, R22 ;  /* 0x000000ffff107224 */ /* 0x000fe400078e0016 */
[----:B------:R-:W-:Y:S01]  /*2560*/  IMAD.MOV.U32 R6, RZ, RZ, R4 ;  /* 0x000000ffff067224 */ /* 0x000fe200078e0004 */
[----:B0-----:R1:W0:Y:S01]  /*2570*/  SHFL.DOWN PT, R11, R18, 0x2, R3 ;  /* 0x08400000120b7989 */ /* 0x00122200000e0003 */
[----:B---3--:R-:W-:-:S03]  /*2580*/  IMAD.MOV.U32 R7, RZ, RZ, R5 ;  /* 0x000000ffff077224 */ /* 0x008fc600078e0005 */
[----:B------:R1:W3:Y:S04]  /*2590*/  SHFL.DOWN PT, R15, R22, 0x2, R3 ;  /* 0x08400000160f7989 */ /* 0x0002e800000e0003 */
[----:B------:R-:W-:Y:S05]  /*25a0*/  @P0 BRA `(.L_x_165) ;  /* 0x0000000000500947 */ /* 0x000fea0003800000 */
[----:B--2-4-:R-:W-:Y:S01]  /*25b0*/  DSETP.GEU.AND P0, PT, R4, R12, PT ;  /* 0x0000000c0400722a */ /* 0x014fe20003f0e000 */
        /* <DEDUP_REMOVED lines=19> */
.L_x_165:
[----:B------:R-:W-:Y:S05]  /*26f0*/  BSYNC.RECONVERGENT B1 ;  /* 0x0000000000017941 */ /* 0x000fea0003800200 */
.L_x_164:
[----:B-1----:R-:W-:Y:S01]  /*2700*/  VIADD R4, R2, 0x4 ;  /* 0x0000000402047836 */ /* 0x002fe20000000000 */
[----:B--2---:R1:W2:Y:S01]  /*2710*/  SHFL.DOWN PT, R12, R6, 0x4, R3 ;  /* 0x08800000060c7989 */ /* 0x0042a200000e0003 */
[----:B------:R-:W-:Y:S01]  /*2720*/  BSSY.RECONVERGENT B1, `(.L_x_166) ;  /* 0x000001e000017945 */ /* 0x000fe20003800200 */
[----:B------:R-:W-:Y:S02]  /*2730*/  IMAD.MOV.U32 R14, RZ, RZ, R8 ;  /* 0x000000ffff0e7224 */ /* 0x000fe400078e0008 */
[----:B------:R-:W-:Y:S01]  /*2740*/  ISETP.GT.AND P0, PT, R4, R3, PT ;  /* 0x000000030400720c */ /* 0x000fe20003f04270 */
[----:B----4-:R1:W4:Y:S01]  /*2750*/  SHFL.DOWN PT, R13, R7, 0x4, R3 ;  /* 0x08800000070d7989 */ /* 0x01032200000e0003 */
[----:B------:R-:W-:Y:S02]  /*2760*/  IMAD.MOV.U32 R18, RZ, RZ, R16 ;  /* 0x000000ffff127224 */ /* 0x000fe400078e0010 */
[----:B------:R-:W-:Y:S01]  /*2770*/  IMAD.MOV.U32 R4, RZ, RZ, R6 ;  /* 0x000000ffff047224 */ /* 0x000fe200078e0006 */
[----:B0-----:R1:W0:Y:S01]  /*2780*/  SHFL.DOWN PT, R11, R8, 0x4, R3 ;  /* 0x08800000080b7989 */ /* 0x00122200000e0003 */
[----:B------:R-:W-:-:S03]  /*2790*/  IMAD.MOV.U32 R5, RZ, RZ, R7 ;  /* 0x000000ffff057224 */ /* 0x000fc600078e0007 */
[----:B---3--:R1:W3:Y:S04]  /*27a0*/  SHFL.DOWN PT, R15, R16, 0x4, R3 ;  /* 0x08800000100f7989 */ /* 0x0082e800000e0003 */
        /* <DEDUP_REMOVED lines=21> */
.L_x_167:
[----:B------:R-:W-:Y:S05]  /*2900*/  BSYNC.RECONVERGENT B1 ;  /* 0x0000000000017941 */ /* 0x000fea0003800200 */
.L_x_166:
[----:B-1----:R-:W-:Y:S01]  /*2910*/  VIADD R8, R2, 0x8 ;  /* 0x0000000802087836 */ /* 0x002fe20000000000 */
[----:B------:R1:W1:Y:S01]  /*2920*/  SHFL.DOWN PT, R6, R4, 0x8, R3 ;  /* 0x0900000004067989 */ /* 0x00026200000e0003 */
[----:B------:R-:W-:Y:S01]  /*2930*/  BSSY.RECONVERGENT B1, `(.L_x_168) ;  /* 0x000001e000017945 */ /* 0x000fe20003800200 */
[----:B------:R-:W-:Y:S02]  /*2940*/  IMAD.MOV.U32 R16, RZ, RZ, R18 ;  /* 0x000000ffff107224 */ /* 0x000fe400078e0012 */
[----:B------:R-:W-:Y:S01]  /*2950*/  ISETP.GT.AND P0, PT, R8, R3, PT ;  /* 0x000000030800720c */ /* 0x000fe20003f04270 */
[----:B------:R1:W1:Y:S01]  /*2960*/  SHFL.DOWN PT, R7, R5, 0x8, R3 ;  /* 0x0900000005077989 */ /* 0x00026200000e0003 */
[----:B------:R-:W-:Y:S02]  /*2970*/  IMAD.MOV.U32 R8, RZ, RZ, R14 ;  /* 0x000000ffff087224 */ /* 0x000fe400078e000e */
[----:B--2---:R-:W-:Y:S01]  /*2980*/  IMAD.MOV.U32 R12, RZ, RZ, R4 ;  /* 0x000000ffff0c7224 */ /* 0x004fe200078e0004 */
[----:B0-----:R0:W2:Y:S01]  /*2990*/  SHFL.DOWN PT, R11, R14, 0x8, R3 ;  /* 0x090000000e0b7989 */ /* 0x0010a200000e0003 */
[----:B----4-:R-:W-:-:S03]  /*29a0*/  IMAD.MOV.U32 R13, RZ, RZ, R5 ;  /* 0x000000ffff0d7224 */ /* 0x010fc600078e0005 */
[----:B---3--:R0:W3:Y:S04]  /*29b0*/  SHFL.DOWN PT, R15, R18, 0x8, R3 ;  /* 0x09000000120f7989 */ /* 0x0080e800000e0003 */
[----:B------:R-:W-:Y:S05]  /*29c0*/  @P0 BRA `(.L_x_169) ;  /* 0x0000000000500947 */ /* 0x000fea0003800000 */
[----:B-1----:R-:W-:Y:S01]  /*29d0*/  DSETP.GEU.AND P0, PT, R4, R6, PT ;  /* 0x000000060400722a */ /* 0x002fe20003f0e000 */
[----:B--2---:R-:W-:Y:S02]  /*29e0*/  IMAD.MOV.U32 R8, RZ, RZ, R11 ;  /* 0x000000ffff087224 */ /* 0x004fe400078e000b */
        /* <DEDUP_REMOVED lines=18> */
.L_x_169:
[----:B------:R-:W-:Y:S05]  /*2b10*/  BSYNC.RECONVERGENT B1 ;  /* 0x0000000000017941 */ /* 0x000fea0003800200 */
.L_x_168:
[----:B-1----:R-:W-:Y:S01]  /*2b20*/  VIADD R4, R2, 0x10 ;  /* 0x0000001002047836 */ /* 0x002fe20000000000 */
[----:B0-----:R0:W1:Y:S01]  /*2b30*/  SHFL.DOWN PT, R14, R12, 0x10, R3 ;  /* 0x0a0000000c0e7989 */ /* 0x00106200000e0003 */
[----:B------:R-:W-:Y:S01]  /*2b40*/  BSSY.RECONVERGENT B1, `(.L_x_170) ;  /* 0x000001e000017945 */ /* 0x000fe20003800200 */
[----:B------:R-:W-:Y:S02]  /*2b50*/  IMAD.MOV.U32 R5, RZ, RZ, R16 ;  /* 0x000000ffff057224 */ /* 0x000fe400078e0010 */
[----:B------:R-:W-:Y:S01]  /*2b60*/  ISETP.GT.AND P0, PT, R4, R3, PT ;  /* 0x000000030400720c */ /* 0x000fe20003f04270 */
[----:B---3--:R0:W3:Y:S01]  /*2b70*/  SHFL.DOWN PT, R15, R13, 0x10, R3 ;  /* 0x0a0000000d0f7989 */ /* 0x0080e200000e0003 */
[----:B------:R-:W-:Y:S02]  /*2b80*/  IMAD.MOV.U32 R4, RZ, RZ, R8 ;  /* 0x000000ffff047224 */ /* 0x000fe400078e0008 */
[----:B------:R-:W-:Y:S01]  /*2b90*/  IMAD.MOV.U32 R6, RZ, RZ, R12 ;  /* 0x000000ffff067224 */ /* 0x000fe200078e000c */
[----:B--2---:R0:W2:Y:S01]  /*2ba0*/  SHFL.DOWN PT, R11, R8, 0x10, R3 ;  /* 0x0a000000080b7989 */ /* 0x0040a200000e0003 */
[----:B------:R-:W-:-:S03]  /*2bb0*/  IMAD.MOV.U32 R7, RZ, RZ, R13 ;  /* 0x000000ffff077224 */ /* 0x000fc600078e000d */
[----:B------:R0:W4:Y:S04]  /*2bc0*/  SHFL.DOWN PT, R17, R16, 0x10, R3 ;  /* 0x0a00000010117989 */ /* 0x00012800000e0003 */
        /* <DEDUP_REMOVED lines=21> */
.L_x_171:
[----:B------:R-:W-:Y:S05]  /*2d20*/  BSYNC.RECONVERGENT B1 ;  /* 0x0000000000017941 */ /* 0x000fea0003800200 */
.L_x_170:
[----:B------:R-:W-:Y:S01]  /*2d30*/  ISETP.NE.AND P0, PT, R2, RZ, PT ;  /* 0x000000ff0200720c */ /* 0x000fe20003f05270 */
[----:B------:R-:W-:-:S12]  /*2d40*/  BSSY.RECONVERGENT B1, `(.L_x_172) ;  /* 0x000000a000017945 */ /* 0x000fd80003800200 */
[----:B------:R-:W-:Y:S05]  /*2d50*/  @P0 BRA `(.L_x_173) ;  /* 0x0000000000200947 */ /* 0x000fea0003800000 */
[----:B0-----:R-:W0:Y:S01]  /*2d60*/  S2R R8, SR_CgaCtaId ;  /* 0x0000000000087919 */ /* 0x001e220000008800 */
[----:B------:R-:W-:Y:S02]  /*2d70*/  MOV R3, 0x400 ;  /* 0x0000040000037802 */ /* 0x000fe40000000f00 */
[----:B------:R-:W-:-:S04]  /*2d80*/  SHF.R.U32.HI R2, RZ, 0x1, R10 ;  /* 0x00000001ff027819 */ /* 0x000fc8000001160a */
[----:B------:R-:W-:Y:S02]  /*2d90*/  LOP3.LUT R2, R2, 0x1f0, RZ, 0xc0, !PT ;  /* 0x000001f002027812 */ /* 0x000fe400078ec0ff */
[----:B0-----:R-:W-:-:S05]  /*2da0*/  LEA R3, R8, R3, 0x18 ;  /* 0x0000000308037211 */ /* 0x001fca00078ec0ff */
[----:B------:R-:W-:-:S05]  /*2db0*/  IMAD.IADD R3, R2, 0x1, R3 ;  /* 0x0000000102037824 */ /* 0x000fca00078e0203 */
[----:B------:R0:W-:Y:S04]  /*2dc0*/  STS.64 [R3+0x10], R4 ;  /* 0x0000100403007388 */ /* 0x0001e80000000a00 */
[----:B------:R0:W-:Y:S02]  /*2dd0*/  STS.64 [R3+0x8], R6 ;  /* 0x0000080603007388 */ /* 0x0001e40000000a00 */
.L_x_173:
[----:B------:R-:W-:Y:S05]  /*2de0*/  BSYNC.RECONVERGENT B1 ;  /* 0x0000000000017941 */ /* 0x000fea0003800200 */
.L_x_172:
[----:B------:R-:W-:Y:S01]  /*2df0*/  BAR.SYNC.DEFER_BLOCKING 0x0 ;  /* 0x0000000000007b1d */ /* 0x000fe20000010000 */
[----:B------:R-:W-:-:S13]  /*2e00*/  ISETP.NE.AND P1, PT, R10, RZ, PT ;  /* 0x000000ff0a00720c */ /* 0x000fda0003f25270 */
[----:B------:R-:W-:Y:S05]  /*2e10*/  @P1 BRA `(.L_x_149) ;  /* 0x0000003800a81947 */ /* 0x000fea0003800000 */
[----:B------:R-:W-:Y:S01]  /*2e20*/  ISETP.GE.AND P0, PT, R9, 0x21, PT ;  /* 0x000000210900780c */ /* 0x000fe20003f06270 */
[----:B0-----:R-:W-:Y:S02]  /*2e30*/  IMAD.MOV.U32 R13, RZ, RZ, R4 ;  /* 0x000000ffff0d7224 */ /* 0x001fe400078e0004 */
[----:B------:R-:W-:Y:S02]  /*2e40*/  IMAD.MOV.U32 R8, RZ, RZ, R5 ;  /* 0x000000ffff087224 */ /* 0x000fe400078e0005 */
[----:B------:R-:W-:Y:S02]  /*2e50*/  IMAD.MOV.U32 R2, RZ, RZ, R6 ;  /* 0x000000ffff027224 */ /* 0x000fe400078e0006 */
[----:B------:R-:W-:-:S06]  /*2e60*/  IMAD.MOV.U32 R3, RZ, RZ, R7 ;  /* 0x000000ffff037224 */ /* 0x000fcc00078e0007 */
[----:B------:R-:W-:Y:S05]  /*2e70*/  @!P0 BRA `(.L_x_174) ;  /* 0x00000000006c8947 */ /* 0x000fea0003800000 */
[----:B------:R-:W0:Y:S01]  /*2e80*/  S2UR UR5, SR_CgaCtaId ;  /* 0x00000000000579c3 */ /* 0x000e220000008800 */
[----:B------:R-:W-:Y:S01]  /*2e90*/  UMOV UR4, 0x400 ;  /* 0x0000040000047882 */ /* 0x000fe20000000000 */
[----:B------:R-:W-:Y:S01]  /*2ea0*/  BSSY.RECONVERGENT B1, `(.L_x_174) ;  /* 0x0000018000017945 */ /* 0x000fe20003800200 */
[----:B0-----:R-:W-:-:S09]  /*2eb0*/  ULEA UR4, UR5, UR4, 0x18 ;  /* 0x0000000405047291 */ /* 0x001fd2000f8ec0ff */
[----:B--2---:R-:W0:Y:S04]  /*2ec0*/  LDS.64 R10, [UR4+0x18] ;  /* 0x00001804ff0a7984 */ /* 0x004e280008000a00 */
[----:B-1-3--:R-:W1:Y:S01]  /*2ed0*/  LDS.64 R14, [UR4+0x20] ;  /* 0x00002004ff0e7984 */ /* 0x00ae620008000a00 */
[----:B0-----:R-:W-:Y:S01]  /*2ee0*/  DSETP.GEU.AND P0, PT, R6, R10, PT ;  /* 0x0000000a0600722a */ /* 0x001fe20003f0e000 */
[----:B------:R-:W-:Y:S02]  /*2ef0*/  IMAD.MOV.U32 R2, RZ, RZ, R10 ;  /* 0x000000ffff027224 */ /* 0x000fe400078e000a */
[----:B------:R-:W-:Y:S02]  /*2f00*/  IMAD.MOV.U32 R3, RZ, RZ, R11 ;  /* 0x000000ffff037224 */ /* 0x000fe400078e000b */
[----:B-1----:R-:W-:-:S02]  /*2f10*/  IMAD.MOV.U32 R13, RZ, RZ, R14 ;  /* 0x000000ffff0d7224 */ /* 0x002fc400078e000e */
[----:B------:R-:W-:-:S07]  /*2f20*/  IMAD.MOV.U32 R8, RZ, RZ, R15 ;  /* 0x000000ffff087224 */ /* 0x000fce00078e000f */
[----:B------:R-:W-:Y:S05]  /*2f30*/  @!P0 BRA `(.L_x_175) ;  /* 0x0000000000388947 */ /* 0x000fea0003800000 */
        /* <DEDUP_REMOVED lines=14> */
.L_x_175:
[----:B------:R-:W-:Y:S05]  /*3020*/  BSYNC.RECONVERGENT B1 ;  /* 0x0000000000017941 */ /* 0x000fea0003800200 */
.L_x_174:
[----:B------:R-:W-:Y:S01]  /*3030*/  ISETP.GE.AND P0, PT, R9, 0x41, PT ;  /* 0x000000410900780c */ /* 0x000fe20003f06270 */
[----:B--2---:R-:W-:Y:S02]  /*3040*/  IMAD.MOV.U32 R11, RZ, RZ, R13 ;  /* 0x000000ffff0b7224 */ /* 0x004fe400078e000d */
        /* <DEDUP_REMOVED lines=8> */
[----:B------:R-:W0:Y:S04]  /*30d0*/  LDS.64 R6, [UR4+0x28] ;  /* 0x00002804ff067984 */ /* 0x000e280008000a00 */
        /* <DEDUP_REMOVED lines=21> */
.L_x_177:
[----:B------:R-:W-:Y:S05]  /*3230*/  BSYNC.RECONVERGENT B1 ;  /* 0x0000000000017941 */ /* 0x000fea0003800200 */
.L_x_176:
[----:B------:R-:W-:Y:S01]  /*3240*/  ISETP.GE.AND P0, PT, R9, 0x61, PT ;  /* 0x000000610900780c */ /* 0x000fe20003f06270 */
[----:B------:R-:W-:Y:S02]  /*3250*/  IMAD.MOV.U32 R13, RZ, RZ, R11 ;  /* 0x000000ffff0d7224 */ /* 0x000fe400078e000b */
        /* <DEDUP_REMOVED lines=30> */
.L_x_179:
[----:B------:R-:W-:Y:S05]  /*3440*/  BSYNC.RECONVERGENT B1 ;  /* 0x0000000000017941 */ /* 0x000fea0003800200 */
.L_x_178:
        /* <DEDUP_REMOVED lines=32> */
.L_x_181:
[----:B------:R-:W-:Y:S05]  /*3650*/  BSYNC.RECONVERGENT B1 ;  /* 0x0000000000017941 */ /* 0x000fea0003800200 */
.L_x_180:
        /* <DEDUP_REMOVED lines=32> */
.L_x_183:
[----:B------:R-:W-:Y:S05]  /*3860*/  BSYNC.RECONVERGENT B1 ;  /* 0x0000000000017941 */ /* 0x000fea0003800200 */
.L_x_182:
        /* <DEDUP_REMOVED lines=32> */
.L_x_185:
[----:B------:R-:W-:Y:S05]  /*3a70*/  BSYNC.RECONVERGENT B1 ;  /* 0x0000000000017941 */ /* 0x000fea0003800200 */
.L_x_184:
[----:B------:R-:W-:Y:S01]  /*3a80*/  ISETP.GE.AND P0, PT, R9, 0xe1, PT ;  /* 0x000000e10900780c */ /* 0x000fe20003f06270 */
[----:B------:R-:W-:Y:S01]  /*3a90*/  IMAD.MOV.U32 R5, RZ, RZ, R10 ;  /* 0x000000ffff057224 */ /* 0x000fe200078e000a */
[----:B------:R-:W-:Y:S01]  /*3aa0*/  MOV R4, R11 ;  /* 0x0000000b00047202 */ /* 0x000fe20000000f00 */
[----:B------:R-:W-:Y:S02]  /*3ab0*/  IMAD.MOV.U32 R6, RZ, RZ, R2 ;  /* 0x000000ffff067224 */ /* 0x000fe400078e0002 */
[----:B------:R-:W-:-:S08]  /*3ac0*/  IMAD.MOV.U32 R7, RZ, RZ, R3 ;  /* 0x000000ffff077224 */ /* 0x000fd000078e0003 */
[----:B------:R-:W-:Y:S05]  /*3ad0*/  @!P0 BRA `(.L_x_149) ;  /* 0x0000002c00788947 */ /* 0x000fea0003800000 */
[----:B------:R-:W0:Y:S01]  /*3ae0*/  S2UR UR5, SR_CgaCtaId ;  /* 0x00000000000579c3 */ /* 0x000e220000008800 */
[----:B------:R-:W-:Y:S02]  /*3af0*/  UMOV UR4, 0x400 ;  /* 0x0000040000047882 */ /* 0x000fe40000000000 */
[----:B0-----:R-:W-:-:S09]  /*3b00*/  ULEA UR4, UR5, UR4, 0x18 ;  /* 0x0000000405047291 */ /* 0x001fd2000f8ec0ff */
[----:B------:R-:W0:Y:S04]  /*3b10*/  LDS.64 R8, [UR4+0x78] ;  /* 0x00007804ff087984 */ /* 0x000e280008000a00 */
[----:B------:R-:W2:Y:S01]  /*3b20*/  LDS.64 R12, [UR4+0x80] ;  /* 0x00008004ff0c7984 */ /* 0x000ea20008000a00 */
[----:B0-----:R-:W-:Y:S01]  /*3b30*/  DSETP.GEU.AND P0, PT, R2, R8, PT ;  /* 0x000000080200722a */ /* 0x001fe20003f0e000 */
[----:B------:R-:W-:Y:S02]  /*3b40*/  IMAD.MOV.U32 R6, RZ, RZ, R8 ;  /* 0x000000ffff067224 */ /* 0x000fe400078e0008 */
[----:B------:R-:W-:Y:S02]  /*3b50*/  IMAD.MOV.U32 R7, RZ, RZ, R9 ;  /* 0x000000ffff077224 */ /* 0x000fe400078e0009 */
[----:B--2---:R-:W-:-:S02]  /*3b60*/  IMAD.MOV.U32 R4, RZ, RZ, R12 ;  /* 0x000000ffff047224 */ /* 0x004fc400078e000c */
        /* <DEDUP_REMOVED lines=17> */
.L_x_117:
[----:B------:R-:W0:Y:S01]  /*3c80*/  S2R R3, SR_TID.X ;  /* 0x0000000000037919 */ /* 0x000e220000002100 */
[----:B------:R-:W1:Y:S02]  /*3c90*/  LDCU.128 UR12, c[0x0][0x380] ;  /* 0x00007000ff0c77ac */ /* 0x000e640008000c00 */
[----:B-1----:R-:W-:Y:S02]  /*3ca0*/  IMAD.U32 R2, RZ, RZ, UR12 ;  /* 0x0000000cff027e24 */ /* 0x002fe4000f8e00ff */
[----:B------:R-:W-:Y:S01]  /*3cb0*/  IMAD.U32 R4, RZ, RZ, UR13 ;  /* 0x0000000dff047e24 */ /* 0x000fe2000f8e00ff */
[----:B0-----:R-:W-:-:S05]  /*3cc0*/  IADD3 R5, P0, PT, R8, R3, RZ ;  /* 0x0000000308057210 */ /* 0x001fca0007f1e0ff */
[----:B------:R-:W-:Y:S01]  /*3cd0*/  IMAD.X R6, RZ, RZ, RZ, P0 ;  /* 0x000000ffff067224 */ /* 0x000fe200000e06ff */
[----:B------:R-:W-:-:S04]  /*3ce0*/  LEA R20, P0, R5, R2, 0x3 ;  /* 0x0000000205147211 */ /* 0x000fc800078018ff */
[----:B------:R-:W-:-:S05]  /*3cf0*/  LEA.HI.X R21, R5, R4, R6, 0x3, P0 ;  /* 0x0000000405157211 */ /* 0x000fca00000f1c06 */
[----:B------:R-:W2:Y:S04]  /*3d00*/  LDG.E.64 R6, desc[UR10][R20.64] ;  /* 0x0000000a14067981 */ /* 0x000ea8000c1e1b00 */
[----:B------:R-:W2:Y:S04]  /*3d10*/  LDG.E.64 R14, desc[UR10][R20.64+0x800] ;  /* 0x0008000a140e7981 */ /* 0x000ea8000c1e1b00 */
[----:B------:R-:W3:Y:S04]  /*3d20*/  LDG.E.64 R18, desc[UR10][R20.64+0x1000] ;  /* 0x0010000a14127981 */ /* 0x000ee8000c1e1b00 */
[----:B------:R-:W4:Y:S04]  /*3d30*/  LDG.E.64 R12, desc[UR10][R20.64+0x1800] ;  /* 0x0018000a140c7981 */ /* 0x000f28000c1e1b00 */
[----:B------:R-:W5:Y:S01]  /*3d40*/  LDG.E.64 R10, desc[UR10][R20.64+0x2000] ;  /* 0x0020000a140a7981 */ /* 0x000f62000c1e1b00 */
[----:B------:R-:W-:Y:S01]  /*3d50*/  IMAD.U32 R5, RZ, RZ, UR14 ;  /* 0x0000000eff057e24 */ /* 0x000fe2000f8e00ff */
[----:B------:R-:W-:Y:S01]  /*3d60*/  LOP3.LUT R9, R3, 0x400, RZ, 0xfc, !PT ;  /* 0x0000040003097812 */ /* 0x000fe200078efcff */
[----:B------:R-:W-:Y:S01]  /*3d70*/  BSSY.RECONVERGENT B1, `(.L_x_186) ;  /* 0x0000020000017945 */ /* 0x000fe20003800200 */
[----:B------:R-:W-:-:S04]  /*3d80*/  ISETP.LE.U32.AND P0, PT, R25, UR6, PT ;  /* 0x0000000619007c0c */ /* 0x000fc8000bf03070 */
[----:B------:R-:W-:Y:S01]  /*3d90*/  ISETP.GE.U32.AND.EX P0, PT, RZ, R16, PT, P0 ;  /* 0x00000010ff00720c */ /* 0x000fe20003f06100 */
[----:B--2---:R-:W-:-:S06]  /*3da0*/  DSETP.GEU.AND P3, PT, R6, R14, PT ;  /* 0x0000000e0600722a */ /* 0x004fcc0003f6e000 */
[----:B------:R-:W-:Y:S02]  /*3db0*/  FSEL R6, R6, R14, P3 ;  /* 0x0000000e06067208 */ /* 0x000fe40001800000 */
[----:B------:R-:W-:-:S06]  /*3dc0*/  FSEL R7, R7, R15, P3 ;  /* 0x0000000f07077208 */ /* 0x000fcc0001800000 */
[----:B---3--:R-:W-:-:S06]  /*3dd0*/  DSETP.GEU.AND P4, PT, R6, R18, PT ;  /* 0x000000120600722a */ /* 0x008fcc0003f8e000 */
[----:B------:R-:W-:Y:S01]  /*3de0*/  FSEL R14, R6, R18, P4 ;  /* 0x00000012060e7208 */ /* 0x000fe20002000000 */
[----:B------:R-:W-:Y:S01]  /*3df0*/  IMAD.U32 R6, RZ, RZ, UR15 ;  /* 0x0000000fff067e24 */ /* 0x000fe2000f8e00ff */
[----:B------:R-:W-:Y:S01]  /*3e00*/  FSEL R15, R7, R19, P4 ;  /* 0x00000013070f7208 */ /* 0x000fe20002000000 */
[----:B------:R-:W-:-:S05]  /*3e10*/  VIADD R18, R3, 0x100 ;  /* 0x0000010003127836 */ /* 0x000fca0000000000 */
[----:B----4-:R-:W-:-:S06]  /*3e20*/  DSETP.GEU.AND P2, PT, R14, R12, PT ;  /* 0x0000000c0e00722a */ /* 0x010fcc0003f4e000 */
[----:B------:R-:W-:Y:S01]  /*3e30*/  FSEL R12, R14, R12, P2 ;  /* 0x0000000c0e0c7208 */ /* 0x000fe20001000000 */
[----:B------:R-:W-:Y:S01]  /*3e40*/  VIADD R14, R3, 0x200 ;  /* 0x00000200030e7836 */ /* 0x000fe20000000000 */
[----:B------:R-:W-:Y:S02]  /*3e50*/  FSEL R13, R15, R13, P2 ;  /* 0x0000000d0f0d7208 */ /* 0x000fe40001000000 */
[----:B------:R-:W-:Y:S02]  /*3e60*/  IADD3 R15, P5, PT, R8, R5, RZ ;  /* 0x00000005080f7210 */ /* 0x000fe40007fbe0ff */
[----:B------:R-:W-:Y:S02]  /*3e70*/  @P4 SEL R14, R3, R18, P3 ;  /* 0x00000012030e4207 */ /* 0x000fe40001800000 */
[----:B-----5:R-:W-:Y:S01]  /*3e80*/  DSETP.GEU.AND P1, PT, R12, R10, PT ;  /* 0x0000000a0c00722a */ /* 0x020fe20003f2e000 */
[----:B------:R-:W-:Y:S01]  /*3e90*/  IMAD.X R17, RZ, RZ, R6, P5 ;  /* 0x000000ffff117224 */ /* 0x000fe200028e0606 */
[----:B------:R-:W-:Y:S01]  /*3ea0*/  IADD3 R7, P5, PT, R9, R15, RZ ;  /* 0x0000000f09077210 */ /* 0x000fe20007fbe0ff */
[----:B------:R-:W-:-:S04]  /*3eb0*/  @!P2 VIADD R14, R3, 0x300 ;  /* 0x00000300030ea836 */ /* 0x000fc80000000000 */
[----:B------:R-:W-:-:S07]  /*3ec0*/  IMAD.X R8, RZ, RZ, R17, P5 ;  /* 0x000000ffff087224 */ /* 0x000fce00028e0611 */
[----:B------:R-:W-:Y:S05]  /*3ed0*/  @!P1 BRA `(.L_x_187) ;  /* 0x0000000000249947 */ /* 0x000fea0003800000 */
[C---:B------:R-:W-:Y:S02]  /*3ee0*/  ISETP.GE.U32.AND P1, PT, R14.reuse, R9, PT ;  /* 0x000000090e00720c */ /* 0x040fe40003f26070 */
[----:B------:R-:W-:Y:S02]  /*3ef0*/  IADD3 R14, P2, PT, R14, R15, RZ ;  /* 0x0000000f0e0e7210 */ /* 0x000fe40007f5e0ff */
[----:B------:R-:W-:-:S03]  /*3f00*/  ISETP.GE.U32.AND.EX P1, PT, RZ, RZ, PT, P1 ;  /* 0x000000ffff00720c */ /* 0x000fc60003f26110 */
[----:B------:R-:W-:-:S10]  /*3f10*/  IMAD.X R9, RZ, RZ, R17, P2 ;  /* 0x000000ffff097224 */ /* 0x000fd400010e0611 */
[----:B------:R-:W-:-:S06]  /*3f20*/  DSETP.LT.OR P1, PT, R10, R12, !P1 ;  /* 0x0000000c0a00722a */ /* 0x000fcc0004f21400 */
[----:B------:R-:W-:Y:S02]  /*3f30*/  FSEL R10, R12, R10, P1 ;  /* 0x0000000a0c0a7208 */ /* 0x000fe40000800000 */
[----:B------:R-:W-:Y:S02]  /*3f40*/  FSEL R11, R13, R11, P1 ;  /* 0x0000000b0d0b7208 */ /* 0x000fe40000800000 */
[----:B------:R-:W-:Y:S02]  /*3f50*/  SEL R7, R14, R7, P1 ;  /* 0x000000070e077207 */ /* 0x000fe40000800000 */
[----:B------:R-:W-:-:S07]  /*3f60*/  SEL R8, R9, R8, P1 ;  /* 0x0000000809087207 */ /* 0x000fce0000800000 */
.L_x_187:
[----:B------:R-:W-:Y:S05]  /*3f70*/  BSYNC.RECONVERGENT B1 ;  /* 0x0000000000017941 */ /* 0x000fea0003800200 */
.L_x_186:
[----:B------:R-:W-:Y:S05]  /*3f80*/  @P0 BRA `(.L_x_188) ;  /* 0x0000001400000947 */ /* 0x000fea0003800000 */
[----:B------:R-:W0:Y:S01]  /*3f90*/  LDCU.64 UR8, c[0x0][0x3e8] ;  /* 0x00007d00ff0877ac */ /* 0x000e220008000a00 */
[----:B------:R-:W-:Y:S01]  /*3fa0*/  ISETP.NE.AND P0, PT, R3, RZ, PT ;  /* 0x000000ff0300720c */ /* 0x000fe20003f05270 */
[----:B------:R-:W-:Y:S01]  /*3fb0*/  BSSY.RECONVERGENT B1, `(.L_x_189) ;  /* 0x0000012000017945 */ /* 0x000fe20003800200 */
[----:B------:R-:W-:Y:S01]  /*3fc0*/  UMOV UR4, 0x8 ;  /* 0x0000000800047882 */ /* 0x000fe20000000000 */
[----:B------:R-:W-:Y:S02]  /*3fd0*/  UMOV UR5, 0x0 ;  /* 0x0000000000057882 */ /* 0x000fe40000000000 */
[----:B0-----:R-:W-:-:S04]  /*3fe0*/  UIMAD.WIDE.U32 UR4, UR8, 0x1, UR4 ;  /* 0x00000001080478a5 */ /* 0x001fc8000f8e0004 */
[----:B------:R-:W-:Y:S02]  /*3ff0*/  UIADD3 UR7, UPT, UPT, UR5, UR9, URZ ;  /* 0x0000000905077290 */ /* 0x000fe4000fffe0ff */
[----:B------:R-:W-:Y:S02]  /*4000*/  IMAD.U32 R13, RZ, RZ, UR5 ;  /* 0x00000005ff0d7e24 */ /* 0x000fe4000f8e00ff */
[----:B------:R-:W-:Y:S02]  /*4010*/  IMAD.U32 R12, RZ, RZ, UR4 ;  /* 0x00000004ff0c7e24 */ /* 0x000fe4000f8e00ff */
[----:B------:R-:W-:Y:S01]  /*4020*/  IMAD.U32 R13, RZ, RZ, UR7 ;  /* 0x00000007ff0d7e24 */ /* 0x000fe2000f8e00ff */
[----:B------:R-:W-:Y:S06]  /*4030*/  @P0 BRA `(.L_x_190) ;  /* 0x0000000000240947 */ /* 0x000fec0003800000 */
[----:B------:R-:W-:Y:S02]  /*4040*/  IMAD.MOV.U32 R18, RZ, RZ, 0x500 ;  /* 0x00000500ff127424 */ /* 0x000fe400078e00ff */
[----:B------:R-:W-:-:S05]  /*4050*/  IMAD.MOV.U32 R19, RZ, RZ, 0x0 ;  /* 0x00000000ff137424 */ /* 0x000fca00078e00ff */
[----:B------:R-:W2:Y:S01]  /*4060*/  ATOMG.E.ADD.64.STRONG.GPU PT, R14, desc[UR10][R12.64], R18 ;  /* 0x800000120c0e79a8 */ /* 0x000ea200081ef50a */
[----:B------:R-:W0:Y:S01]  /*4070*/  S2UR UR5, SR_CgaCtaId ;  /* 0x00000000000579c3 */ /* 0x000e220000008800 */
[----:B------:R-:W-:Y:S02]  /*4080*/  UMOV UR4, 0x400 ;  /* 0x0000040000047882 */ /* 0x000fe40000000000 */
[----:B0-----:R-:W-:Y:S01]  /*4090*/  ULEA UR4, UR5, UR4, 0x18 ;  /* 0x0000000405047291 */ /* 0x001fe2000f8ec0ff */
[----:B--2---:R-:W-:-:S05]  /*40a0*/  IADD3 R14, P0, PT, R14, UR6, RZ ;  /* 0x000000060e0e7c10 */ /* 0x004fca000ff1e0ff */
[----:B------:R-:W-:-:S05]  /*40b0*/  IMAD.X R15, RZ, RZ, R15, P0 ;  /* 0x000000ffff0f7224 */ /* 0x000fca00000e060f */
[----:B------:R0:W-:Y:S03]  /*40c0*/  STS.64 [UR4+0x98], R14 ;  /* 0x0000980eff007988 */ /* 0x0001e60008000a04 */
.L_x_190:
[----:B------:R-:W-:Y:S05]  /*40d0*/  BSYNC.RECONVERGENT B1 ;  /* 0x0000000000017941 */ /* 0x000fea0003800200 */
.L_x_189:
[----:B------:R-:W1:Y:S08]  /*40e0*/  S2UR UR5, SR_CgaCtaId ;  /* 0x00000000000579c3 */ /* 0x000e700000008800 */
[----:B------:R-:W-:Y:S06]  /*40f0*/  BAR.SYNC.DEFER_BLOCKING 0x0 ;  /* 0x0000000000007b1d */ /* 0x000fec0000010000 */
[----:B------:R-:W-:-:S02]  /*4100*/  UMOV UR4, 0x400 ;  /* 0x0000040000047882 */ /* 0x000fc40000000000 */
[----:B-1----:R-:W-:-:S06]  /*4110*/  ULEA UR4, UR5, UR4, 0x18 ;  /* 0x0000000405047291 */ /* 0x002fcc000f8ec0ff */
[----:B------:R-:W-:-:S05]  /*4120*/  IMAD.U32 R9, RZ, RZ, UR4 ;  /* 0x00000004ff097e24 */ /* 0x000fca000f8e00ff */
[----:B------:R-:W0:Y:S02]  /*4130*/  LDS.64 R18, [R9+0x98] ;  /* 0x0000980009127984 */ /* 0x000e240000000a00 */
[----:B0-----:R-:W-:-:S04]  /*4140*/  IADD3 R14, P1, PT, R18, 0x500, RZ ;  /* 0x00000500120e7810 */ /* 0x001fc80007f3e0ff */
[----:B------:R-:W-:Y:S01]  /*4150*/  ISETP.GT.U32.AND P0, PT, R14, R25, PT ;  /* 0x000000190e00720c */ /* 0x000fe20003f04070 */
[----:B------:R-:W-:-:S05]  /*4160*/  IMAD.X R15, RZ, RZ, R19, P1 ;  /* 0x000000ffff0f7224 */ /* 0x000fca00008e0613 */
[----:B------:R-:W-:-:S13]  /*4170*/  ISETP.GT.AND.EX P0, PT, R15, R16, PT, P0 ;  /* 0x000000100f00720c */ /* 0x000fda0003f04300 */
[----:B------:R-:W-:Y:S05]  /*4180*/  @P0 BRA `(.L_x_191) ;  /* 0x0000000400b40947 */ /* 0x000fea0003800000 */
[----:B------:R-:W-:Y:S01]  /*4190*/  BSSY.RECONVERGENT B1, `(.L_x_191) ;  /* 0x000006c000017945 */ /* 0x000fe20003800200 */
[----:B------:R-:W-:Y:S01]  /*41a0*/  IMAD.MOV.U32 R20, RZ, RZ, R10 ;  /* 0x000000ffff147224 */ /* 0x000fe200078e000a */
[----:B------:R-:W0:Y:S01]  /*41b0*/  LDCU.64 UR8, c[0x0][0x398] ;  /* 0x00007300ff0877ac */ /* 0x000e220008000a00 */
[----:B------:R-:W-:Y:S02]  /*41c0*/  IMAD.MOV.U32 R21, RZ, RZ, R11 ;  /* 0x000000ffff157224 */ /* 0x000fe400078e000b */
[----:B------:R-:W-:Y:S01]  /*41d0*/  IMAD.MOV.U32 R15, RZ, RZ, R7 ;  /* 0x000000ffff0f7224 */ /* 0x000fe200078e0007 */
[----:B------:R-:W1:Y:S01]  /*41e0*/  LDCU.128 UR12, c[0x0][0x380] ;  /* 0x00007000ff0c77ac */ /* 0x000e620008000c00 */
[----:B------:R-:W-:-:S07]  /*41f0*/  IMAD.MOV.U32 R14, RZ, RZ, R8 ;  /* 0x000000ffff0e7224 */ /* 0x000fce00078e0008 */
.L_x_194:
[----:B------:R-:W-:Y:S01]  /*4200*/  IADD3 R7, P0, PT, R3, R18, RZ ;  /* 0x0000001203077210 */ /* 0x000fe20007f1e0ff */
[----:B-1----:R-:W-:Y:S02]  /*4210*/  IMAD.U32 R2, RZ, RZ, UR12 ;  /* 0x0000000cff027e24 */ /* 0x002fe4000f8e00ff */
[----:B------:R-:W-:Y:S02]  /*4220*/  IMAD.U32 R4, RZ, RZ, UR13 ;  /* 0x0000000dff047e24 */ /* 0x000fe4000f8e00ff */
[----:B------:R-:W-:Y:S01]  /*4230*/  IMAD.X R25, RZ, RZ, R19, P0 ;  /* 0x000000ffff197224 */ /* 0x000fe200000e0613 */
[----:B------:R-:W-:-:S04]  /*4240*/  LEA R10, P0, R7, R2, 0x3 ;  /* 0x00000002070a7211 */ /* 0x000fc800078018ff */
[----:B------:R-:W-:-:S05]  /*4250*/  LEA.HI.X R11, R7, R4, R25, 0x3, P0 ;  /* 0x00000004070b7211 */ /* 0x000fca00000f1c19 */
[----:B------:R-:W2:Y:S04]  /*4260*/  LDG.E.64 R16, desc[UR10][R10.64] ;  /* 0x0000000a0a107981 */ /* 0x000ea8000c1e1b00 */
[----:B------:R-:W3:Y:S01]  /*4270*/  LDG.E.64 R18, desc[UR10][R10.64+0x800] ;  /* 0x0008000a0a127981 */ /* 0x000ee2000c1e1b00 */
[----:B------:R-:W-:Y:S02]  /*4280*/  IMAD.U32 R5, RZ, RZ, UR14 ;  /* 0x0000000eff057e24 */ /* 0x000fe4000f8e00ff */
[----:B------:R-:W-:-:S03]  /*4290*/  IMAD.U32 R6, RZ, RZ, UR15 ;  /* 0x0000000fff067e24 */ /* 0x000fc6000f8e00ff */
[----:B------:R-:W-:-:S04]  /*42a0*/  IADD3 R24, P0, PT, R7, R5, RZ ;  /* 0x0000000507187210 */ /* 0x000fc80007f1e0ff */
[----:B------:R-:W-:Y:S01]  /*42b0*/  IADD3 R27, P3, PT, R24, 0x100, RZ ;  /* 0x00000100181b7810 */ /* 0x000fe20007f7e0ff */
[----:B------:R-:W-:-:S04]  /*42c0*/  IMAD.X R25, R25, 0x1, R6, P0 ;  /* 0x0000000119197824 */ /* 0x000fc800000e0606 */
[----:B------:R-:W-:Y:S01]  /*42d0*/  IMAD.X R26, RZ, RZ, R25, P3 ;  /* 0x000000ffff1a7224 */ /* 0x000fe200018e0619 */
[----:B--2---:R-:W-:-:S14]  /*42e0*/  DSETP.GEU.AND P2, PT, R20, R16, PT ;  /* 0x000000101400722a */ /* 0x004fdc0003f4e000 */
[----:B------:R-:W-:-:S04]  /*42f0*/  @P2 ISETP.GE.U32.AND P0, PT, R15, R24, PT ;  /* 0x000000180f00220c */ /* 0x000fc80003f06070 */
[----:B------:R-:W-:-:S13]  /*4300*/  @P2 ISETP.GE.AND.EX P0, PT, R14, R25, PT, P0 ;  /* 0x000000190e00220c */ /* 0x000fda0003f06300 */
[----:B------:R-:W-:-:S06]  /*4310*/  @P2 DSETP.LT.OR P0, PT, R16, R20, !P0 ;  /* 0x000000141000222a */ /* 0x000fcc0004701400 */
[----:B------:R-:W-:Y:S02]  /*4320*/  @P2 FSEL R7, R20, R16, P0 ;  /* 0x0000001014072208 */ /* 0x000fe40000000000 */
[----:B------:R-:W-:Y:S02]  /*4330*/  @P2 FSEL R20, R21, R17, P0 ;  /* 0x0000001115142208 */ /* 0x000fe40000000000 */
[C---:B------:R-:W-:Y:S01]  /*4340*/  IADD3 R21, P5, PT, R24.reuse, 0x300, RZ ;  /* 0x0000030018157810 */ /* 0x040fe20007fbe0ff */
[----:B------:R-:W-:Y:S01]  /*4350*/  @P2 IMAD.MOV.U32 R16, RZ, RZ, R7 ;  /* 0x000000ffff102224 */ /* 0x000fe200078e0007 */
[C---:B------:R-:W-:Y:S01]  /*4360*/  IADD3 R7, P6, PT, R24.reuse, 0x400, RZ ;  /* 0x0000040018077810 */ /* 0x040fe20007fde0ff */
[----:B------:R-:W-:Y:S01]  /*4370*/  @P2 IMAD.MOV.U32 R17, RZ, RZ, R20 ;  /* 0x000000ffff112224 */ /* 0x000fe200078e0014 */
[----:B------:R-:W-:Y:S01]  /*4380*/  IADD3 R20, P4, PT, R24, 0x200, RZ ;  /* 0x0000020018147810 */ /* 0x000fe20007f9e0ff */
[--C-:B------:R-:W-:Y:S01]  /*4390*/  IMAD.X R23, RZ, RZ, R25.reuse, P5 ;  /* 0x000000ffff177224 */ /* 0x100fe200028e0619 */
[----:B------:R-:W-:Y:S01]  /*43a0*/  @P2 SEL R24, R15, R24, P0 ;  /* 0x000000180f182207 */ /* 0x000fe20000000000 */
[----:B------:R-:W-:-:S02]  /*43b0*/  IMAD.X R8, RZ, RZ, R25, P6 ;  /* 0x000000ffff087224 */ /* 0x000fc400030e0619 */
[----:B------:R-:W-:Y:S01]  /*43c0*/  IMAD.X R22, RZ, RZ, R25, P4 ;  /* 0x000000ffff167224 */ /* 0x000fe200020e0619 */
[----:B------:R-:W-:Y:S01]  /*43d0*/  @P2 SEL R25, R14, R25, P0 ;  /* 0x000000190e192207 */ /* 0x000fe20000000000 */
[----:B---3--:R-:W-:Y:S01]  /*43e0*/  DSETP.GEU.AND P1, PT, R16, R18, PT ;  /* 0x000000121000722a */ /* 0x008fe20003f2e000 */
[----:B------:R-:W2:-:S13]  /*43f0*/  LDG.E.64 R14, desc[UR10][R10.64+0x1000] ;  /* 0x0010000a0a0e7981 */ /* 0x000e9a000c1e1b00 */
[----:B------:R-:W-:-:S04]  /*4400*/  @P1 ISETP.GE.U32.AND P0, PT, R24, R27, PT ;  /* 0x0000001b1800120c */ /* 0x000fc80003f06070 */
[----:B------:R-:W-:-:S13]  /*4410*/  @P1 ISETP.GE.AND.EX P0, PT, R25, R26, PT, P0 ;  /* 0x0000001a1900120c */ /* 0x000fda0003f06300 */
[----:B------:R-:W-:-:S06]  /*4420*/  @P1 DSETP.LT.OR P0, PT, R18, R16, !P0 ;  /* 0x000000101200122a */ /* 0x000fcc0004701400 */
[----:B------:R-:W-:Y:S02]  /*4430*/  @P1 FSEL R28, R16, R18, P0 ;  /* 0x00000012101c1208 */ /* 0x000fe40000000000 */
[----:B------:R-:W-:Y:S02]  /*4440*/  @P1 FSEL R29, R17, R19, P0 ;  /* 0x00000013111d1208 */ /* 0x000fe40000000000 */
[----:B------:R-:W3:Y:S01]  /*4450*/  LDG.E.64 R16, desc[UR10][R10.64+0x1800] ;  /* 0x0018000a0a107981 */ /* 0x000ee2000c1e1b00 */
[----:B------:R-:W-:Y:S02]  /*4460*/  @P1 IMAD.MOV.U32 R18, RZ, RZ, R28 ;  /* 0x000000ffff121224 */ /* 0x000fe400078e001c */
[----:B------:R-:W-:Y:S01]  /*4470*/  @P1 IMAD.MOV.U32 R19, RZ, RZ, R29 ;  /* 0x000000ffff131224 */ /* 0x000fe200078e001d */
[----:B------:R-:W-:Y:S02]  /*4480*/  @P1 SEL R27, R24, R27, P0 ;  /* 0x0000001b181b1207 */ /* 0x000fe40000000000 */
[----:B------:R-:W-:Y:S01]  /*4490*/  @P1 SEL R26, R25, R26, P0 ;  /* 0x0000001a191a1207 */ /* 0x000fe20000000000 */
[----:B------:R-:W-:Y:S01]  /*44a0*/  BSSY.RECONVERGENT B2, `(.L_x_192) ;  /* 0x000001d000027945 */ /* 0x000fe20003800200 */
[----:B------:R-:W5:Y:S01]  /*44b0*/  LDG.E.64 R10, desc[UR10][R10.64+0x2000] ;  /* 0x0020000a0a0a7981 */ /* 0x000f62000c1e1b00 */
[----:B------:R-:W-:Y:S06]  /*44c0*/  BAR.SYNC.DEFER_BLOCKING 0x0 ;  /* 0x0000000000007b1d */ /* 0x000fec0000010000 */
[----:B--2---:R-:W-:-:S14]  /*44d0*/  DSETP.GEU.AND P2, PT, R18, R14, PT ;  /* 0x0000000e1200722a */ /* 0x004fdc0003f4e000 */
[----:B------:R-:W-:-:S04]  /*44e0*/  @P2 ISETP.GE.U32.AND P0, PT, R27, R20, PT ;  /* 0x000000141b00220c */ /* 0x000fc80003f06070 */
[----:B------:R-:W-:-:S13]  /*44f0*/  @P2 ISETP.GE.AND.EX P0, PT, R26, R22, PT, P0 ;  /* 0x000000161a00220c */ /* 0x000fda0003f06300 */
[----:B------:R-:W-:-:S06]  /*4500*/  @P2 DSETP.LT.OR P0, PT, R14, R18, !P0 ;  /* 0x000000120e00222a */ /* 0x000fcc0004701400 */
[----:B------:R-:W-:Y:S02]  /*4510*/  @P2 FSEL R18, R18, R14, P0 ;  /* 0x0000000e12122208 */ /* 0x000fe40000000000 */
[----:B------:R-:W-:-:S03]  /*4520*/  @P2 FSEL R19, R19, R15, P0 ;  /* 0x0000000f13132208 */ /* 0x000fc60000000000 */
[----:B------:R-:W-:Y:S02]  /*4530*/  @P2 IMAD.MOV.U32 R14, RZ, RZ, R18 ;  /* 0x000000ffff0e2224 */ /* 0x000fe400078e0012 */
[----:B------:R-:W-:-:S06]  /*4540*/  @P2 IMAD.MOV.U32 R15, RZ, RZ, R19 ;  /* 0x000000ffff0f2224 */ /* 0x000fcc00078e0013 */
[----:B---3--:R-:W-:Y:S01]  /*4550*/  DSETP.GEU.AND P1, PT, R14, R16, PT ;  /* 0x000000100e00722a */ /* 0x008fe20003f2e000 */
[----:B------:R-:W-:Y:S02]  /*4560*/  @P2 SEL R20, R27, R20, P0 ;  /* 0x000000141b142207 */ /* 0x000fe40000000000 */
[----:B------:R-:W-:Y:S02]  /*4570*/  @P2 SEL R22, R26, R22, P0 ;  /* 0x000000161a162207 */ /* 0x000fe40000000000 */
[----:B------:R-:W-:-:S09]  /*4580*/  ISETP.NE.AND P2, PT, R3, RZ, PT ;  /* 0x000000ff0300720c */ /* 0x000fd20003f45270 */
[----:B------:R-:W-:-:S04]  /*4590*/  @P1 ISETP.GE.U32.AND P0, PT, R20, R21, PT ;  /* 0x000000151400120c */ /* 0x000fc80003f06070 */
[----:B------:R-:W-:-:S13]  /*45a0*/  @P1 ISETP.GE.AND.EX P0, PT, R22, R23, PT, P0 ;  /* 0x000000171600120c */ /* 0x000fda0003f06300 */
[----:B------:R-:W-:Y:S01]  /*45b0*/  @P1 DSETP.LT.OR P0, PT, R16, R14, !P0 ;  /* 0x0000000e1000122a */ /* 0x000fe20004701400 */
[----:B------:R-:W-:-:S13]  /*45c0*/  @P2 BRA `(.L_x_193) ;  /* 0x0000000000282947 */ /* 0x000fda0003800000 */
[----:B------:R-:W-:Y:S02]  /*45d0*/  IMAD.MOV.U32 R24, RZ, RZ, 0x500 ;  /* 0x00000500ff187424 */ /* 0x000fe400078e00ff */
[----:B------:R-:W-:-:S06]  /*45e0*/  IMAD.MOV.U32 R25, RZ, RZ, 0x0 ;  /* 0x00000000ff197424 */ /* 0x000fcc00078e00ff */
[----:B------:R-:W2:Y:S01]  /*45f0*/  ATOMG.E.ADD.64.STRONG.GPU PT, R24, desc[UR10][R12.64], R24 ;  /* 0x800000180c1879a8 */ /* 0x000ea200081ef50a */
[----:B------:R-:W1:Y:S01]  /*4600*/  S2UR UR5, SR_CgaCtaId ;  /* 0x00000000000579c3 */ /* 0x000e620000008800 */
[----:B------:R-:W-:Y:S02]  /*4610*/  UMOV UR4, 0x400 ;  /* 0x0000040000047882 */ /* 0x000fe40000000000 */
[----:B-1----:R-:W-:-:S06]  /*4620*/  ULEA UR4, UR5, UR4, 0x18 ;  /* 0x0000000405047291 */ /* 0x002fcc000f8ec0ff */
[----:B------:R-:W-:Y:S01]  /*4630*/  IMAD.U32 R9, RZ, RZ, UR4 ;  /* 0x00000004ff097e24 */ /* 0x000fe2000f8e00ff */
[----:B--2---:R-:W-:-:S05]  /*4640*/  IADD3 R18, P2, PT, R24, UR6, RZ ;  /* 0x0000000618127c10 */ /* 0x004fca000ff5e0ff */
[----:B------:R-:W-:-:S05]  /*4650*/  IMAD.X R19, RZ, RZ, R25, P2 ;  /* 0x000000ffff137224 */ /* 0x000fca00010e0619 */
[----:B------:R1:W-:Y:S03]  /*4660*/  STS.64 [R9+0x98], R18 ;  /* 0x0000981209007388 */ /* 0x0003e60000000a00 */
.L_x_193:
[----:B0-----:R-:W-:Y:S05]  /*4670*/  BSYNC.RECONVERGENT B2 ;  /* 0x0000000000027941 */ /* 0x001fea0003800200 */
.L_x_192:
[----:B------:R-:W-:Y:S01]  /*4680*/  BAR.SYNC.DEFER_BLOCKING 0x0 ;  /* 0x0000000000007b1d */ /* 0x000fe20000010000 */
[----:B------:R-:W-:Y:S01]  /*4690*/  @P1 FSEL R14, R14, R16, P0 ;  /* 0x000000100e0e1208 */ /* 0x000fe20000000000 */
[----:B------:R-:W-:Y:S01]  /*46a0*/  IMAD.U32 R25, RZ, RZ, UR8 ;  /* 0x00000008ff197e24 */ /* 0x000fe2000f8e00ff */
[----:B------:R-:W-:Y:S02]  /*46b0*/  @P1 FSEL R15, R15, R17, P0 ;  /* 0x000000110f0f1208 */ /* 0x000fe40000000000 */
[----:B------:R-:W-:Y:S01]  /*46c0*/  @P1 SEL R21, R20, R21, P0 ;  /* 0x0000001514151207 */ /* 0x000fe20000000000 */
[----:B------:R-:W-:Y:S01]  /*46d0*/  @P1 IMAD.MOV.U32 R16, RZ, RZ, R14 ;  /* 0x000000ffff101224 */ /* 0x000fe200078e000e */
[----:B------:R-:W-:Y:S01]  /*46e0*/  @P1 SEL R23, R22, R23, P0 ;  /* 0x0000001716171207 */ /* 0x000fe20000000000 */
[----:B------:R-:W-:-:S06]  /*46f0*/  @P1 IMAD.MOV.U32 R17, RZ, RZ, R15 ;  /* 0x000000ffff111224 */ /* 0x000fcc00078e000f */
[----:B-----5:R-:W-:Y:S01]  /*4700*/  DSETP.GEU.AND P2, PT, R16, R10, PT ;  /* 0x0000000a1000722a */ /* 0x020fe20003f4e000 */
[----:B-1----:R-:W0:-:S13]  /*4710*/  LDS.64 R18, [R9+0x98] ;  /* 0x0000980009127984 */ /* 0x002e1a0000000a00 */
[----:B------:R-:W-:-:S04]  /*4720*/  @P2 ISETP.GE.U32.AND P0, PT, R21, R7, PT ;  /* 0x000000071500220c */ /* 0x000fc80003f06070 */
[----:B------:R-:W-:-:S13]  /*4730*/  @P2 ISETP.GE.AND.EX P0, PT, R23, R8, PT, P0 ;  /* 0x000000081700220c */ /* 0x000fda0003f06300 */
[----:B------:R-:W-:-:S06]  /*4740*/  @P2 DSETP.LT.OR P0, PT, R10, R16, !P0 ;  /* 0x000000100a00222a */ /* 0x000fcc0004701400 */
[----:B------:R-:W-:Y:S02]  /*4750*/  @P2 FSEL R17, R17, R11, P0 ;  /* 0x0000000b11112208 */ /* 0x000fe40000000000 */
[----:B------:R-:W-:Y:S02]  /*4760*/  @P2 SEL R7, R21, R7, P0 ;  /* 0x0000000715072207 */ /* 0x000fe40000000000 */
[----:B------:R-:W-:Y:S01]  /*4770*/  @P2 SEL R8, R23, R8, P0 ;  /* 0x0000000817082207 */ /* 0x000fe20000000000 */
[----:B------:R-:W-:-:S04]  /*4780*/  @P2 IMAD.MOV.U32 R11, RZ, RZ, R17 ;  /* 0x000000ffff0b2224 */ /* 0x000fc800078e0011 */
[----:B------:R-:W-:Y:S01]  /*4790*/  IMAD.MOV.U32 R21, RZ, RZ, R11 ;  /* 0x000000ffff157224 */ /* 0x000fe200078e000b */
[----:B0-----:R-:W-:-:S04]  /*47a0*/  IADD3 R14, P3, PT, R18, 0x500, RZ ;  /* 0x00000500120e7810 */ /* 0x001fc80007f7e0ff */
[----:B------:R-:W-:Y:S01]  /*47b0*/  ISETP.GT.U32.AND P1, PT, R14, R25, PT ;  /* 0x000000190e00720c */ /* 0x000fe20003f24070 */
[----:B------:R-:W-:Y:S01]  /*47c0*/  IMAD.X R15, RZ, RZ, R19, P3 ;  /* 0x000000ffff0f7224 */ /* 0x000fe200018e0613 */
[----:B------:R-:W-:Y:S01]  /*47d0*/  @P2 FSEL R14, R16, R10, P0 ;  /* 0x0000000a100e2208 */ /* 0x000fe20000000000 */
[----:B------:R-:W-:-:S04]  /*47e0*/  IMAD.U32 R16, RZ, RZ, UR9 ;  /* 0x00000009ff107e24 */ /* 0x000fc8000f8e00ff */
[----:B------:R-:W-:Y:S01]  /*47f0*/  @P2 IMAD.MOV.U32 R10, RZ, RZ, R14 ;  /* 0x000000ffff0a2224 */ /* 0x000fe200078e000e */
[----:B------:R-:W-:Y:S01]  /*4800*/  ISETP.GT.AND.EX P0, PT, R15, R16, PT, P1 ;  /* 0x000000100f00720c */ /* 0x000fe20003f04310 */
[----:B------:R-:W-:Y:S01]  /*4810*/  IMAD.MOV.U32 R14, RZ, RZ, R8 ;  /* 0x000000ffff0e7224 */ /* 0x000fe200078e0008 */
[----:B------:R-:W-:Y:S01]  /*4820*/  MOV R15, R7 ;  /* 0x00000007000f7202 */ /* 0x000fe20000000f00 */
[----:B------:R-:W-:-:S10]  /*4830*/  IMAD.MOV.U32 R20, RZ, RZ, R10 ;  /* 0x000000ffff147224 */ /* 0x000fd400078e000a */
[----:B------:R-:W-:Y:S05]  /*4840*/  @!P0 BRA `(.L_x_194) ;  /* 0xfffffff8006c8947 */ /* 0x000fea000383ffff */
[----:B------:R-:W-:Y:S05]  /*4850*/  BSYNC.RECONVERGENT B1 ;  /* 0x0000000000017941 */ /* 0x000fea0003800200 */
.L_x_191:
[----:B------:R-:W-:Y:S01]  /*4860*/  ISETP.GE.U32.AND P0, PT, R18, R25, PT ;  /* 0x000000191200720c */ /* 0x000fe20003f06070 */
[----:B------:R-:W-:Y:S03]  /*4870*/  BSSY.RECONVERGENT B1, `(.L_x_188) ;  /* 0x00000b1000017945 */ /* 0x000fe60003800200 */
[----:B------:R-:W-:-:S13]  /*4880*/  ISETP.GE.AND.EX P0, PT, R19, R16, PT, P0 ;  /* 0x000000101300720c */ /* 0x000fda0003f06300 */
[----:B------:R-:W-:Y:S05]  /*4890*/  @P0 BRA `(.L_x_195) ;  /* 0x0000000800b80947 */ /* 0x000fea0003800000 */
[----:B------:R-:W-:-:S05]  /*48a0*/  IMAD.IADD R20, R25, 0x1, -R18 ;  /* 0x0000000119147824 */ /* 0x000fca00078e0a12 */
[----:B------:R-:W-:-:S13]  /*48b0*/  ISETP.GE.AND P0, PT, R3, R20, PT ;  /* 0x000000140300720c */ /* 0x000fda0003f06270 */
[----:B------:R-:W-:Y:S05]  /*48c0*/  @P0 BRA `(.L_x_195) ;  /* 0x0000000800ac0947 */ /* 0x000fea0003800000 */
[----:B------:R-:W-:Y:S01]  /*48d0*/  LOP3.LUT R9, RZ, R3, RZ, 0x33, !PT ;  /* 0x00000003ff097212 */ /* 0x000fe200078e33ff */
[----:B------:R-:W-:Y:S03]  /*48e0*/  BSSY.RECONVERGENT B2, `(.L_x_196) ;  /* 0x0000035000027945 */ /* 0x000fe60003800200 */
[----:B------:R-:W-:-:S04]  /*48f0*/  IADD3 R25, PT, PT, -R18, R25, R9 ;  /* 0x0000001912197210 */ /* 0x000fc80007ffe109 */
[----:B------:R-:W-:-:S04]  /*4900*/  LOP3.LUT R9, R25, 0x300, RZ, 0xc0, !PT ;  /* 0x0000030019097812 */ /* 0x000fc800078ec0ff */
[----:B------:R-:W-:Y:S01]  /*4910*/  ISETP.NE.AND P0, PT, R9, 0x300, PT ;  /* 0x000003000900780c */ /* 0x000fe20003f05270 */
[----:B------:R-:W-:-:S12]  /*4920*/  IMAD.MOV.U32 R9, RZ, RZ, R3 ;  /* 0x000000ffff097224 */ /* 0x000fd800078e0003 */
[----:B------:R-:W-:Y:S05]  /*4930*/  @!P0 BRA `(.L_x_197) ;  /* 0x0000000000bc8947 */ /* 0x000fea0003800000 */
[----:B------:R-:W-:Y:S02]  /*4940*/  IADD3 R15, P0, PT, R3, R18, RZ ;  /* 0x00000012030f7210 */ /* 0x000fe40007f1e0ff */
[----:B------:R-:W-:Y:S02]  /*4950*/  LEA.HI R9, R25, 0x1, RZ, 0x18 ;  /* 0x0000000119097811 */ /* 0x000fe400078fc0ff */
[C---:B------:R-:W-:Y:S01]  /*4960*/  LEA R2, P1, R15.reuse, R2, 0x3 ;  /* 0x000000020f027211 */ /* 0x040fe200078218ff */
[----:B------:R-:W-:Y:S01]  /*4970*/  IMAD.X R13, RZ, RZ, R19, P0 ;  /* 0x000000ffff0d7224 */ /* 0x000fe200000e0613 */
[----:B------:R-:W-:Y:S02]  /*4980*/  IADD3 R14, P0, PT, R15, R5, RZ ;  /* 0x000000050f0e7210 */ /* 0x000fe40007f1e0ff */
[----:B------:R-:W-:Y:S01]  /*4990*/  LOP3.LUT R5, R9, 0x3, RZ, 0xc0, !PT ;  /* 0x0000000309057812 */ /* 0x000fe200078ec0ff */
[----:B------:R-:W-:Y:S01]  /*49a0*/  IMAD.MOV.U32 R9, RZ, RZ, R3 ;  /* 0x000000ffff097224 */ /* 0x000fe200078e0003 */
[----:B------:R-:W-:Y:S01]  /*49b0*/  LEA.HI.X R15, R15, R4, R13, 0x3, P1 ;  /* 0x000000040f0f7211 */ /* 0x000fe200008f1c0d */
[----:B------:R-:W-:-:S02]  /*49c0*/  IMAD.X R16, R13, 0x1, R6, P0 ;  /* 0x000000010d107824 */ /* 0x000fc400000e0606 */
[----:B------:R-:W-:-:S07]  /*49d0*/  IMAD.MOV R6, RZ, RZ, -R5 ;  /* 0x000000ffff067224 */ /* 0x000fce00078e0a05 */
.L_x_200:
        /* <DEDUP_REMOVED lines=9> */
[----:B------:R-:W-:Y:S02]  /*4a70*/  IMAD.MOV.U32 R4, RZ, RZ, R10 ;  /* 0x000000ffff047224 */ /* 0x000fe400078e000a */
        /* <DEDUP_REMOVED lines=21> */
.L_x_199:
[----:B------:R-:W-:Y:S05]  /*4bd0*/  BSYNC.RECONVERGENT B3 ;  /* 0x0000000000037941 */ /* 0x000fea0003800200 */
.L_x_198:
[----:B------:R-:W-:Y:S01]  /*4be0*/  IADD3 R14, P0, PT, R14, 0x100, RZ ;  /* 0x000001000e0e7810 */ /* 0x000fe20007f1e0ff */
[----:B------:R-:W-:Y:S02]  /*4bf0*/  VIADD R9, R9, 0x100 ;  /* 0x0000010009097836 */ /* 0x000fe40000000000 */
[----:B------:R-:W-:Y:S02]  /*4c00*/  IMAD.X R15, RZ, RZ, R15, P3 ;  /* 0x000000ffff0f7224 */ /* 0x000fe400018e060f */
[----:B------:R-:W-:Y:S01]  /*4c10*/  IMAD.X R16, RZ, RZ, R16, P0 ;  /* 0x000000ffff107224 */ /* 0x000fe200000e0610 */
[----:B------:R-:W-:Y:S07]  /*4c20*/  @P2 BRA `(.L_x_200) ;  /* 0xfffffffc006c2947 */ /* 0x000fee000383ffff */
.L_x_197:
[----:B------:R-:W-:Y:S05]  /*4c30*/  BSYNC.RECONVERGENT B2 ;  /* 0x0000000000027941 */ /* 0x000fea0003800200 */
.L_x_196:
[----:B------:R-:W-:-:S13]  /*4c40*/  ISETP.GE.U32.AND P0, PT, R25, 0x300, PT ;  /* 0x000003001900780c */ /* 0x000fda0003f06070 */
[----:B------:R-:W-:Y:S05]  /*4c50*/  @!P0 BRA `(.L_x_195) ;  /* 0x0000000400c88947 */ /* 0x000fea0003800000 */
[----:B------:R-:W0:Y:S01]  /*4c60*/  LDC.64 R16, c[0x0][0x380] ;  /* 0x0000e000ff107b82 */ /* 0x000e220000000a00 */
[----:B------:R-:W-:-:S07]  /*4c70*/  VIADD R21, R9, 0x200 ;  /* 0x0000020009157836 */ /* 0x000fce0000000000 */
[----:B------:R-:W1:Y:S02]  /*4c80*/  LDC.64 R14, c[0x0][0x388] ;  /* 0x0000e200ff0e7b82 */ /* 0x000e640000000a00 */
.L_x_209:
[----:B------:R-:W-:-:S05]  /*4c90*/  VIADD R5, R21, 0xfffffe00 ;  /* 0xfffffe0015057836 */ /* 0x000fca0000000000 */
[----:B------:R-:W-:-:S05]  /*4ca0*/  IADD3 R5, P0, PT, R5, R18, RZ ;  /* 0x0000001205057210 */ /* 0x000fca0007f1e0ff */
[----:B------:R-:W-:Y:S01]  /*4cb0*/  IMAD.X R2, RZ, RZ, R19, P0 ;  /* 0x000000ffff027224 */ /* 0x000fe200000e0613 */
[----:B0-----:R-:W-:-:S04]  /*4cc0*/  LEA R22, P0, R5, R16, 0x3 ;  /* 0x0000001005167211 */ /* 0x001fc800078018ff */
[----:B------:R-:W-:-:S05]  /*4cd0*/  LEA.HI.X R23, R5, R17, R2, 0x3, P0 ;  /* 0x0000001105177211 */ /* 0x000fca00000f1c02 */
[----:B------:R-:W2:Y:S04]  /*4ce0*/  LDG.E.64 R24, desc[UR10][R22.64] ;  /* 0x0000000a16187981 */ /* 0x000ea8000c1e1b00 */
[----:B------:R0:W5:Y:S01]  /*4cf0*/  LDG.E.64 R12, desc[UR10][R22.64+0x800] ;  /* 0x0008000a160c7981 */ /* 0x000162000c1e1b00 */
        /* <DEDUP_REMOVED lines=23> */
.L_x_202:
[----:B------:R-:W-:Y:S05]  /*4e70*/  BSYNC.RECONVERGENT B2 ;  /* 0x0000000000027941 */ /* 0x000fea0003800200 */
.L_x_201:
[----:B------:R0:W5:Y:S04]  /*4e80*/  LDG.E.64 R6, desc[UR10][R22.64+0x1000] ;  /* 0x0010000a16067981 */ /* 0x000168000c1e1b00 */
[----:B------:R0:W5:Y:S02]  /*4e90*/  LDG.E.64 R24, desc[UR10][R22.64+0x1800] ;  /* 0x0018000a16187981 */ /* 0x000164000c1e1b00 */
[----:B-----5:R-:W-:Y:S01]  /*4ea0*/  DSETP.GEU.AND P0, PT, R4, R12, PT ;  /* 0x0000000c0400722a */ /* 0x020fe20003f0e000 */
[----:B------:R-:W-:Y:S01]  /*4eb0*/  VIADD R11, R21, 0xffffff00 ;  /* 0xffffff00150b7836 */ /* 0x000fe20000000000 */
[----:B------:R-:W-:Y:S01]  /*4ec0*/  BSSY.RECONVERGENT B2, `(.L_x_203) ;  /* 0x0000016000027945 */ /* 0x000fe20003800200 */
[----:B------:R-:W-:-:S03]  /*4ed0*/  IMAD.MOV.U32 R10, RZ, RZ, R12 ;  /* 0x000000ffff0a7224 */ /* 0x000fc600078e000c */
[----:B------:R-:W-:Y:S01]  /*4ee0*/  IADD3 R28, P1, P2, R18, R14, R11 ;  /* 0x0000000e121c7210 */ /* 0x000fe20007a3e00b */
[----:B------:R-:W-:-:S03]  /*4ef0*/  IMAD.MOV.U32 R11, RZ, RZ, R13 ;  /* 0x000000ffff0b7224 */ /* 0x000fc600078e000d */
[----:B------:R-:W-:Y:S01]  /*4f00*/  IADD3.X R27, PT, PT, R19, R15, RZ, P1, P2 ;  /* 0x0000000f131b7210 */ /* 0x000fe20000fe44ff */
[----:B------:R-:W-:-:S04]  /*4f10*/  IMAD.MOV.U32 R8, RZ, RZ, R28 ;  /* 0x000000ffff087224 */ /* 0x000fc800078e001c */
        /* <DEDUP_REMOVED lines=16> */
.L_x_204:
[----:B------:R-:W-:Y:S05]  /*5020*/  BSYNC.RECONVERGENT B2 ;  /* 0x0000000000027941 */ /* 0x000fea0003800200 */
.L_x_203:
[----:B------:R-:W-:Y:S01]  /*5030*/  DSETP.GEU.AND P0, PT, R10, R6, PT ;  /* 0x000000060a00722a */ /* 0x000fe20003f0e000 */
[----:B------:R-:W-:Y:S01]  /*5040*/  IADD3 R23, P1, P2, R18, R14, R21 ;  /* 0x0000000e12177210 */ /* 0x000fe20007a3e015 */
[----:B------:R-:W-:Y:S01]  /*5050*/  BSSY.RECONVERGENT B2, `(.L_x_205) ;  /* 0x0000016000027945 */ /* 0x000fe20003800200 */
[----:B------:R-:W-:Y:S02]  /*5060*/  VIADD R13, R21, 0x100 ;  /* 0x00000100150d7836 */ /* 0x000fe40000000000 */
[----:B------:R-:W-:Y:S01]  /*5070*/  IADD3.X R27, PT, PT, R19, R15, RZ, P1, P2 ;  /* 0x0000000f131b7210 */ /* 0x000fe20000fe44ff */
[----:B------:R-:W-:Y:S02]  /*5080*/  IMAD.MOV.U32 R2, RZ, RZ, R23 ;  /* 0x000000ffff027224 */ /* 0x000fe400078e0017 */
        /* <DEDUP_REMOVED lines=18> */
.L_x_206:
[----:B------:R-:W-:Y:S05]  /*51b0*/  BSYNC.RECONVERGENT B2 ;  /* 0x0000000000027941 */ /* 0x000fea0003800200 */
.L_x_205:
[----:B------:R-:W-:Y:S01]  /*51c0*/  DSETP.GEU.AND P0, PT, R4, R24, PT ;  /* 0x000000180400722a */ /* 0x000fe20003f0e000 */
[----:B------:R-:W-:Y:S01]  /*51d0*/  IADD3 R13, P1, P2, R18, R14, R13 ;  /* 0x0000000e120d7210 */ /* 0x000fe20007a3e00d */
[----:B------:R-:W-:Y:S01]  /*51e0*/  BSSY.RECONVERGENT B2, `(.L_x_207) ;  /* 0x0000015000027945 */ /* 0x000fe20003800200 */
[----:B------:R-:W-:Y:S02]  /*51f0*/  IMAD.MOV.U32 R10, RZ, RZ, R24 ;  /* 0x000000ffff0a7224 */ /* 0x000fe400078e0018 */
[----:B------:R-:W-:Y:S01]  /*5200*/  IADD3.X R6, PT, PT, R19, R15, RZ, P1, P2 ;  /* 0x0000000f13067210 */ /* 0x000fe20000fe44ff */
[----:B------:R-:W-:Y:S02]  /*5210*/  IMAD.MOV.U32 R7, RZ, RZ, R13 ;  /* 0x000000ffff077224 */ /* 0x000fe400078e000d */
[----:B------:R-:W-:Y:S02]  /*5220*/  IMAD.MOV.U32 R11, RZ, RZ, R25 ;  /* 0x000000ffff0b7224 */ /* 0x000fe400078e0019 */
[----:B------:R-:W-:-:S04]  /*5230*/  IMAD.MOV.U32 R8, RZ, RZ, R6 ;  /* 0x000000ffff087224 */ /* 0x000fc800078e0006 */
[----:B------:R-:W-:Y:S05]  /*5240*/  @!P0 BRA `(.L_x_208) ;  /* 0x0000000000388947 */ /* 0x000fea0003800000 */
[----:B------:R-:W-:Y:S01]  /*5250*/  DSETP.GEU.AND P0, PT, R24, R4, PT ;  /* 0x000000041800722a */ /* 0x000fe20003f0e000 */
[----:B------:R-:W-:Y:S01]  /*5260*/  MOV R7, R2 ;  /* 0x0000000200077202 */ /* 0x000fe20000000f00 */
[----:B------:R-:W-:Y:S02]  /*5270*/  IMAD.MOV.U32 R8, RZ, RZ, R9 ;  /* 0x000000ffff087224 */ /* 0x000fe400078e0009 */
[----:B------:R-:W-:Y:S02]  /*5280*/  IMAD.MOV.U32 R10, RZ, RZ, R4 ;  /* 0x000000ffff0a7224 */ /* 0x000fe400078e0004 */
[----:B------:R-:W-:-:S08]  /*5290*/  IMAD.MOV.U32 R11, RZ, RZ, R5 ;  /* 0x000000ffff0b7224 */ /* 0x000fd000078e0005 */
        /* <DEDUP_REMOVED lines=9> */
.L_x_208:
[----:B------:R-:W-:Y:S05]  /*5330*/  BSYNC.RECONVERGENT B2 ;  /* 0x0000000000027941 */ /* 0x000fea0003800200 */
.L_x_207:
[C---:B------:R-:W-:Y:S02]  /*5340*/  VIADD R5, R21.reuse, 0x200 ;  /* 0x0000020015057836 */ /* 0x040fe40000000000 */
[----:B------:R-:W-:-:S03]  /*5350*/  VIADD R21, R21, 0x400 ;  /* 0x0000040015157836 */ /* 0x000fc60000000000 */
[----:B------:R-:W-:-:S13]  /*5360*/  ISETP.GE.AND P0, PT, R5, R20, PT ;  /* 0x000000140500720c */ /* 0x000fda0003f06270 */
[----:B------:R-:W-:Y:S05]  /*5370*/  @!P0 BRA `(.L_x_209) ;  /* 0xfffffff800448947 */ /* 0x000fea000383ffff */
.L_x_195:
[----:B------:R-:W-:Y:S05]  /*5380*/  BSYNC.RECONVERGENT B1 ;  /* 0x0000000000017941 */ /* 0x000fea0003800200 */
.L_x_188:
        /* <DEDUP_REMOVED lines=32> */
.L_x_211:
[----:B------:R-:W-:Y:S05]  /*5590*/  BSYNC.RECONVERGENT B1 ;  /* 0x0000000000017941 */ /* 0x000fea0003800200 */
.L_x_210:
        /* <DEDUP_REMOVED lines=31> */
.L_x_213:
[----:B------:R-:W-:Y:S05]  /*5790*/  BSYNC.RECONVERGENT B1 ;  /* 0x0000000000017941 */ /* 0x000fea0003800200 */
.L_x_212:
        /* <DEDUP_REMOVED lines=31> */
.L_x_215:
[----:B------:R-:W-:Y:S05]  /*5990*/  BSYNC.RECONVERGENT B1 ;  /* 0x0000000000017941 */ /* 0x000fea0003800200 */
.L_x_214:
[----:B------:R-:W-:Y:S01]  /*59a0*/  ISETP.GT.AND P0, PT, R2, 0x17, PT ;  /* 0x000000170200780c */ /* 0x000fe20003f04270 */
[----:B-1----:R1:W1:Y:S01]  /*59b0*/  SHFL.DOWN PT, R6, R4, 0x8, 0x1f ;  /* 0x09001f0004067f89 */ /* 0x00226200000e0000 */
[----:B------:R-:W-:Y:S01]  /*59c0*/  BSSY.RECONVERGENT B1, `(.L_x_216) ;  /* 0x000001d000017945 */ /* 0x000fe20003800200 */
[----:B--2---:R-:W-:Y:S02]  /*59d0*/  IMAD.MOV.U32 R12, RZ, RZ, R10 ;  /* 0x000000ffff0c7224 */ /* 0x004fe400078e000a */
[----:B------:R2:W1:Y:S01]  /*59e0*/  SHFL.DOWN PT, R7, R5, 0x8, 0x1f ;  /* 0x09001f0005077f89 */ /* 0x00046200000e0000 */
[----:B------:R-:W-:Y:S02]  /*59f0*/  IMAD.MOV.U32 R13, RZ, RZ, R11 ;  /* 0x000000ffff0d7224 */ /* 0x000fe400078e000b */
[----:B------:R-:W-:Y:S01]  /*5a00*/  IMAD.MOV.U32 R8, RZ, RZ, R4 ;  /* 0x000000ffff087224 */ /* 0x000fe200078e0004 */
[----:B0-----:R2:W0:Y:S01]  /*5a10*/  SHFL.DOWN PT, R15, R10, 0x8, 0x1f ;  /* 0x09001f000a0f7f89 */ /* 0x00142200000e0000 */
[----:B----4-:R-:W-:-:S03]  /*5a20*/  IMAD.MOV.U32 R9, RZ, RZ, R5 ;  /* 0x000000ffff097224 */ /* 0x010fc600078e0005 */
[----:B---3--:R2:W3:Y:S01]  /*5a30*/  SHFL.DOWN PT, R14, R11, 0x8, 0x1f ;  /* 0x09001f000b0e7f89 */ /* 0x0084e200000e0000 */
[----:B------:R-:W-:Y:S05]  /*5a40*/  @P0 BRA `(.L_x_217) ;  /* 0x0000000000500947 */ /* 0x000fea0003800000 */
[----:B-1----:R-:W-:Y:S01]  /*5a50*/  DSETP.GEU.AND P0, PT, R4, R6, PT ;  /* 0x000000060400722a */ /* 0x002fe20003f0e000 */
        /* <DEDUP_REMOVED lines=19> */
.L_x_217:
[----:B------:R-:W-:Y:S05]  /*5b90*/  BSYNC.RECONVERGENT B1 ;  /* 0x0000000000017941 */ /* 0x000fea0003800200 */
.L_x_216:
[----:B------:R-:W-:Y:S01]  /*5ba0*/  ISETP.GT.AND P0, PT, R2, 0xf, PT ;  /* 0x0000000f0200780c */ /* 0x000fe20003f04270 */
[----:B--2---:R2:W4:Y:S01]  /*5bb0*/  SHFL.DOWN PT, R10, R8, 0x10, 0x1f ;  /* 0x0a001f00080a7f89 */ /* 0x00452200000e0000 */
[----:B------:R-:W-:Y:S01]  /*5bc0*/  BSSY.RECONVERGENT B1, `(.L_x_218) ;  /* 0x000001d000017945 */ /* 0x000fe20003800200 */
[----:B-1----:R-:W-:Y:S02]  /*5bd0*/  IMAD.MOV.U32 R4, RZ, RZ, R12 ;  /* 0x000000ffff047224 */ /* 0x002fe400078e000c */
[----:B------:R2:W1:Y:S01]  /*5be0*/  SHFL.DOWN PT, R11, R9, 0x10, 0x1f ;  /* 0x0a001f00090b7f89 */ /* 0x00046200000e0000 */
[----:B------:R-:W-:Y:S02]  /*5bf0*/  IMAD.MOV.U32 R5, RZ, RZ, R13 ;  /* 0x000000ffff057224 */ /* 0x000fe400078e000d */
[----:B------:R-:W-:Y:S01]  /*5c00*/  IMAD.MOV.U32 R6, RZ, RZ, R8 ;  /* 0x000000ffff067224 */ /* 0x000fe200078e0008 */
[----:B0-----:R2:W0:Y:S01]  /*5c10*/  SHFL.DOWN PT, R15, R12, 0x10, 0x1f ;  /* 0x0a001f000c0f7f89 */ /* 0x00142200000e0000 */
[----:B------:R-:W-:-:S03]  /*5c20*/  IMAD.MOV.U32 R7, RZ, RZ, R9 ;  /* 0x000000ffff077224 */ /* 0x000fc600078e0009 */
[----:B---3--:R2:W3:Y:S01]  /*5c30*/  SHFL.DOWN PT, R14, R13, 0x10, 0x1f ;  /* 0x0a001f000d0e7f89 */ /* 0x0084e200000e0000 */
        /* <DEDUP_REMOVED lines=8> */
[----:B------:R-:W-:Y:S01]  /*5cc0*/  MOV R4, R12 ;  /* 0x0000000c00047202 */ /* 0x000fe20000000f00 */
[----:B------:R-:W-:Y:S02]  /*5cd0*/  IMAD.MOV.U32 R5, RZ, RZ, R13 ;  /* 0x000000ffff057224 */ /* 0x000fe400078e000d */
[----:B------:R-:W-:Y:S02]  /*5ce0*/  IMAD.MOV.U32 R6, RZ, RZ, R8 ;  /* 0x000000ffff067224 */ /* 0x000fe400078e0008 */
[----:B------:R-:W-:-:S08]  /*5cf0*/  IMAD.MOV.U32 R7, RZ, RZ, R9 ;  /* 0x000000ffff077224 */ /* 0x000fd000078e0009 */
        /* <DEDUP_REMOVED lines=9> */
.L_x_219:
[----:B------:R-:W-:Y:S05]  /*5d90*/  BSYNC.RECONVERGENT B1 ;  /* 0x0000000000017941 */ /* 0x000fea0003800200 */
.L_x_218:
[----:B------:R-:W-:Y:S01]  /*5da0*/  ISETP.NE.AND P0, PT, R2, RZ, PT ;  /* 0x000000ff0200720c */ /* 0x000fe20003f05270 */
[----:B------:R-:W-:-:S12]  /*5db0*/  BSSY.RECONVERGENT B1, `(.L_x_220) ;  /* 0x000000a000017945 */ /* 0x000fd80003800200 */
[----:B------:R-:W-:Y:S05]  /*5dc0*/  @P0 BRA `(.L_x_221) ;  /* 0x0000000000200947 */ /* 0x000fea0003800000 */
[----:B--2---:R-:W2:Y:S01]  /*5dd0*/  S2R R9, SR_CgaCtaId ;  /* 0x0000000000097919 */ /* 0x004ea20000008800 */
[----:B------:R-:W-:Y:S02]  /*5de0*/  MOV R8, 0x400 ;  /* 0x0000040000087802 */ /* 0x000fe40000000f00 */
[----:B------:R-:W-:-:S04]  /*5df0*/  SHF.R.U32.HI R2, RZ, 0x1, R3 ;  /* 0x00000001ff027819 */ /* 0x000fc80000011603 */
[----:B------:R-:W-:Y:S02]  /*5e00*/  LOP3.LUT R2, R2, 0x1f0, RZ, 0xc0, !PT ;  /* 0x000001f002027812 */ /* 0x000fe400078ec0ff */
[----:B--2---:R-:W-:-:S05]  /*5e10*/  LEA R9, R9, R8, 0x18 ;  /* 0x0000000809097211 */ /* 0x004fca00078ec0ff */
[----:B------:R-:W-:-:S05]  /*5e20*/  IMAD.IADD R9, R2, 0x1, R9 ;  /* 0x0000000102097824 */ /* 0x000fca00078e0209 */
[----:B------:R2:W-:Y:S04]  /*5e30*/  STS.64 [R9+0x10], R4 ;  /* 0x0000100409007388 */ /* 0x0005e80000000a00 */
[----:B------:R2:W-:Y:S02]  /*5e40*/  STS.64 [R9+0x8], R6 ;  /* 0x0000080609007388 */ /* 0x0005e40000000a00 */
.L_x_221:
[----:B------:R-:W-:Y:S05]  /*5e50*/  BSYNC.RECONVERGENT B1 ;  /* 0x0000000000017941 */ /* 0x000fea0003800200 */
.L_x_220:
[----:B------:R-:W-:Y:S01]  /*5e60*/  BAR.SYNC.DEFER_BLOCKING 0x0 ;  /* 0x0000000000007b1d */ /* 0x000fe20000010000 */
[----:B------:R-:W-:-:S13]  /*5e70*/  ISETP.NE.AND P1, PT, R3, RZ, PT ;  /* 0x000000ff0300720c */ /* 0x000fda0003f25270 */
[----:B------:R-:W-:Y:S05]  /*5e80*/  @P1 BRA `(.L_x_149) ;  /* 0x00000008008c1947 */ /* 0x000fea0003800000 */
[----:B------:R-:W5:Y:S01]  /*5e90*/  S2R R3, SR_CgaCtaId ;  /* 0x0000000000037919 */ /* 0x000f620000008800 */
[----:B------:R-:W-:Y:S01]  /*5ea0*/  MOV R20, 0x400 ;  /* 0x0000040000147802 */ /* 0x000fe20000000f00 */
[----:B------:R-:W-:Y:S03]  /*5eb0*/  BSSY.RECONVERGENT B1, `(.L_x_222) ;  /* 0x000001a000017945 */ /* 0x000fe60003800200 */
[----:B-----5:R-:W-:-:S05]  /*5ec0*/  LEA R20, R3, R20, 0x18 ;  /* 0x0000001403147211 */ /* 0x020fca00078ec0ff */
[----:B------:R-:W5:Y:S04]  /*5ed0*/  LDS.64 R16, [R20+0x18] ;  /* 0x0000180014107984 */ /* 0x000f680000000a00 */
[----:B-12-4-:R-:W1:Y:S04]  /*5ee0*/  LDS.128 R8, [R20+0x20] ;  /* 0x0000200014087984 */ /* 0x016e680000000c00 */
[----:B------:R2:W4:Y:S04]  /*5ef0*/  LDS.64 R2, [R20+0x80] ;  /* 0x0000800014027984 */ /* 0x0005280000000a00 */
[----:B0--3--:R2:W0:Y:S01]  /*5f00*/  LDS.128 R12, [R20+0x30] ;  /* 0x00003000140c7984 */ /* 0x0094220000000c00 */
[----:B-----5:R-:W-:Y:S01]  /*5f10*/  DSETP.GEU.AND P0, PT, R6, R16, PT ;  /* 0x000000100600722a */ /* 0x020fe20003f0e000 */
[----:B------:R-:W-:-:S02]  /*5f20*/  IMAD.MOV.U32 R22, RZ, RZ, R16 ;  /* 0x000000ffff167224 */ /* 0x000fc400078e0010 */
[----:B------:R-:W-:Y:S02]  /*5f30*/  IMAD.MOV.U32 R23, RZ, RZ, R17 ;  /* 0x000000ffff177224 */ /* 0x000fe400078e0011 */
[----:B-1----:R-:W-:Y:S02]  /*5f40*/  IMAD.MOV.U32 R25, RZ, RZ, R8 ;  /* 0x000000ffff197224 */ /* 0x002fe400078e0008 */
[----:B------:R-:W-:-:S07]  /*5f50*/  IMAD.MOV.U32 R21, RZ, RZ, R9 ;  /* 0x000000ffff157224 */ /* 0x000fce00078e0009 */
[----:B0-2-4-:R-:W-:Y:S05]  /*5f60*/  @!P0 BRA `(.L_x_223) ;  /* 0x0000000000388947 */ /* 0x015fea0003800000 */
        /* <DEDUP_REMOVED lines=14> */
.L_x_223:
[----:B------:R-:W-:Y:S05]  /*6050*/  BSYNC.RECONVERGENT B1 ;  /* 0x0000000000017941 */ /* 0x000fea0003800200 */
.L_x_222:
        /* <DEDUP_REMOVED lines=23> */
.L_x_225:
[----:B------:R-:W-:Y:S05]  /*61d0*/  BSYNC.RECONVERGENT B1 ;  /* 0x0000000000017941 */ /* 0x000fea0003800200 */
.L_x_224:
        /* <DEDUP_REMOVED lines=21> */
.L_x_227:
[----:B------:R-:W-:Y:S05]  /*6330*/  BSYNC.RECONVERGENT B1 ;  /* 0x0000000000017941 */ /* 0x000fea0003800200 */
.L_x_226:
        /* <DEDUP_REMOVED lines=23> */
.L_x_229:
[----:B------:R-:W-:Y:S05]  /*64b0*/  BSYNC.RECONVERGENT B1 ;  /* 0x0000000000017941 */ /* 0x000fea0003800200 */
.L_x_228:
        /* <DEDUP_REMOVED lines=21> */
.L_x_231:
[----:B------:R-:W-:Y:S05]  /*6610*/  BSYNC.RECONVERGENT B1 ;  /* 0x0000000000017941 */ /* 0x000fea0003800200 */
.L_x_230:
        /* <DEDUP_REMOVED lines=21> */
.L_x_233:
[----:B------:R-:W-:Y:S05]  /*6770*/  BSYNC.RECONVERGENT B1 ;  /* 0x0000000000017941 */ /* 0x000fea0003800200 */
.L_x_232:
        /* <DEDUP_REMOVED lines=20> */
.L_x_149:
[----:B------:R-:W-:Y:S05]  /*68c0*/  BSYNC.RECONVERGENT B0 ;  /* 0x0000000000007941 */ /* 0x000fea0003800200 */
.L_x_116:
[----:B------:R-:W-:Y:S05]  /*68d0*/  @P1 EXIT ;  /* 0x000000000000194d */ /* 0x000fea0003800000 */
[----:B01--4-:R-:W0:Y:S02]  /*68e0*/  LDC.64 R2, c[0x0][0x390] ;  /* 0x0000e400ff027b82 */ /* 0x013e240000000a00 */
[----:B0-----:R-:W-:-:S05]  /*68f0*/  IMAD.WIDE.U32 R2, R0, 0x10, R2 ;  /* 0x0000001000027825 */ /* 0x001fca00078e0002 */
[----:B------:R-:W-:Y:S04]  /*6900*/  STG.E.64 desc[UR10][R2.64], R6 ;  /* 0x0000000602007986 */ /* 0x000fe8000c101b0a */
[----:B------:R-:W-:Y:S01]  /*6910*/  STG.E.64 desc[UR10][R2.64+0x8], R4 ;  /* 0x0000080402007986 */ /* 0x000fe2000c101b0a */
[----:B------:R-:W-:Y:S05]  /*6920*/  EXIT ;  /* 0x000000000000794d */ /* 0x000fea0003800000 */
.L_x_234:
        /* <DEDUP_REMOVED lines=13> */
.L_x_717:


//--------------------- .text._ZN6thrust24THRUST_300001_SM_1000_NS8cuda_cub4core6detail13_kernel_agentINS1_8__reduce11ReduceAgentINS0_12zip_iteratorIN4cuda3std3__45tupleIJNS0_10device_ptrIdEENS0_17counting_iteratorIlNS0_11use_defaultESF_SF_EEEEEEEPNSB_IJdlEEESJ_lNS1_9__extrema9arg_max_fIdlNSA_4lessIdEEEEEEJSI_SK_lSP_EEEvDpT0_ --------------------------
	.section	.text._ZN6thrust24THRUST_300001_SM_1000_NS8cuda_cub4core6detail13_kernel_agentINS1_8__reduce11ReduceAgentINS0_12zip_iteratorIN4cuda3std3__45tupleIJNS0_10device_ptrIdEENS0_17counting_iteratorIlNS0_11use_defaultESF_SF_EEEEEEEPNSB_IJdlEEESJ_lNS1_9__extrema9arg_max_fIdlNSA_4lessIdEEEEEEJSI_SK_lSP_EEEvDpT0_,"ax",@progbits
	.align	128
        .global         _ZN6thrust24THRUST_300001_SM_1000_NS8cuda_cub4core6detail13_kernel_agentINS1_8__reduce11ReduceAgentINS0_12zip_iteratorIN4cuda3std3__45tupleIJNS0_10device_ptrIdEENS0_17counting_iteratorIlNS0_11use_defaultESF_SF_EEEEEEEPNSB_IJdlEEESJ_lNS1_9__extrema9arg_max_fIdlNSA_4lessIdEEEEEEJSI_SK_lSP_EEEvDpT0_
        .type           _ZN6thrust24THRUST_300001_SM_1000_NS8cuda_cub4core6detail13_kernel_agentINS1_8__reduce11ReduceAgentINS0_12zip_iteratorIN4cuda3std3__45tupleIJNS0_10device_ptrIdEENS0_17counting_iteratorIlNS0_11use_defaultESF_SF_EEEEEEEPNSB_IJdlEEESJ_lNS1_9__extrema9arg_max_fIdlNSA_4lessIdEEEEEEJSI_SK_lSP_EEEvDpT0_,@function
        .size           _ZN6thrust24THRUST_300001_SM_1000_NS8cuda_cub4core6detail13_kernel_agentINS1_8__reduce11ReduceAgentINS0_12zip_iteratorIN4cuda3std3__45tupleIJNS0_10device_ptrIdEENS0_17counting_iteratorIlNS0_11use_defaultESF_SF_EEEEEEEPNSB_IJdlEEESJ_lNS1_9__extrema9arg_max_fIdlNSA_4lessIdEEEEEEJSI_SK_lSP_EEEvDpT0_,(.L_x_718 - _ZN6thrust24THRUST_300001_SM_1000_NS8cuda_cub4core6detail13_kernel_agentINS1_8__reduce11ReduceAgentINS0_12zip_iteratorIN4cuda3std3__45tupleIJNS0_10device_ptrIdEENS0_17counting_iteratorIlNS0_11use_defaultESF_SF_EEEEEEEPNSB_IJdlEEESJ_lNS1_9__extrema9arg_max_fIdlNSA_4lessIdEEEEEEJSI_SK_lSP_EEEvDpT0_)
        .other          _ZN6thrust24THRUST_300001_SM_1000_NS8cuda_cub4core6detail13_kernel_agentINS1_8__reduce11ReduceAgentINS0_12zip_iteratorIN4cuda3std3__45tupleIJNS0_10device_ptrIdEENS0_17counting_iteratorIlNS0_11use_defaultESF_SF_EEEEEEEPNSB_IJdlEEESJ_lNS1_9__extrema9arg_max_fIdlNSA_4lessIdEEEEEEJSI_SK_lSP_EEEvDpT0_,@"STO_CUDA_ENTRY STV_DEFAULT"
_ZN6thrust24THRUST_300001_SM_1000_NS8cuda_cub4core6detail13_kernel_agentINS1_8__reduce11ReduceAgentINS0_12zip_iteratorIN4cuda3std3__45tupleIJNS0_10device_ptrIdEENS0_17counting_iteratorIlNS0_11use_defaultESF_SF_EEEEEEEPNSB_IJdlEEESJ_lNS1_9__extrema9arg_max_fIdlNSA_4lessIdEEEEEEJSI_SK_lSP_EEEvDpT0_:
.text._ZN6thrust24THRUST_300001_SM_1000_NS8cuda_cub4core6detail13_kernel_agentINS1_8__reduce11ReduceAgentINS0_12zip_iteratorIN4cuda3std3__45tupleIJNS0_10device_ptrIdEENS0_17counting_iteratorIlNS0_11use_defaultESF_SF_EEEEEEEPNSB_IJdlEEESJ_lNS1_9__extrema9arg_max_fIdlNSA_4lessIdEEEEEEJSI_SK_lSP_EEEvDpT0_:
[----:B------:R-:W-:Y:S01]  /*0000*/  LDC R1, c[0x0][0x37c] ;  /* 0x0000df00ff017b82 */ /* 0x000fe20000000800 */
[----:B------:R-:W0:Y:S02]  /*0010*/  LDCU.64 UR4, c[0x0][0x398] ;  /* 0x00007300ff0477ac */ /* 0x000e240008000a00 */
[----:B0-----:R-:W-:-:S04]  /*0020*/  ISETP.NE.U32.AND P0, PT, RZ, UR4, PT ;  /* 0x00000004ff007c0c */ /* 0x001fc8000bf05070 */
[----:B------:R-:W-:-:S13]  /*0030*/  ISETP.NE.AND.EX P0, PT, RZ, UR5, PT, P0 ;  /* 0x00000005ff007c0c */ /* 0x000fda000bf05300 */
[----:B------:R-:W-:Y:S05]  /*0040*/  @!P0 EXIT ;  /* 0x000000000000894d */ /* 0x000fea0003800000 */
[----:B------:R-:W-:Y:S01]  /*0050*/  UISETP.GT.U32.AND UP0, UPT, UR4, 0x4ff, UPT ;  /* 0x000004ff0400788c */ /* 0x000fe2000bf04070 */
[----:B------:R-:W-:Y:S01]  /*0060*/  BSSY.RECONVERGENT B0, `(.L_x_235) ;  /* 0x0000641000007945 */ /* 0x000fe20003800200 */
[----:B------:R-:W0:Y:S02]  /*0070*/  LDCU.64 UR8, c[0x0][0x358] ;  /* 0x00006b00ff0877ac */ /* 0x000e240008000a00 */
[----:B------:R-:W-:-:S09]  /*0080*/  UISETP.GT.AND.EX UP0, UPT, UR5, URZ, UPT, UP0 ;  /* 0x000000ff0500728c */ /* 0x000fd2000bf04300 */
        /* <DEDUP_REMOVED lines=9> */
[----:B------:R-:W1:Y:S01]  /*0120*/  LDC.64 R2, c[0x0][0x380] ;  /* 0x0000e000ff027b82 */ /* 0x000e620000000a00 */
[----:B------:R-:W2:Y:S01]  /*0130*/  LDCU.64 UR6, c[0x0][0x388] ;  /* 0x00007100ff0677ac */ /* 0x000ea20008000a00 */
[----:B-1----:R-:W-:-:S06]  /*0140*/  IMAD.WIDE.U32 R2, R0, 0x8, R2 ;  /* 0x0000000800027825 */ /* 0x002fcc00078e0002 */
[----:B0-----:R-:W5:Y:S01]  /*0150*/  LDG.E.64 R2, desc[UR8][R2.64] ;  /* 0x0000000802027981 */ /* 0x001f62000c1e1b00 */
[C---:B--2---:R-:W-:Y:S01]  /*0160*/  IADD3 R9, P0, PT, R0.reuse, UR6, RZ ;  /* 0x0000000600097c10 */ /* 0x044fe2000ff1e0ff */
[----:B------:R-:W-:-:S04]  /*0170*/  VIADD R10, R0, 0x100 ;  /* 0x00000100000a7836 */ /* 0x000fc80000000000 */
[----:B------:R-:W-:-:S08]  /*0180*/  IMAD.X R8, RZ, RZ, UR7, P0 ;  /* 0x00000007ff087e24 */ /* 0x000fd000080e06ff */
.L_x_238:
[----:B0-----:R-:W-:Y:S05]  /*0190*/  BSYNC.RECONVERGENT B1 ;  /* 0x0000000000017941 */ /* 0x001fea0003800200 */
.L_x_237:
[----:B------:R-:W-:Y:S01]  /*01a0*/  ISETP.GE.AND P0, PT, R10, UR4, PT ;  /* 0x000000040a007c0c */ /* 0x000fe2000bf06270 */
[----:B------:R-:W-:-:S12]  /*01b0*/  BSSY.RECONVERGENT B1, `(.L_x_239) ;  /* 0x00000a9000017945 */ /* 0x000fd80003800200 */
[----:B------:R-:W-:Y:S05]  /*01c0*/  @P0 BRA `(.L_x_240) ;  /* 0x00000008009c0947 */ /* 0x000fea0003800000 */
[----:B------:R-:W-:Y:S01]  /*01d0*/  LOP3.LUT R4, RZ, R10, RZ, 0x33, !PT ;  /* 0x0000000aff047212 */ /* 0x000fe200078e33ff */
[----:B------:R-:W-:Y:S04]  /*01e0*/  BSSY.RECONVERGENT B2, `(.L_x_241) ;  /* 0x0000034000027945 */ /* 0x000fe80003800200 */
[----:B------:R-:W-:-:S05]  /*01f0*/  VIADD R16, R4, UR4 ;  /* 0x0000000404107c36 */ /* 0x000fca0008000000 */
[----:B------:R-:W-:-:S04]  /*0200*/  LOP3.LUT R4, R16, 0x300, RZ, 0xc0, !PT ;  /* 0x0000030010047812 */ /* 0x000fc800078ec0ff */
[----:B------:R-:W-:-:S13]  /*0210*/  ISETP.NE.AND P0, PT, R4, 0x300, PT ;  /* 0x000003000400780c */ /* 0x000fda0003f05270 */
[----:B------:R-:W-:Y:S05]  /*0220*/  @!P0 BRA `(.L_x_242) ;  /* 0x0000000000bc8947 */ /* 0x000fea0003800000 */
[----:B------:R-:W0:Y:S01]  /*0230*/  LDC.64 R4, c[0x0][0x380] ;  /* 0x0000e000ff047b82 */ /* 0x000e220000000a00 */
[----:B------:R-:W1:Y:S01]  /*0240*/  LDCU.64 UR6, c[0x0][0x388] ;  /* 0x00007100ff0677ac */ /* 0x000e620008000a00 */
[----:B------:R-:W-:-:S04]  /*0250*/  LEA.HI R6, R16, 0x1, RZ, 0x18 ;  /* 0x0000000110067811 */ /* 0x000fc800078fc0ff */
[----:B------:R-:W-:-:S05]  /*0260*/  LOP3.LUT R6, R6, 0x3, RZ, 0xc0, !PT ;  /* 0x0000000306067812 */ /* 0x000fca00078ec0ff */
[----:B------:R-:W-:Y:S01]  /*0270*/  IMAD.MOV R11, RZ, RZ, -R6 ;  /* 0x000000ffff0b7224 */ /* 0x000fe200078e0a06 */
[C---:B-1----:R-:W-:Y:S01]  /*0280*/  IADD3 R14, P0, PT, R10.reuse, UR6, RZ ;  /* 0x000000060a0e7c10 */ /* 0x042fe2000ff1e0ff */
[----:B0-----:R-:W-:-:S04]  /*0290*/  IMAD.WIDE.U32 R4, R10, 0x8, R4 ;  /* 0x000000080a047825 */ /* 0x001fc800078e0004 */
[----:B------:R-:W-:Y:S02]  /*02a0*/  IMAD.MOV.U32 R12, RZ, RZ, R4 ;  /* 0x000000ffff0c7224 */ /* 0x000fe400078e0004 */
[----:B------:R-:W-:Y:S02]  /*02b0*/  IMAD.MOV.U32 R13, RZ, RZ, R5 ;  /* 0x000000ffff0d7224 */ /* 0x000fe400078e0005 */
[----:B------:R-:W-:-:S07]  /*02c0*/  IMAD.X R15, RZ, RZ, UR7, P0 ;  /* 0x00000007ff0f7e24 */ /* 0x000fce00080e06ff */
.L_x_245:
        /* <DEDUP_REMOVED lines=31> */
.L_x_244:
[----:B------:R-:W-:Y:S05]  /*04c0*/  BSYNC.RECONVERGENT B3 ;  /* 0x0000000000037941 */ /* 0x000fea0003800200 */
.L_x_243:
[----:B------:R-:W-:Y:S01]  /*04d0*/  IADD3 R14, P0, PT, R14, 0x100, RZ ;  /* 0x000001000e0e7810 */ /* 0x000fe20007f1e0ff */
[----:B------:R-:W-:Y:S02]  /*04e0*/  VIADD R10, R10, 0x100 ;  /* 0x000001000a0a7836 */ /* 0x000fe40000000000 */
[----:B------:R-:W-:Y:S02]  /*04f0*/  IMAD.X R13, RZ, RZ, R13, P3 ;  /* 0x000000ffff0d7224 */ /* 0x000fe400018e060d */
[----:B------:R-:W-:Y:S01]  /*0500*/  IMAD.X R15, RZ, RZ, R15, P0 ;  /* 0x000000ffff0f7224 */ /* 0x000fe200000e060f */
[----:B------:R-:W-:Y:S07]  /*0510*/  @P2 BRA `(.L_x_245) ;  /* 0xfffffffc006c2947 */ /* 0x000fee000383ffff */
.L_x_242:
[----:B------:R-:W-:Y:S05]  /*0520*/  BSYNC.RECONVERGENT B2 ;  /* 0x0000000000027941 */ /* 0x000fea0003800200 */
.L_x_241:
[----:B------:R-:W-:-:S13]  /*0530*/  ISETP.GE.U32.AND P0, PT, R16, 0x300, PT ;  /* 0x000003001000780c */ /* 0x000fda0003f06070 */
[----:B------:R-:W-:Y:S05]  /*0540*/  @!P0 BRA `(.L_x_240) ;  /* 0x0000000400bc8947 */ /* 0x000fea0003800000 */
[----:B------:R-:W0:Y:S01]  /*0550*/  LDC.64 R4, c[0x0][0x380] ;  /* 0x0000e000ff047b82 */ /* 0x000e220000000a00 */
[----:B------:R-:W-:-:S07]  /*0560*/  VIADD R20, R10, 0x200 ;  /* 0x000002000a147836 */ /* 0x000fce0000000000 */
[----:B------:R-:W1:Y:S02]  /*0570*/  LDC.64 R6, c[0x0][0x388] ;  /* 0x0000e200ff067b82 */ /* 0x000e640000000a00 */
.L_x_254:
[----:B------:R-:W-:-:S04]  /*0580*/  VIADD R17, R20, 0xfffffe00 ;  /* 0xfffffe0014117836 */ /* 0x000fc80000000000 */
[----:B0-----:R-:W-:-:S05]  /*0590*/  IMAD.WIDE R24, R17, 0x8, R4 ;  /* 0x0000000811187825 */ /* 0x001fca00078e0204 */
[----:B------:R-:W2:Y:S04]  /*05a0*/  LDG.E.64 R18, desc[UR8][R24.64] ;  /* 0x0000000818127981 */ /* 0x000ea8000c1e1b00 */
[----:B-----5:R0:W5:Y:S04]  /*05b0*/  LDG.E.64 R14, desc[UR8][R24.64+0x800] ;  /* 0x00080008180e7981 */ /* 0x020168000c1e1b00 */
[----:B------:R0:W5:Y:S04]  /*05c0*/  LDG.E.64 R12, desc[UR8][R24.64+0x1000] ;  /* 0x00100008180c7981 */ /* 0x000168000c1e1b00 */
[----:B------:R0:W5:Y:S01]  /*05d0*/  LDG.E.64 R10, desc[UR8][R24.64+0x1800] ;  /* 0x00180008180a7981 */ /* 0x000162000c1e1b00 */
[----:B-1----:R-:W-:Y:S01]  /*05e0*/  IADD3 R26, P1, PT, R17, R6, RZ ;  /* 0x00000006111a7210 */ /* 0x002fe20007f3e0ff */
[----:B------:R-:W-:Y:S01]  /*05f0*/  BSSY.RECONVERGENT B2, `(.L_x_246) ;  /* 0x0000017000027945 */ /* 0x000fe20003800200 */
[----:B------:R-:W-:-:S02]  /*0600*/  VIADD R23, R20, 0xffffff00 ;  /* 0xffffff0014177836 */ /* 0x000fc40000000000 */
[----:B------:R-:W-:Y:S01]  /*0610*/  LEA.HI.X.SX32 R27, R17, R7, 0x1, P1 ;  /* 0x00000007111b7211 */ /* 0x000fe200008f0eff */
[----:B------:R-:W-:-:S04]  /*0620*/  IMAD.MOV.U32 R22, RZ, RZ, R26 ;  /* 0x000000ffff167224 */ /* 0x000fc800078e001a */
        /* <DEDUP_REMOVED lines=19> */
.L_x_247:
[----:B------:R-:W-:Y:S05]  /*0760*/  BSYNC.RECONVERGENT B2 ;  /* 0x0000000000027941 */ /* 0x000fea0003800200 */
.L_x_246:
[----:B-----5:R-:W-:Y:S01]  /*0770*/  DSETP.GEU.AND P0, PT, R16, R14, PT ;  /* 0x0000000e1000722a */ /* 0x020fe20003f0e000 */
[C---:B------:R-:W-:Y:S01]  /*0780*/  IADD3 R19, P1, PT, R23.reuse, R6, RZ ;  /* 0x0000000617137210 */ /* 0x040fe20007f3e0ff */
[----:B------:R-:W-:Y:S01]  /*0790*/  BSSY.RECONVERGENT B2, `(.L_x_248) ;  /* 0x0000015000027945 */ /* 0x000fe20003800200 */
[----:B------:R-:W-:Y:S02]  /*07a0*/  IMAD.MOV.U32 R2, RZ, RZ, R14 ;  /* 0x000000ffff027224 */ /* 0x000fe400078e000e */
[----:B------:R-:W-:Y:S01]  /*07b0*/  LEA.HI.X.SX32 R18, R23, R7, 0x1, P1 ;  /* 0x0000000717127211 */ /* 0x000fe200008f0eff */
        /* <DEDUP_REMOVED lines=18> */
.L_x_249:
[----:B------:R-:W-:Y:S05]  /*08e0*/  BSYNC.RECONVERGENT B2 ;  /* 0x0000000000027941 */ /* 0x000fea0003800200 */
.L_x_248:
[----:B------:R-:W-:Y:S01]  /*08f0*/  DSETP.GEU.AND P0, PT, R2, R12, PT ;  /* 0x0000000c0200722a */ /* 0x000fe20003f0e000 */
[CC--:B------:R-:W-:Y:S01]  /*0900*/  IADD3 R22, P1, PT, R20.reuse, R6.reuse, RZ ;  /* 0x0000000614167210 */ /* 0x0c0fe20007f3e0ff */
[C---:B------:R-:W-:Y:S01]  /*0910*/  VIADD R16, R20.reuse, 0x100 ;  /* 0x0000010014107836 */ /* 0x040fe20000000000 */
[----:B------:R-:W-:Y:S01]  /*0920*/  BSSY.RECONVERGENT B2, `(.L_x_250) ;  /* 0x0000016000027945 */ /* 0x000fe20003800200 */
[----:B------:R-:W-:Y:S01]  /*0930*/  IMAD.MOV.U32 R14, RZ, RZ, R12 ;  /* 0x000000ffff0e7224 */ /* 0x000fe200078e000c */
[----:B------:R-:W-:Y:S01]  /*0940*/  LEA.HI.X.SX32 R19, R20, R7, 0x1, P1 ;  /* 0x0000000714137211 */ /* 0x000fe200008f0eff */
[----:B------:R-:W-:Y:S01]  /*0950*/  IMAD.MOV.U32 R17, RZ, RZ, R22 ;  /* 0x000000ffff117224 */ /* 0x000fe200078e0016 */
[----:B------:R-:W-:Y:S01]  /*0960*/  IADD3 R24, P2, PT, R16, R6, RZ ;  /* 0x0000000610187210 */ /* 0x000fe20007f5e0ff */
[----:B------:R-:W-:Y:S02]  /*0970*/  IMAD.MOV.U32 R15, RZ, RZ, R13 ;  /* 0x000000ffff0f7224 */ /* 0x000fe400078e000d */
[----:B------:R-:W-:-:S04]  /*0980*/  IMAD.MOV.U32 R18, RZ, RZ, R19 ;  /* 0x000000ffff127224 */ /* 0x000fc800078e0013 */
[----:B------:R-:W-:Y:S06]  /*0990*/  @!P0 BRA `(.L_x_251) ;  /* 0x0000000000388947 */ /* 0x000fec0003800000 */
        /* <DEDUP_REMOVED lines=14> */
.L_x_251:
[----:B------:R-:W-:Y:S05]  /*0a80*/  BSYNC.RECONVERGENT B2 ;  /* 0x0000000000027941 */ /* 0x000fea0003800200 */
.L_x_250:
[----:B------:R-:W-:Y:S01]  /*0a90*/  DSETP.GEU.AND P0, PT, R14, R10, PT ;  /* 0x0000000a0e00722a */ /* 0x000fe20003f0e000 */
[----:B------:R-:W-:Y:S01]  /*0aa0*/  LEA.HI.X.SX32 R13, R16, R7, 0x1, P2 ;  /* 0x00000007100d7211 */ /* 0x000fe200010f0eff */
[----:B------:R-:W-:Y:S01]  /*0ab0*/  BSSY.RECONVERGENT B2, `(.L_x_252) ;  /* 0x0000014000027945 */ /* 0x000fe20003800200 */
[----:B------:R-:W-:Y:S02]  /*0ac0*/  IMAD.MOV.U32 R9, RZ, RZ, R24 ;  /* 0x000000ffff097224 */ /* 0x000fe400078e0018 */
[----:B------:R-:W-:Y:S02]  /*0ad0*/  IMAD.MOV.U32 R2, RZ, RZ, R10 ;  /* 0x000000ffff027224 */ /* 0x000fe400078e000a */
[----:B------:R-:W-:Y:S02]  /*0ae0*/  IMAD.MOV.U32 R8, RZ, RZ, R13 ;  /* 0x000000ffff087224 */ /* 0x000fe400078e000d */
[----:B------:R-:W-:-:S05]  /*0af0*/  IMAD.MOV.U32 R3, RZ, RZ, R11 ;  /* 0x000000ffff037224 */ /* 0x000fca00078e000b */
        /* <DEDUP_REMOVED lines=15> */
.L_x_253:
[----:B------:R-:W-:Y:S05]  /*0bf0*/  BSYNC.RECONVERGENT B2 ;  /* 0x0000000000027941 */ /* 0x000fea0003800200 */
.L_x_252:
[C---:B------:R-:W-:Y:S02]  /*0c00*/  VIADD R10, R20.reuse, 0x200 ;  /* 0x00000200140a7836 */ /* 0x040fe40000000000 */
[----:B------:R-:W-:-:S03]  /*0c10*/  VIADD R20, R20, 0x400 ;  /* 0x0000040014147836 */ /* 0x000fc60000000000 */
[----:B------:R-:W-:-:S13]  /*0c20*/  ISETP.GE.AND P0, PT, R10, UR5, PT ;  /* 0x000000050a007c0c */ /* 0x000fda000bf06270 */
[----:B------:R-:W-:Y:S05]  /*0c30*/  @!P0 BRA `(.L_x_254) ;  /* 0xfffffff800508947 */ /* 0x000fea000383ffff */
.L_x_240:
[----:B------:R-:W-:Y:S05]  /*0c40*/  BSYNC.RECONVERGENT B1 ;  /* 0x0000000000017941 */ /* 0x000fea0003800200 */
.L_x_239:
[----:B------:R-:W0:Y:S02]  /*0c50*/  LDCU UR6, c[0x0][0x398] ;  /* 0x00007300ff0677ac */ /* 0x000e240008000800 */
[----:B0-----:R-:W-:-:S09]  /*0c60*/  UISETP.GE.AND UP0, UPT, UR6, 0x100, UPT ;  /* 0x000001000600788c */ /* 0x001fd2000bf06270 */
[----:B------:R-:W-:Y:S05]  /*0c70*/  BRA.U !UP0, `(.L_x_255) ;  /* 0x0000001508507547 */ /* 0x000fea000b800000 */
        /* <DEDUP_REMOVED lines=32> */
.L_x_257:
[----:B------:R-:W-:Y:S05]  /*0e80*/  BSYNC.RECONVERGENT B1 ;  /* 0x0000000000017941 */ /* 0x000fea0003800200 */
.L_x_256:
        /* <DEDUP_REMOVED lines=12> */
[----:B---3--:R-:W-:Y:S01]  /*0f50*/  MOV R8, R14 ;  /* 0x0000000e00087202 */ /* 0x008fe20000000f00 */
[----:B----4-:R-:W-:Y:S02]  /*0f60*/  IMAD.MOV.U32 R9, RZ, RZ, R13 ;  /* 0x000000ffff097224 */ /* 0x010fe400078e000d */
[----:B------:R-:W-:Y:S02]  /*0f70*/  IMAD.MOV.U32 R2, RZ, RZ, R6 ;  /* 0x000000ffff027224 */ /* 0x000fe400078e0006 */
[----:B------:R-:W-:-:S08]  /*0f80*/  IMAD.MOV.U32 R3, RZ, RZ, R7 ;  /* 0x000000ffff037224 */ /* 0x000fd000078e0007 */
        /* <DEDUP_REMOVED lines=15> */
.L_x_259:
[----:B------:R-:W-:Y:S05]  /*1080*/  BSYNC.RECONVERGENT B1 ;  /* 0x0000000000017941 */ /* 0x000fea0003800200 */
.L_x_258:
        /* <DEDUP_REMOVED lines=31> */
.L_x_261:
[----:B------:R-:W-:Y:S05]  /*1280*/  BSYNC.RECONVERGENT B1 ;  /* 0x0000000000017941 */ /* 0x000fea0003800200 */
.L_x_260:
        /* <DEDUP_REMOVED lines=31> */
.L_x_263:
[----:B------:R-:W-:Y:S05]  /*1480*/  BSYNC.RECONVERGENT B1 ;  /* 0x0000000000017941 */ /* 0x000fea0003800200 */
.L_x_262:
        /* <DEDUP_REMOVED lines=12> */
[----:B--2---:R-:W-:Y:S01]  /*1550*/  IMAD.MOV.U32 R14, RZ, RZ, R7 ;  /* 0x000000ffff0e7224 */ /* 0x004fe200078e0007 */
[----:B------:R-:W-:Y:S01]  /*1560*/  MOV R13, R5 ;  /* 0x00000005000d7202 */ /* 0x000fe20000000f00 */
[----:B----4-:R-:W-:Y:S02]  /*1570*/  IMAD.MOV.U32 R15, RZ, RZ, R6 ;  /* 0x000000ffff0f7224 */ /* 0x010fe400078e0006 */
        /* <DEDUP_REMOVED lines=16> */
.L_x_265:
[----:B------:R-:W-:Y:S05]  /*1680*/  BSYNC.RECONVERGENT B1 ;  /* 0x0000000000017941 */ /* 0x000fea0003800200 */
.L_x_264:
        /* <DEDUP_REMOVED lines=11> */
.L_x_267:
[----:B------:R-:W-:Y:S05]  /*1740*/  BSYNC.RECONVERGENT B1 ;  /* 0x0000000000017941 */ /* 0x000fea0003800200 */
.L_x_266:
        /* <DEDUP_REMOVED lines=8> */
[----:B-1234-:R-:W1:Y:S04]  /*17d0*/  LDS.128 R4, [R0+0x20] ;  /* 0x0000200000047984 */ /* 0x01ee680000000c00 */
[----:B------:R2:W3:Y:S04]  /*17e0*/  LDS.64 R2, [R0+0x80] ;  /* 0x0000800000027984 */ /* 0x0004e80000000a00 */
[----:B------:R2:W4:Y:S01]  /*17f0*/  LDS.128 R8, [R0+0x30] ;  /* 0x0000300000087984 */ /* 0x0005220000000c00 */
        /* <DEDUP_REMOVED lines=20> */
.L_x_270:
[----:B------:R-:W-:Y:S05]  /*1940*/  BSYNC.RECONVERGENT B1 ;  /* 0x0000000000017941 */ /* 0x000fea0003800200 */
.L_x_269:
        /* <DEDUP_REMOVED lines=23> */
.L_x_272:
[----:B------:R-:W-:Y:S05]  /*1ac0*/  BSYNC.RECONVERGENT B1 ;  /* 0x0000000000017941 */ /* 0x000fea0003800200 */
.L_x_271:
        /* <DEDUP_REMOVED lines=21> */
.L_x_274:
[----:B------:R-:W-:Y:S05]  /*1c20*/  BSYNC.RECONVERGENT B1 ;  /* 0x0000000000017941 */ /* 0x000fea0003800200 */
.L_x_273:
        /* <DEDUP_REMOVED lines=23> */
.L_x_276:
[----:B------:R-:W-:Y:S05]  /*1da0*/  BSYNC.RECONVERGENT B1 ;  /* 0x0000000000017941 */ /* 0x000fea0003800200 */
.L_x_275:
[----:B------:R-:W-:Y:S01]  /*1db0*/  DSETP.GEU.AND P0, PT, R12, R18, PT ;  /* 0x000000120c00722a */ /* 0x000fe20003f0e000 */
[----:B------:R-:W-:Y:S01]  /*1dc0*/  BSSY.RECONVERGENT B1, `(.L_x_277) ;  /* 0x0000014000017945 */ /* 0x000fe20003800200 */
[----:B------:R-:W-:Y:S01]  /*1dd0*/  IMAD.MOV.U32 R14, RZ, RZ, R18 ;  /* 0x000000ffff0e7224 */ /* 0x000fe200078e0012 */
[----:B------:R-:W-:Y:S01]  /*1de0*/  MOV R15, R19 ;  /* 0x00000013000f7202 */ /* 0x000fe20000000f00 */
[----:B-1----:R-:W-:Y:S02]  /*1df0*/  IMAD.MOV.U32 R21, RZ, RZ, R8 ;  /* 0x000000ffff157224 */ /* 0x002fe400078e0008 */
[----:B------:R-:W-:-:S08]  /*1e00*/  IMAD.MOV.U32 R23, RZ, RZ, R9 ;  /* 0x000000ffff177224 */ /* 0x000fd000078e0009 */
        /* <DEDUP_REMOVED lines=15> */
.L_x_278:
[----:B------:R-:W-:Y:S05]  /*1f00*/  BSYNC.RECONVERGENT B1 ;  /* 0x0000000000017941 */ /* 0x000fea0003800200 */
.L_x_277:
        /* <DEDUP_REMOVED lines=21> */
.L_x_280:
[----:B------:R-:W-:Y:S05]  /*2060*/  BSYNC.RECONVERGENT B1 ;  /* 0x0000000000017941 */ /* 0x000fea0003800200 */
.L_x_279:
        /* <DEDUP_REMOVED lines=21> */
.L_x_255:
[----:B------:R-:W0:Y:S01]  /*21c0*/  S2R R4, SR_LANEID ;  /* 0x0000000000047919 */ /* 0x000e220000000000 */
[----:B------:R-:W-:Y:S01]  /*21d0*/  LOP3.LUT R5, R0, 0x3e0, RZ, 0xc0, !PT ;  /* 0x000003e000057812 */ /* 0x000fe200078ec0ff */
[----:B------:R-:W-:Y:S01]  /*21e0*/  BSSY.RECONVERGENT B1, `(.L_x_281) ;  /* 0x0000024000017945 */ /* 0x000fe20003800200 */
[----:B------:R-:W-:Y:S02]  /*21f0*/  IMAD.MOV.U32 R12, RZ, RZ, R9 ;  /* 0x000000ffff0c7224 */ /* 0x000fe400078e0009 */
[----:B------:R-:W-:Y:S02]  /*2200*/  IMAD.MOV.U32 R14, RZ, RZ, R8 ;  /* 0x000000ffff0e7224 */ /* 0x000fe400078e0008 */
[----:B------:R-:W-:Y:S01]  /*2210*/  VIADD R6, R5, 0x20 ;  /* 0x0000002005067836 */ /* 0x000fe20000000000 */
[----:B------:R-:W-:Y:S01]  /*2220*/  LOP3.LUT R5, RZ, R5, RZ, 0x33, !PT ;  /* 0x00000005ff057212 */ /* 0x000fe200078e33ff */
[----:B-----5:R-:W-:-:S03]  /*2230*/  IMAD.MOV.U32 R7, RZ, RZ, R3 ;  /* 0x000000ffff077224 */ /* 0x020fc600078e0003 */
[----:B------:R-:W-:Y:S01]  /*2240*/  ISETP.GT.AND P0, PT, R6, UR6, PT ;  /* 0x0000000606007c0c */ /* 0x000fe2000bf04270 */
[----:B------:R-:W-:Y:S02]  /*2250*/  VIADD R5, R5, UR6 ;  /* 0x0000000605057c36 */ /* 0x000fe40008000000 */
[----:B------:R-:W-:-:S03]  /*2260*/  IMAD.MOV.U32 R6, RZ, RZ, R2 ;  /* 0x000000ffff067224 */ /* 0x000fc600078e0002 */
[----:B------:R-:W-:-:S05]  /*2270*/  SEL R5, R5, 0x1f, P0 ;  /* 0x0000001f05057807 */ /* 0x000fca0000000000 */
[----:B------:R1:W2:Y:S04]  /*2280*/  SHFL.DOWN PT, R10, R2, 0x1, R5 ;  /* 0x08200000020a7989 */ /* 0x0002a800000e0005 */
[----:B------:R1:W3:Y:S04]  /*2290*/  SHFL.DOWN PT, R11, R3, 0x1, R5 ;  /* 0x08200000030b7989 */ /* 0x0002e800000e0005 */
[----:B------:R1:W4:Y:S01]  /*22a0*/  SHFL.DOWN PT, R16, R9, 0x1, R5 ;  /* 0x0820000009107989 */ /* 0x00032200000e0005 */
[----:B0-----:R-:W-:-:S03]  /*22b0*/  ISETP.GE.AND P0, PT, R4, R5, PT ;  /* 0x000000050400720c */ /* 0x001fc60003f06270 */
[----:B------:R1:W0:Y:S10]  /*22c0*/  SHFL.DOWN PT, R13, R8, 0x1, R5 ;  /* 0x08200000080d7989 */ /* 0x00023400000e0005 */
[----:B-1----:R-:W-:Y:S05]  /*22d0*/  @P0 BRA `(.L_x_282) ;  /* 0x0000000000500947 */ /* 0x002fea0003800000 */
[----:B--23--:R-:W-:Y:S01]  /*22e0*/  DSETP.GEU.AND P0, PT, R2, R10, PT ;  /* 0x0000000a0200722a */ /* 0x00cfe20003f0e000 */
        /* <DEDUP_REMOVED lines=19> */
.L_x_282:
[----:B------:R-:W-:Y:S05]  /*2420*/  BSYNC.RECONVERGENT B1 ;  /* 0x0000000000017941 */ /* 0x000fea0003800200 */
.L_x_281:
[----:B------:R-:W-:Y:S01]  /*2430*/  VIADD R2, R4, 0x2 ;  /* 0x0000000204027836 */ /* 0x000fe20000000000 */
[----:B------:R1:W1:Y:S01]  /*2440*/  SHFL.DOWN PT, R8, R6, 0x2, R5 ;  /* 0x0840000006087989 */ /* 0x00026200000e0005 */
[----:B------:R-:W-:Y:S01]  /*2450*/  BSSY.RECONVERGENT B1, `(.L_x_283) ;  /* 0x000001e000017945 */ /* 0x000fe20003800200 */
[----:B--2---:R-:W-:Y:S01]  /*2460*/  IMAD.MOV.U32 R10, RZ, RZ, R12 ;  /* 0x000000ffff0a7224 */ /* 0x004fe200078e000c */
[----:B----4-:R-:W-:Y:S01]  /*2470*/  MOV R16, R14 ;  /* 0x0000000e00107202 */ /* 0x010fe20000000f00 */
[----:B------:R2:W4:Y:S01]  /*2480*/  SHFL.DOWN PT, R9, R7, 0x2, R5 ;  /* 0x0840000007097989 */ /* 0x00052200000e0005 */
[----:B------:R-:W-:Y:S01]  /*2490*/  ISETP.GT.AND P0, PT, R2, R5, PT ;  /* 0x000000050200720c */ /* 0x000fe20003f04270 */
[----:B------:R-:W-:Y:S02]  /*24a0*/  IMAD.MOV.U32 R2, RZ, RZ, R6 ;  /* 0x000000ffff027224 */ /* 0x000fe400078e0006 */
[----:B---3--:R2:W3:Y:S01]  /*24b0*/  SHFL.DOWN PT, R11, R12, 0x2, R5 ;  /* 0x084000000c0b7989 */ /* 0x0084e200000e0005 */
[----:B------:R-:W-:-:S03]  /*24c0*/  IMAD.MOV.U32 R3, RZ, RZ, R7 ;  /* 0x000000ffff037224 */ /* 0x000fc600078e0007 */
[----:B0-----:R2:W0:Y:S06]  /*24d0*/  SHFL.DOWN PT, R13, R14, 0x2, R5 ;  /* 0x084000000e0d7989 */ /* 0x00142c00000e0005 */
[----:B------:R-:W-:Y:S05]  /*24e0*/  @P0 BRA `(.L_x_284) ;  /* 0x0000000000500947 */ /* 0x000fea0003800000 */
[----:B-1--4-:R-:W-:Y:S01]  /*24f0*/  DSETP.GEU.AND P0, PT, R6, R8, PT ;  /* 0x000000080600722a */ /* 0x012fe20003f0e000 */
        /* <DEDUP_REMOVED lines=19> */
.L_x_284:
[----:B------:R-:W-:Y:S05]  /*2630*/  BSYNC.RECONVERGENT B1 ;  /* 0x0000000000017941 */ /* 0x000fea0003800200 */
.L_x_283:
[----:B-1----:R-:W-:Y:S01]  /*2640*/  VIADD R6, R4, 0x4 ;  /* 0x0000000404067836 */ /* 0x002fe20000000000 */
[----:B------:R1:W1:Y:S01]  /*2650*/  SHFL.DOWN PT, R8, R2, 0x4, R5 ;  /* 0x0880000002087989 */ /* 0x00026200000e0005 */
[----:B------:R-:W-:Y:S01]  /*2660*/  BSSY.RECONVERGENT B1, `(.L_x_285) ;  /* 0x000001e000017945 */ /* 0x000fe20003800200 */
[----:B--2---:R-:W-:Y:S02]  /*2670*/  IMAD.MOV.U32 R12, RZ, RZ, R10 ;  /* 0x000000ffff0c7224 */ /* 0x004fe400078e000a */
[----:B------:R-:W-:Y:S01]  /*2680*/  ISETP.GT.AND P0, PT, R6, R5, PT ;  /* 0x000000050600720c */ /* 0x000fe20003f04270 */
[----:B----4-:R2:W4:Y:S01]  /*2690*/  SHFL.DOWN PT, R9, R3, 0x4, R5 ;  /* 0x0880000003097989 */ /* 0x01052200000e0005 */
[----:B------:R-:W-:Y:S02]  /*26a0*/  IMAD.MOV.U32 R14, RZ, RZ, R16 ;  /* 0x000000ffff0e7224 */ /* 0x000fe400078e0010 */
[----:B------:R-:W-:Y:S01]  /*26b0*/  IMAD.MOV.U32 R6, RZ, RZ, R2 ;  /* 0x000000ffff067224 */ /* 0x000fe200078e0002 */
[----:B---3--:R2:W3:Y:S01]  /*26c0*/  SHFL.DOWN PT, R11, R10, 0x4, R5 ;  /* 0x088000000a0b7989 */ /* 0x0084e200000e0005 */
[----:B------:R-:W-:-:S03]  /*26d0*/  IMAD.MOV.U32 R7, RZ, RZ, R3 ;  /* 0x000000ffff077224 */ /* 0x000fc600078e0003 */
[----:B0-----:R2:W0:Y:S04]  /*26e0*/  SHFL.DOWN PT, R13, R16, 0x4, R5 ;  /* 0x08800000100d7989 */ /* 0x00142800000e0005 */
        /* <DEDUP_REMOVED lines=21> */
.L_x_286:
[----:B------:R-:W-:Y:S05]  /*2840*/  BSYNC.RECONVERGENT B1 ;  /* 0x0000000000017941 */ /* 0x000fea0003800200 */
.L_x_285:
        /* <DEDUP_REMOVED lines=32> */
.L_x_288:
[----:B------:R-:W-:Y:S05]  /*2a50*/  BSYNC.RECONVERGENT B1 ;  /* 0x0000000000017941 */ /* 0x000fea0003800200 */
.L_x_287:
[----:B-1----:R-:W-:Y:S01]  /*2a60*/  VIADD R8, R4, 0x10 ;  /* 0x0000001004087836 */ /* 0x002fe20000000000 */
[----:B------:R1:W1:Y:S01]  /*2a70*/  SHFL.DOWN PT, R6, R2, 0x10, R5 ;  /* 0x0a00000002067989 */ /* 0x00026200000e0005 */
[----:B------:R-:W-:Y:S01]  /*2a80*/  BSSY.RECONVERGENT B1, `(.L_x_289) ;  /* 0x000001e000017945 */ /* 0x000fe20003800200 */
[----:B--2---:R-:W-:Y:S01]  /*2a90*/  IMAD.MOV.U32 R14, RZ, RZ, R10 ;  /* 0x000000ffff0e7224 */ /* 0x004fe200078e000a */
[----:B------:R-:W-:Y:S01]  /*2aa0*/  MOV R15, R16 ;  /* 0x00000010000f7202 */ /* 0x000fe20000000f00 */
[----:B------:R2:W1:Y:S01]  /*2ab0*/  SHFL.DOWN PT, R7, R3, 0x10, R5 ;  /* 0x0a00000003077989 */ /* 0x00046200000e0005 */
[----:B------:R-:W-:Y:S01]  /*2ac0*/  ISETP.GT.AND P0, PT, R8, R5, PT ;  /* 0x000000050800720c */ /* 0x000fe20003f04270 */
[----:B------:R-:W-:Y:S02]  /*2ad0*/  IMAD.MOV.U32 R12, RZ, RZ, R2 ;  /* 0x000000ffff0c7224 */ /* 0x000fe400078e0002 */
[----:B----4-:R2:W4:Y:S01]  /*2ae0*/  SHFL.DOWN PT, R9, R10, 0x10, R5 ;  /* 0x0a0000000a097989 */ /* 0x01052200000e0005 */
[----:B0-----:R-:W-:-:S03]  /*2af0*/  IMAD.MOV.U32 R13, RZ, RZ, R3 ;  /* 0x000000ffff0d7224 */ /* 0x001fc600078e0003 */
[----:B---3--:R2:W0:Y:S06]  /*2b00*/  SHFL.DOWN PT, R11, R16, 0x10, R5 ;  /* 0x0a000000100b7989 */ /* 0x00842c00000e0005 */
[----:B------:R-:W-:Y:S05]  /*2b10*/  @P0 BRA `(.L_x_290) ;  /* 0x0000000000500947 */ /* 0x000fea0003800000 */
[----:B-1----:R-:W-:Y:S01]  /*2b20*/  DSETP.GEU.AND P0, PT, R2, R6, PT ;  /* 0x000000060200722a */ /* 0x002fe20003f0e000 */
        /* <DEDUP_REMOVED lines=19> */
.L_x_290:
[----:B------:R-:W-:Y:S05]  /*2c60*/  BSYNC.RECONVERGENT B1 ;  /* 0x0000000000017941 */ /* 0x000fea0003800200 */
.L_x_289:
[----:B------:R-:W-:Y:S01]  /*2c70*/  ISETP.NE.AND P0, PT, R4, RZ, PT ;  /* 0x000000ff0400720c */ /* 0x000fe20003f05270 */
[----:B------:R-:W-:-:S12]  /*2c80*/  BSSY.RECONVERGENT B1, `(.L_x_291) ;  /* 0x000000a000017945 */ /* 0x000fd80003800200 */
[----:B------:R-:W-:Y:S05]  /*2c90*/  @P0 BRA `(.L_x_292) ;  /* 0x0000000000200947 */ /* 0x000fea0003800000 */
[----:B------:R-:W3:Y:S01]  /*2ca0*/  S2R R4, SR_CgaCtaId ;  /* 0x0000000000047919 */ /* 0x000ee20000008800 */
[----:B--2---:R-:W-:Y:S02]  /*2cb0*/  MOV R3, 0x400 ;  /* 0x0000040000037802 */ /* 0x004fe40000000f00 */
[----:B-1----:R-:W-:-:S04]  /*2cc0*/  SHF.R.U32.HI R2, RZ, 0x1, R0 ;  /* 0x00000001ff027819 */ /* 0x002fc80000011600 */
[----:B------:R-:W-:Y:S02]  /*2cd0*/  LOP3.LUT R2, R2, 0x1f0, RZ, 0xc0, !PT ;  /* 0x000001f002027812 */ /* 0x000fe400078ec0ff */
[----:B---3--:R-:W-:-:S05]  /*2ce0*/  LEA R3, R4, R3, 0x18 ;  /* 0x0000000304037211 */ /* 0x008fca00078ec0ff */
[----:B------:R-:W-:-:S05]  /*2cf0*/  IMAD.IADD R3, R2, 0x1, R3 ;  /* 0x0000000102037824 */ /* 0x000fca00078e0203 */
[----:B------:R3:W-:Y:S04]  /*2d00*/  STS.64 [R3+0x10], R14 ;  /* 0x0000100e03007388 */ /* 0x0007e80000000a00 */
[----:B------:R3:W-:Y:S02]  /*2d10*/  STS.64 [R3+0x8], R12 ;  /* 0x0000080c03007388 */ /* 0x0007e40000000a00 */
.L_x_292:
[----:B------:R-:W-:Y:S05]  /*2d20*/  BSYNC.RECONVERGENT B1 ;  /* 0x0000000000017941 */ /* 0x000fea0003800200 */
.L_x_291:
[----:B------:R-:W-:Y:S01]  /*2d30*/  BAR.SYNC.DEFER_BLOCKING 0x0 ;  /* 0x0000000000007b1d */ /* 0x000fe20000010000 */
[----:B------:R-:W-:-:S13]  /*2d40*/  ISETP.NE.AND P1, PT, R0, RZ, PT ;  /* 0x000000ff0000720c */ /* 0x000fda0003f25270 */
[----:B------:R-:W-:Y:S05]  /*2d50*/  @P1 BRA `(.L_x_268) ;  /* 0x0000003400c41947 */ /* 0x000fea0003800000 */
[----:B------:R-:W-:Y:S01]  /*2d60*/  UISETP.GE.AND UP0, UPT, UR6, 0x21, UPT ;  /* 0x000000210600788c */ /* 0x000fe2000bf06270 */
[----:B0-----:R-:W-:Y:S02]  /*2d70*/  IMAD.MOV.U32 R11, RZ, RZ, R14 ;  /* 0x000000ffff0b7224 */ /* 0x001fe400078e000e */
[----:B------:R-:W-:Y:S02]  /*2d80*/  IMAD.MOV.U32 R8, RZ, RZ, R15 ;  /* 0x000000ffff087224 */ /* 0x000fe400078e000f */
[----:B-1----:R-:W-:Y:S02]  /*2d90*/  IMAD.MOV.U32 R2, RZ, RZ, R12 ;  /* 0x000000ffff027224 */ /* 0x002fe400078e000c */
[----:B--23--:R-:W-:Y:S02]  /*2da0*/  IMAD.MOV.U32 R3, RZ, RZ, R13 ;  /* 0x000000ffff037224 */ /* 0x00cfe400078e000d */
[----:B------:R-:W-:Y:S05]  /*2db0*/  BRA.U !UP0, `(.L_x_293) ;  /* 0x00000001086c7547 */ /* 0x000fea000b800000 */
[----:B------:R-:W0:Y:S01]  /*2dc0*/  S2UR UR5, SR_CgaCtaId ;  /* 0x00000000000579c3 */ /* 0x000e220000008800 */
[----:B------:R-:W-:Y:S01]  /*2dd0*/  UMOV UR4, 0x400 ;  /* 0x0000040000047882 */ /* 0x000fe20000000000 */
[----:B------:R-:W-:Y:S01]  /*2de0*/  BSSY.RECONVERGENT B1, `(.L_x_293) ;  /* 0x0000018000017945 */ /* 0x000fe20003800200 */
[----:B0-----:R-:W-:-:S09]  /*2df0*/  ULEA UR4, UR5, UR4, 0x18 ;  /* 0x0000000405047291 */ /* 0x001fd2000f8ec0ff */
[----:B------:R-:W0:Y:S04]  /*2e00*/  LDS.64 R4, [UR4+0x18] ;  /* 0x00001804ff047984 */ /* 0x000e280008000a00 */
        /* <DEDUP_REMOVED lines=21> */
.L_x_294:
[----:B------:R-:W-:Y:S05]  /*2f60*/  BSYNC.RECONVERGENT B1 ;  /* 0x0000000000017941 */ /* 0x000fea0003800200 */
.L_x_293:
[----:B------:R-:W-:Y:S01]  /*2f70*/  UISETP.GE.AND UP0, UPT, UR6, 0x41, UPT ;  /* 0x000000410600788c */ /* 0x000fe2000bf06270 */
[----:B----4-:R-:W-:Y:S02]  /*2f80*/  IMAD.MOV.U32 R9, RZ, RZ, R11 ;  /* 0x000000ffff097224 */ /* 0x010fe400078e000b */
        /* <DEDUP_REMOVED lines=30> */
.L_x_296:
[----:B------:R-:W-:Y:S05]  /*3170*/  BSYNC.RECONVERGENT B1 ;  /* 0x0000000000017941 */ /* 0x000fea0003800200 */
.L_x_295:
[----:B------:R-:W-:Y:S01]  /*3180*/  UISETP.GE.AND UP0, UPT, UR6, 0x61, UPT ;  /* 0x000000610600788c */ /* 0x000fe2000bf06270 */
[----:B------:R-:W-:Y:S01]  /*3190*/  IMAD.MOV.U32 R11, RZ, RZ, R9 ;  /* 0x000000ffff0b7224 */ /* 0x000fe200078e0009 */
[----:B------:R-:W-:Y:S01]  /*31a0*/  MOV R3, R5 ;  /* 0x0000000500037202 */ /* 0x000fe20000000f00 */
[----:B------:R-:W-:Y:S02]  /*31b0*/  IMAD.MOV.U32 R8, RZ, RZ, R0 ;  /* 0x000000ffff087224 */ /* 0x000fe400078e0000 */
[----:B------:R-:W-:-:S04]  /*31c0*/  IMAD.MOV.U32 R2, RZ, RZ, R4 ;  /* 0x000000ffff027224 */ /* 0x000fc800078e0004 */
        /* <DEDUP_REMOVED lines=27> */
.L_x_298:
[----:B------:R-:W-:Y:S05]  /*3380*/  BSYNC.RECONVERGENT B1 ;  /* 0x0000000000017941 */ /* 0x000fea0003800200 */
.L_x_297:
        /* <DEDUP_REMOVED lines=32> */
.L_x_300:
[----:B------:R-:W-:Y:S05]  /*3590*/  BSYNC.RECONVERGENT B1 ;  /* 0x0000000000017941 */ /* 0x000fea0003800200 */
.L_x_299:
        /* <DEDUP_REMOVED lines=32> */
.L_x_302:
[----:B------:R-:W-:Y:S05]  /*37a0*/  BSYNC.RECONVERGENT B1 ;  /* 0x0000000000017941 */ /* 0x000fea0003800200 */
.L_x_301:
        /* <DEDUP_REMOVED lines=14> */
[----:B------:R-:W-:Y:S01]  /*3890*/  IMAD.MOV.U32 R5, RZ, RZ, R7 ;  /* 0x000000ffff057224 */ /* 0x000fe200078e0007 */
[----:B-1----:R-:W-:Y:S01]  /*38a0*/  MOV R9, R12 ;  /* 0x0000000c00097202 */ /* 0x002fe20000000f00 */
[----:B------:R-:W-:-:S09]  /*38b0*/  IMAD.MOV.U32 R0, RZ, RZ, R13 ;  /* 0x000000ffff007224 */ /* 0x000fd200078e000d */
        /* <DEDUP_REMOVED lines=15> */
.L_x_304:
[----:B------:R-:W-:Y:S05]  /*39b0*/  BSYNC.RECONVERGENT B1 ;  /* 0x0000000000017941 */ /* 0x000fea0003800200 */
.L_x_303:
        /* <DEDUP_REMOVED lines=32> */
.L_x_236:
[----:B------:R-:W1:Y:S01]  /*3bc0*/  S2R R0, SR_TID.X ;  /* 0x0000000000007919 */ /* 0x000e620000002100 */
[----:B------:R-:W1:Y:S01]  /*3bd0*/  LDC.64 R2, c[0x0][0x380] ;  /* 0x0000e000ff027b82 */ /* 0x000e620000000a00 */
[----:B------:R-:W2:Y:S01]  /*3be0*/  LDCU.64 UR6, c[0x0][0x388] ;  /* 0x00007100ff0677ac */ /* 0x000ea20008000a00 */
[----:B-1----:R-:W-:-:S05]  /*3bf0*/  IMAD.WIDE.U32 R2, R0, 0x8, R2 ;  /* 0x0000000800027825 */ /* 0x002fca00078e0002 */
[----:B0-----:R-:W3:Y:S04]  /*3c00*/  LDG.E.64 R4, desc[UR8][R2.64] ;  /* 0x0000000802047981 */ /* 0x001ee8000c1e1b00 */
[----:B------:R-:W3:Y:S04]  /*3c10*/  LDG.E.64 R6, desc[UR8][R2.64+0x800] ;  /* 0x0008000802067981 */ /* 0x000ee8000c1e1b00 */
[----:B------:R-:W4:Y:S04]  /*3c20*/  LDG.E.64 R8, desc[UR8][R2.64+0x1000] ;  /* 0x0010000802087981 */ /* 0x000f28000c1e1b00 */
[----:B------:R-:W5:Y:S04]  /*3c30*/  LDG.E.64 R12, desc[UR8][R2.64+0x1800] ;  /* 0x00180008020c7981 */ /* 0x000f68000c1e1b00 */
[----:B------:R-:W5:Y:S01]  /*3c40*/  LDG.E.64 R10, desc[UR8][R2.64+0x2000] ;  /* 0x00200008020a7981 */ /* 0x000f62000c1e1b00 */
[----:B------:R-:W-:Y:S01]  /*3c50*/  BSSY.RECONVERGENT B1, `(.L_x_305) ;  /* 0x000001c000017945 */ /* 0x000fe20003800200 */
[----:B---3--:R-:W-:-:S06]  /*3c60*/  DSETP.GEU.AND P0, PT, R4, R6, PT ;  /* 0x000000060400722a */ /* 0x008fcc0003f0e000 */
[----:B------:R-:W-:Y:S02]  /*3c70*/  FSEL R4, R4, R6, P0 ;  /* 0x0000000604047208 */ /* 0x000fe40000000000 */
[----:B------:R-:W-:Y:S01]  /*3c80*/  FSEL R5, R5, R7, P0 ;  /* 0x0000000705057208 */ /* 0x000fe20000000000 */
[C---:B------:R-:W-:Y:S01]  /*3c90*/  VIADD R7, R0.reuse, 0x200 ;  /* 0x0000020000077836 */ /* 0x040fe20000000000 */
[----:B------:R-:W-:-:S04]  /*3ca0*/  LOP3.LUT R6, R0, 0x400, RZ, 0xfc, !PT ;  /* 0x0000040000067812 */ /* 0x000fc800078efcff */
[----:B----4-:R-:W-:Y:S01]  /*3cb0*/  DSETP.GEU.AND P1, PT, R4, R8, PT ;  /* 0x000000080400722a */ /* 0x010fe20003f2e000 */
[----:B--2---:R-:W-:-:S05]  /*3cc0*/  IADD3 R17, P4, PT, R6, UR6, RZ ;  /* 0x0000000606117c10 */ /* 0x004fca000ff9e0ff */
[----:B------:R-:W-:Y:S01]  /*3cd0*/  FSEL R4, R4, R8, P1 ;  /* 0x0000000804047208 */ /* 0x000fe20000800000 */
[----:B------:R-:W-:Y:S01]  /*3ce0*/  IMAD.X R16, RZ, RZ, UR7, P4 ;  /* 0x00000007ff107e24 */ /* 0x000fe2000a0e06ff */
[----:B------:R-:W-:Y:S01]  /*3cf0*/  FSEL R5, R5, R9, P1 ;  /* 0x0000000905057208 */ /* 0x000fe20000800000 */
[----:B------:R-:W-:-:S05]  /*3d00*/  VIADD R9, R0, 0x100 ;  /* 0x0000010000097836 */ /* 0x000fca0000000000 */
[----:B-----5:R-:W-:Y:S01]  /*3d10*/  DSETP.GEU.AND P2, PT, R4, R12, PT ;  /* 0x0000000c0400722a */ /* 0x020fe20003f4e000 */
[----:B------:R-:W-:-:S05]  /*3d20*/  @P1 SEL R7, R0, R9, P0 ;  /* 0x0000000900071207 */ /* 0x000fca0000000000 */
[----:B------:R-:W-:Y:S02]  /*3d30*/  FSEL R4, R4, R12, P2 ;  /* 0x0000000c04047208 */ /* 0x000fe40001000000 */
[----:B------:R-:W-:-:S06]  /*3d40*/  FSEL R5, R5, R13, P2 ;  /* 0x0000000d05057208 */ /* 0x000fcc0001000000 */
[----:B------:R-:W-:Y:S01]  /*3d50*/  DSETP.GEU.AND P3, PT, R4, R10, PT ;  /* 0x0000000a0400722a */ /* 0x000fe20003f6e000 */
[----:B------:R-:W-:-:S13]  /*3d60*/  @!P2 VIADD R7, R0, 0x300 ;  /* 0x000003000007a836 */ /* 0x000fda0000000000 */
[----:B------:R-:W-:Y:S05]  /*3d70*/  @!P3 BRA `(.L_x_306) ;  /* 0x000000000024b947 */ /* 0x000fea0003800000 */
[C---:B------:R-:W-:Y:S02]  /*3d80*/  ISETP.GE.U32.AND P0, PT, R7.reuse, R6, PT ;  /* 0x000000060700720c */ /* 0x040fe40003f06070 */
[----:B------:R-:W-:Y:S02]  /*3d90*/  IADD3 R6, P1, PT, R7, UR6, RZ ;  /* 0x0000000607067c10 */ /* 0x000fe4000ff3e0ff */
[----:B------:R-:W-:-:S03]  /*3da0*/  ISETP.GE.U32.AND.EX P0, PT, RZ, RZ, PT, P0 ;  /* 0x000000ffff00720c */ /* 0x000fc60003f06100 */
[----:B------:R-:W-:-:S10]  /*3db0*/  IMAD.X R7, RZ, RZ, UR7, P1 ;  /* 0x00000007ff077e24 */ /* 0x000fd400088e06ff */
[----:B------:R-:W-:-:S06]  /*3dc0*/  DSETP.LT.OR P0, PT, R10, R4, !P0 ;  /* 0x000000040a00722a */ /* 0x000fcc0004701400 */
[----:B------:R-:W-:Y:S02]  /*3dd0*/  FSEL R10, R4, R10, P0 ;  /* 0x0000000a040a7208 */ /* 0x000fe40000000000 */
[----:B------:R-:W-:Y:S02]  /*3de0*/  FSEL R11, R5, R11, P0 ;  /* 0x0000000b050b7208 */ /* 0x000fe40000000000 */
[----:B------:R-:W-:Y:S02]  /*3df0*/  SEL R17, R6, R17, P0 ;  /* 0x0000001106117207 */ /* 0x000fe40000000000 */
[----:B------:R-:W-:-:S07]  /*3e00*/  SEL R16, R7, R16, P0 ;  /* 0x0000001007107207 */ /* 0x000fce0000000000 */
.L_x_306:
[----:B------:R-:W-:Y:S05]  /*3e10*/  BSYNC.RECONVERGENT B1 ;  /* 0x0000000000017941 */ /* 0x000fea0003800200 */
.L_x_305:
[----:B------:R-:W-:Y:S01]  /*3e20*/  UISETP.GE.U32.AND UP0, UPT, UR4, 0xa00, UPT ;  /* 0x00000a000400788c */ /* 0x000fe2000bf06070 */
[----:B------:R-:W-:Y:S02]  /*3e30*/  IMAD.MOV.U32 R19, RZ, RZ, 0x500 ;  /* 0x00000500ff137424 */ /* 0x000fe400078e00ff */
[----:B------:R-:W-:Y:S01]  /*3e40*/  IMAD.MOV.U32 R18, RZ, RZ, RZ ;  /* 0x000000ffff127224 */ /* 0x000fe200078e00ff */
[----:B------:R-:W-:-:S09]  /*3e50*/  UISETP.GE.U32.AND.EX UP0, UPT, UR5, URZ, UPT, UP0 ;  /* 0x000000ff0500728c */ /* 0x000fd2000bf06100 */
[----:B------:R-:W-:Y:S05]  /*3e60*/  BRA.U !UP0, `(.L_x_307) ;  /* 0x0000000508647547 */ /* 0x000fea000b800000 */
[----:B------:R-:W-:Y:S01]  /*3e70*/  IMAD.MOV.U32 R14, RZ, RZ, R10 ;  /* 0x000000ffff0e7224 */ /* 0x000fe200078e000a */
[----:B------:R-:W0:Y:S01]  /*3e80*/  LDCU.64 UR6, c[0x0][0x388] ;  /* 0x00007100ff0677ac */ /* 0x000e220008000a00 */
[----:B------:R-:W-:Y:S02]  /*3e90*/  IMAD.MOV.U32 R15, RZ, RZ, R11 ;  /* 0x000000ffff0f7224 */ /* 0x000fe400078e000b */
[----:B------:R-:W-:Y:S01]  /*3ea0*/  IMAD.MOV.U32 R21, RZ, RZ, 0x500 ;  /* 0x00000500ff157424 */ /* 0x000fe200078e00ff */
[----:B------:R-:W1:Y:S01]  /*3eb0*/  LDCU.64 UR4, c[0x0][0x398] ;  /* 0x00007300ff0477ac */ /* 0x000e620008000a00 */
[----:B------:R-:W-:-:S07]  /*3ec0*/  IMAD.MOV.U32 R19, RZ, RZ, RZ ;  /* 0x000000ffff137224 */ /* 0x000fce00078e00ff */
.L_x_310:
[----:B------:R-:W-:-:S04]  /*3ed0*/  LEA R24, P0, R21, R2, 0x3 ;  /* 0x0000000215187211 */ /* 0x000fc800078018ff */
[----:B------:R-:W-:-:S05]  /*3ee0*/  LEA.HI.X R25, R21, R3, R19, 0x3, P0 ;  /* 0x0000000315197211 */ /* 0x000fca00000f1c13 */
[----:B------:R-:W2:Y:S04]  /*3ef0*/  LDG.E.64 R12, desc[UR8][R24.64] ;  /* 0x00000008180c7981 */ /* 0x000ea8000c1e1b00 */
[----:B------:R-:W3:Y:S04]  /*3f00*/  LDG.E.64 R8, desc[UR8][R24.64+0x800] ;  /* 0x0008000818087981 */ /* 0x000ee8000c1e1b00 */
[----:B------:R-:W4:Y:S04]  /*3f10*/  LDG.E.64 R6, desc[UR8][R24.64+0x1000] ;  /* 0x0010000818067981 */ /* 0x000f28000c1e1b00 */
[----:B------:R1:W5:Y:S04]  /*3f20*/  LDG.E.64 R4, desc[UR8][R24.64+0x1800] ;  /* 0x0018000818047981 */ /* 0x000368000c1e1b00 */
[----:B------:R1:W5:Y:S01]  /*3f30*/  LDG.E.64 R10, desc[UR8][R24.64+0x2000] ;  /* 0x00200008180a7981 */ /* 0x000362000c1e1b00 */
[----:B0-----:R-:W-:Y:S01]  /*3f40*/  IADD3 R18, P0, P1, R21, UR6, R0 ;  /* 0x0000000615127c10 */ /* 0x001fe2000f91e000 */
[----:B------:R-:W-:Y:S03]  /*3f50*/  BSSY.RECONVERGENT B1, `(.L_x_308) ;  /* 0x0000027000017945 */ /* 0x000fe60003800200 */
[----:B------:R-:W-:Y:S01]  /*3f60*/  IADD3.X R20, PT, PT, R19, UR7, RZ, P0, P1 ;  /* 0x0000000713147c10 */ /* 0x000fe200087e24ff */
[----:B------:R-:W-:-:S04]  /*3f70*/  IMAD.MOV.U32 R22, RZ, RZ, R18 ;  /* 0x000000ffff167224 */ /* 0x000fc800078e0012 */
[----:B------:R-:W-:Y:S01]  /*3f80*/  IMAD.MOV.U32 R23, RZ, RZ, R20 ;  /* 0x000000ffff177224 */ /* 0x000fe200078e0014 */
[----:B--2---:R-:W-:-:S14]  /*3f90*/  DSETP.GEU.AND P2, PT, R14, R12, PT ;  /* 0x0000000c0e00722a */ /* 0x004fdc0003f4e000 */
[----:B------:R-:W-:-:S04]  /*3fa0*/  @P2 ISETP.GE.U32.AND P0, PT, R17, R22, PT ;  /* 0x000000161100220c */ /* 0x000fc80003f06070 */
[----:B------:R-:W-:-:S13]  /*3fb0*/  @P2 ISETP.GE.AND.EX P0, PT, R16, R23, PT, P0 ;  /* 0x000000171000220c */ /* 0x000fda0003f06300 */
[----:B------:R-:W-:-:S06]  /*3fc0*/  @P2 DSETP.LT.OR P0, PT, R12, R14, !P0 ;  /* 0x0000000e0c00222a */ /* 0x000fcc0004701400 */
[----:B------:R-:W-:Y:S02]  /*3fd0*/  @P2 FSEL R14, R14, R12, P0 ;  /* 0x0000000c0e0e2208 */ /* 0x000fe40000000000 */
[----:B------:R-:W-:Y:S02]  /*3fe0*/  @P2 FSEL R15, R15, R13, P0 ;  /* 0x0000000d0f0f2208 */ /* 0x000fe40000000000 */
[----:B------:R-:W-:Y:S01]  /*3ff0*/  @P2 SEL R22, R17, R22, P0 ;  /* 0x0000001611162207 */ /* 0x000fe20000000000 */
[----:B------:R-:W-:Y:S01]  /*4000*/  @P2 IMAD.MOV.U32 R12, RZ, RZ, R14 ;  /* 0x000000ffff0c2224 */ /* 0x000fe200078e000e */
[----:B------:R-:W-:Y:S01]  /*4010*/  @P2 SEL R23, R16, R23, P0 ;  /* 0x0000001710172207 */ /* 0x000fe20000000000 */
[----:B------:R-:W-:Y:S01]  /*4020*/  @P2 IMAD.MOV.U32 R13, RZ, RZ, R15 ;  /* 0x000000ffff0d2224 */ /* 0x000fe200078e000f */
[----:B------:R-:W-:-:S05]  /*4030*/  IADD3 R15, P3, PT, R18, 0x100, RZ ;  /* 0x00000100120f7810 */ /* 0x000fca0007f7e0ff */
[----:B---3--:R-:W-:Y:S01]  /*4040*/  DSETP.GEU.AND P1, PT, R12, R8, PT ;  /* 0x000000080c00722a */ /* 0x008fe20003f2e000 */
[----:B------:R-:W-:-:S13]  /*4050*/  IMAD.X R16, RZ, RZ, R20, P3 ;  /* 0x000000ffff107224 */ /* 0x000fda00018e0614 */
[----:B------:R-:W-:-:S04]  /*4060*/  @P1 ISETP.GE.U32.AND P0, PT, R22, R15, PT ;  /* 0x0000000f1600120c */ /* 0x000fc80003f06070 */
[----:B------:R-:W-:-:S13]  /*4070*/  @P1 ISETP.GE.AND.EX P0, PT, R23, R16, PT, P0 ;  /* 0x000000101700120c */ /* 0x000fda0003f06300 */
[----:B------:R-:W-:-:S06]  /*4080*/  @P1 DSETP.LT.OR P0, PT, R8, R12, !P0 ;  /* 0x0000000c0800122a */ /* 0x000fcc0004701400 */
[----:B------:R-:W-:Y:S02]  /*4090*/  @P1 FSEL R12, R12, R8, P0 ;  /* 0x000000080c0c1208 */ /* 0x000fe40000000000 */
[----:B------:R-:W-:Y:S02]  /*40a0*/  @P1 FSEL R13, R13, R9, P0 ;  /* 0x000000090d0d1208 */ /* 0x000fe40000000000 */
[----:B------:R-:W-:Y:S01]  /*40b0*/  @P1 SEL R15, R22, R15, P0 ;  /* 0x0000000f160f1207 */ /* 0x000fe20000000000 */
[----:B------:R-:W-:Y:S01]  /*40c0*/  @P1 IMAD.MOV.U32 R8, RZ, RZ, R12 ;  /* 0x000000ffff081224 */ /* 0x000fe200078e000c */
[----:B------:R-:W-:Y:S01]  /*40d0*/  IADD3 R12, P3, PT, R18, 0x200, RZ ;  /* 0x00000200120c7810 */ /* 0x000fe20007f7e0ff */
[----:B------:R-:W-:Y:S01]  /*40e0*/  @P1 IMAD.MOV.U32 R9, RZ, RZ, R13 ;  /* 0x000000ffff091224 */ /* 0x000fe200078e000d */
[----:B------:R-:W-:-:S03]  /*40f0*/  @P1 SEL R16, R23, R16, P0 ;  /* 0x0000001017101207 */ /* 0x000fc60000000000 */
[----:B------:R-:W-:Y:S02]  /*4100*/  IMAD.X R14, RZ, RZ, R20, P3 ;  /* 0x000000ffff0e7224 */ /* 0x000fe400018e0614 */
[----:B----4-:R-:W-:-:S14]  /*4110*/  DSETP.GEU.AND P2, PT, R8, R6, PT ;  /* 0x000000060800722a */ /* 0x010fdc0003f4e000 */
[----:B-1----:R-:W-:Y:S05]  /*4120*/  @!P2 BRA `(.L_x_309) ;  /* 0x000000000024a947 */ /* 0x002fea0003800000 */
[----:B------:R-:W-:-:S04]  /*4130*/  IADD3 R12, P1, PT, R18, 0x200, RZ ;  /* 0x00000200120c7810 */ /* 0x000fc80007f3e0ff */
[----:B------:R-:W-:Y:S01]  /*4140*/  ISETP.GE.U32.AND P0, PT, R15, R12, PT ;  /* 0x0000000c0f00720c */ /* 0x000fe20003f06070 */
[----:B------:R-:W-:-:S05]  /*4150*/  IMAD.X R13, RZ, RZ, R20, P1 ;  /* 0x000000ffff0d7224 */ /* 0x000fca00008e0614 */
[----:B------:R-:W-:-:S13]  /*4160*/  ISETP.GE.AND.EX P0, PT, R16, R13, PT, P0 ;  /* 0x0000000d1000720c */ /* 0x000fda0003f06300 */
[----:B------:R-:W-:-:S06]  /*4170*/  DSETP.LT.OR P0, PT, R6, R8, !P0 ;  /* 0x000000080600722a */ /* 0x000fcc0004701400 */
[----:B------:R-:W-:Y:S02]  /*4180*/  FSEL R6, R8, R6, P0 ;  /* 0x0000000608067208 */ /* 0x000fe40000000000 */
[----:B------:R-:W-:Y:S02]  /*4190*/  FSEL R7, R9, R7, P0 ;  /* 0x0000000709077208 */ /* 0x000fe40000000000 */
[----:B------:R-:W-:Y:S02]  /*41a0*/  SEL R12, R15, R12, P0 ;  /* 0x0000000c0f0c7207 */ /* 0x000fe40000000000 */
[----:B------:R-:W-:-:S07]  /*41b0*/  SEL R14, R16, R13, P0 ;  /* 0x0000000d100e7207 */ /* 0x000fce0000000000 */
.L_x_309:
[----:B------:R-:W-:Y:S05]  /*41c0*/  BSYNC.RECONVERGENT B1 ;  /* 0x0000000000017941 */ /* 0x000fea0003800200 */
.L_x_308:
[----:B-----5:R-:W-:Y:S01]  /*41d0*/  DSETP.GEU.AND P1, PT, R6, R4, PT ;  /* 0x000000040600722a */ /* 0x020fe20003f2e000 */
[C---:B------:R-:W-:Y:S02]  /*41e0*/  IADD3 R8, P0, PT, R18.reuse, 0x300, RZ ;  /* 0x0000030012087810 */ /* 0x040fe40007f1e0ff */
[----:B------:R-:W-:-:S03]  /*41f0*/  IADD3 R17, P3, PT, R18, 0x400, RZ ;  /* 0x0000040012117810 */ /* 0x000fc60007f7e0ff */
[--C-:B------:R-:W-:Y:S02]  /*4200*/  IMAD.X R9, RZ, RZ, R20.reuse, P0 ;  /* 0x000000ffff097224 */ /* 0x100fe400000e0614 */
[----:B------:R-:W-:-:S06]  /*4210*/  IMAD.X R16, RZ, RZ, R20, P3 ;  /* 0x000000ffff107224 */ /* 0x000fcc00018e0614 */
[----:B------:R-:W-:-:S04]  /*4220*/  @P1 ISETP.GE.U32.AND P0, PT, R12, R8, PT ;  /* 0x000000080c00120c */ /* 0x000fc80003f06070 */
[----:B------:R-:W-:-:S13]  /*4230*/  @P1 ISETP.GE.AND.EX P0, PT, R14, R9, PT, P0 ;  /* 0x000000090e00120c */ /* 0x000fda0003f06300 */
[----:B------:R-:W-:-:S06]  /*4240*/  @P1 DSETP.LT.OR P0, PT, R4, R6, !P0 ;  /* 0x000000060400122a */ /* 0x000fcc0004701400 */
[----:B------:R-:W-:Y:S02]  /*4250*/  @P1 FSEL R7, R7, R5, P0 ;  /* 0x0000000507071208 */ /* 0x000fe40000000000 */
[----:B------:R-:W-:Y:S02]  /*4260*/  @P1 FSEL R6, R6, R4, P0 ;  /* 0x0000000406061208 */ /* 0x000fe40000000000 */
[----:B------:R-:W-:Y:S01]  /*4270*/  @P1 SEL R8, R12, R8, P0 ;  /* 0x000000080c081207 */ /* 0x000fe20000000000 */
[----:B------:R-:W-:Y:S01]  /*4280*/  @P1 IMAD.MOV.U32 R5, RZ, RZ, R7 ;  /* 0x000000ffff051224 */ /* 0x000fe200078e0007 */
[----:B------:R-:W-:Y:S02]  /*4290*/  @P1 MOV R4, R6 ;  /* 0x0000000600041202 */ /* 0x000fe40000000f00 */
[----:B------:R-:W-:Y:S02]  /*42a0*/  @P1 SEL R9, R14, R9, P0 ;  /* 0x000000090e091207 */ /* 0x000fe40000000000 */
[----:B------:R-:W-:-:S02]  /*42b0*/  IADD3 R6, P1, PT, R21, 0xa00, RZ ;  /* 0x00000a0015067810 */ /* 0x000fc40007f3e0ff */
[----:B------:R-:W-:Y:S01]  /*42c0*/  DSETP.GEU.AND P2, PT, R4, R10, PT ;  /* 0x0000000a0400722a */ /* 0x000fe20003f4e000 */
[----:B------:R-:W-:Y:S02]  /*42d0*/  IADD3 R21, P3, PT, R21, 0x500, RZ ;  /* 0x0000050015157810 */ /* 0x000fe40007f7e0ff */
[----:B------:R-:W-:Y:S01]  /*42e0*/  ISETP.GT.U32.AND P4, PT, R6, UR4, PT ;  /* 0x0000000406007c0c */ /* 0x000fe2000bf84070 */
[--C-:B------:R-:W-:Y:S02]  /*42f0*/  IMAD.X R6, RZ, RZ, R19.reuse, P1 ;  /* 0x000000ffff067224 */ /* 0x100fe400008e0613 */
[----:B------:R-:W-:-:S03]  /*4300*/  IMAD.X R18, RZ, RZ, R19, P3 ;  /* 0x000000ffff127224 */ /* 0x000fc600018e0613 */
[----:B------:R-:W-:Y:S01]  /*4310*/  ISETP.GT.AND.EX P1, PT, R6, UR5, PT, P4 ;  /* 0x0000000506007c0c */ /* 0x000fe2000bf24340 */
[----:B------:R-:W-:-:S04]  /*4320*/  IMAD.MOV.U32 R19, RZ, RZ, R18 ;  /* 0x000000ffff137224 */ /* 0x000fc800078e0012 */
        /* <DEDUP_REMOVED lines=8> */
[----:B------:R-:W-:Y:S02]  /*43b0*/  @P2 IMAD.MOV.U32 R11, RZ, RZ, R5 ;  /* 0x000000ffff0b2224 */ /* 0x000fe400078e0005 */
[----:B------:R-:W-:Y:S02]  /*43c0*/  IMAD.MOV.U32 R14, RZ, RZ, R10 ;  /* 0x000000ffff0e7224 */ /* 0x000fe400078e000a */
[----:B------:R-:W-:Y:S01]  /*43d0*/  IMAD.MOV.U32 R15, RZ, RZ, R11 ;  /* 0x000000ffff0f7224 */ /* 0x000fe200078e000b */
[----:B------:R-:W-:Y:S06]  /*43e0*/  @!P1 BRA `(.L_x_310) ;  /* 0xfffffff800b89947 */ /* 0x000fec000383ffff */
[----:B------:R-:W-:-:S07]  /*43f0*/  IMAD.MOV.U32 R19, RZ, RZ, R21 ;  /* 0x000000ffff137224 */ /* 0x000fce00078e0015 */
.L_x_307:
[----:B------:R-:W-:-:S04]  /*4400*/  ISETP.GE.U32.AND P0, PT, R19, UR4, PT ;  /* 0x0000000413007c0c */ /* 0x000fc8000bf06070 */
[----:B------:R-:W-:-:S13]  /*4410*/  ISETP.GE.AND.EX P0, PT, R18, UR5, PT, P0 ;  /* 0x0000000512007c0c */ /* 0x000fda000bf06300 */
[----:B------:R-:W-:Y:S05]  /*4420*/  @P0 BRA `(.L_x_311) ;  /* 0x0000000800c40947 */ /* 0x000fea0003800000 */
[----:B------:R-:W-:Y:S01]  /*4430*/  IADD3 R21, PT, PT, -R19, UR4, RZ ;  /* 0x0000000413157c10 */ /* 0x000fe2000fffe1ff */
[----:B------:R-:W-:Y:S03]  /*4440*/  BSSY.RECONVERGENT B1, `(.L_x_311) ;  /* 0x00000af000017945 */ /* 0x000fe60003800200 */
[----:B------:R-:W-:-:S13]  /*4450*/  ISETP.GE.AND P0, PT, R0, R21, PT ;  /* 0x000000150000720c */ /* 0x000fda0003f06270 */
[----:B------:R-:W-:Y:S05]  /*4460*/  @P0 BRA `(.L_x_312) ;  /* 0x0000000800b00947 */ /* 0x000fea0003800000 */
[----:B------:R-:W-:Y:S01]  /*4470*/  LOP3.LUT R6, RZ, R0, RZ, 0x33, !PT ;  /* 0x00000000ff067212 */ /* 0x000fe200078e33ff */
[----:B------:R-:W-:Y:S01]  /*4480*/  BSSY.RECONVERGENT B2, `(.L_x_313) ;  /* 0x0000036000027945 */ /* 0x000fe20003800200 */
[----:B------:R-:W-:Y:S02]  /*4490*/  IMAD.MOV.U32 R12, RZ, RZ, R0 ;  /* 0x000000ffff0c7224 */ /* 0x000fe400078e0000 */
[----:B------:R-:W-:-:S04]  /*44a0*/  IADD3 R6, PT, PT, -R19, UR4, R6 ;  /* 0x0000000413067c10 */ /* 0x000fc8000fffe106 */
[----:B------:R-:W-:-:S04]  /*44b0*/  LOP3.LUT R2, R6, 0x300, RZ, 0xc0, !PT ;  /* 0x0000030006027812 */ /* 0x000fc800078ec0ff */
[----:B------:R-:W-:-:S13]  /*44c0*/  ISETP.NE.AND P0, PT, R2, 0x300, PT ;  /* 0x000003000200780c */ /* 0x000fda0003f05270 */
[----:B------:R-:W-:Y:S05]  /*44d0*/  @!P0 BRA `(.L_x_314) ;  /* 0x0000000000c08947 */ /* 0x000fea0003800000 */
[----:B------:R-:W0:Y:S01]  /*44e0*/  LDCU.64 UR10, c[0x0][0x380] ;  /* 0x00007000ff0a77ac */ /* 0x000e220008000a00 */
[----:B------:R-:W-:Y:S01]  /*44f0*/  IADD3 R9, P0, PT, R0, R19, RZ ;  /* 0x0000001300097210 */ /* 0x000fe20007f1e0ff */
[----:B------:R-:W-:Y:S01]  /*4500*/  IMAD.MOV.U32 R12, RZ, RZ, R0 ;  /* 0x000000ffff0c7224 */ /* 0x000fe200078e0000 */
[----:B------:R-:W-:-:S03]  /*4510*/  LEA.HI R2, R6, 0x1, RZ, 0x18 ;  /* 0x0000000106027811 */ /* 0x000fc600078fc0ff */
[----:B------:R-:W-:Y:S01]  /*4520*/  IMAD.X R14, RZ, RZ, R18, P0 ;  /* 0x000000ffff0e7224 */ /* 0x000fe200000e0612 */
[----:B------:R-:W-:Y:S02]  /*4530*/  LOP3.LUT R2, R2, 0x3, RZ, 0xc0, !PT ;  /* 0x0000000302027812 */ /* 0x000fe400078ec0ff */
[----:B------:R-:W-:-:S03]  /*4540*/  IADD3 R13, P0, PT, R9, UR6, RZ ;  /* 0x00000006090d7c10 */ /* 0x000fc6000ff1e0ff */
[----:B------:R-:W-:Y:S01]  /*4550*/  IMAD.MOV R7, RZ, RZ, -R2 ;  /* 0x000000ffff077224 */ /* 0x000fe200078e0a02 */
[----:B0-----:R-:W-:-:S04]  /*4560*/  LEA R8, P1, R9, UR10, 0x3 ;  /* 0x0000000a09087c11 */ /* 0x001fc8000f8218ff */
[----:B------:R-:W-:Y:S02]  /*4570*/  LEA.HI.X R9, R9, UR11, R14, 0x3, P1 ;  /* 0x0000000b09097c11 */ /* 0x000fe400088f1c0e */
[----:B------:R-:W-:-:S07]  /*4580*/  IADD3.X R14, PT, PT, R14, UR7, RZ, P0, !PT ;  /* 0x000000070e0e7c10 */ /* 0x000fce00087fe4ff */
.L_x_317:
        /* <DEDUP_REMOVED lines=31> */
.L_x_316:
[----:B------:R-:W-:Y:S05]  /*4780*/  BSYNC.RECONVERGENT B3 ;  /* 0x0000000000037941 */ /* 0x000fea0003800200 */
.L_x_315:
[----:B------:R-:W-:Y:S01]  /*4790*/  IADD3 R13, P0, PT, R13, 0x100, RZ ;  /* 0x000001000d0d7810 */ /* 0x000fe20007f1e0ff */
[----:B------:R-:W-:Y:S02]  /*47a0*/  VIADD R12, R12, 0x100 ;  /* 0x000001000c0c7836 */ /* 0x000fe40000000000 */
[----:B------:R-:W-:Y:S02]  /*47b0*/  IMAD.X R9, RZ, RZ, R9, P3 ;  /* 0x000000ffff097224 */ /* 0x000fe400018e0609 */
[----:B------:R-:W-:Y:S01]  /*47c0*/  IMAD.X R14, RZ, RZ, R14, P0 ;  /* 0x000000ffff0e7224 */ /* 0x000fe200000e060e */
[----:B------:R-:W-:Y:S07]  /*47d0*/  @P2 BRA `(.L_x_317) ;  /* 0xfffffffc006c2947 */ /* 0x000fee000383ffff */
.L_x_314:
[----:B------:R-:W-:Y:S05]  /*47e0*/  BSYNC.RECONVERGENT B2 ;  /* 0x0000000000027941 */ /* 0x000fea0003800200 */
.L_x_313:
[----:B------:R-:W-:-:S13]  /*47f0*/  ISETP.GE.U32.AND P0, PT, R6, 0x300, PT ;  /* 0x000003000600780c */ /* 0x000fda0003f06070 */
[----:B------:R-:W-:Y:S05]  /*4800*/  @!P0 BRA `(.L_x_312) ;  /* 0x0000000400c88947 */ /* 0x000fea0003800000 */
[----:B------:R-:W0:Y:S01]  /*4810*/  LDC.64 R8, c[0x0][0x380] ;  /* 0x0000e000ff087b82 */ /* 0x000e220000000a00 */
[----:B------:R-:W-:-:S07]  /*4820*/  VIADD R20, R12, 0x200 ;  /* 0x000002000c147836 */ /* 0x000fce0000000000 */
[----:B------:R-:W1:Y:S02]  /*4830*/  LDC.64 R6, c[0x0][0x388] ;  /* 0x0000e200ff067b82 */ /* 0x000e640000000a00 */
.L_x_326:
        /* <DEDUP_REMOVED lines=13> */
[----:B------:R-:W-:Y:S01]  /*4910*/  MOV R2, R14 ;  /* 0x0000000e00027202 */ /* 0x000fe20000000f00 */
[----:B------:R-:W-:-:S12]  /*4920*/  IMAD.MOV.U32 R3, RZ, RZ, R15 ;  /* 0x000000ffff037224 */ /* 0x000fd800078e000f */
        /* <DEDUP_REMOVED lines=15> */
.L_x_319:
[----:B------:R-:W-:Y:S05]  /*4a20*/  BSYNC.RECONVERGENT B2 ;  /* 0x0000000000027941 */ /* 0x000fea0003800200 */
.L_x_318:
        /* <DEDUP_REMOVED lines=26> */
.L_x_321:
[----:B------:R-:W-:Y:S05]  /*4bd0*/  BSYNC.RECONVERGENT B2 ;  /* 0x0000000000027941 */ /* 0x000fea0003800200 */
.L_x_320:
[----:B------:R-:W-:Y:S01]  /*4be0*/  DSETP.GEU.AND P0, PT, R16, R10, PT ;  /* 0x0000000a1000722a */ /* 0x000fe20003f0e000 */
[CC--:B------:R-:W-:Y:S01]  /*4bf0*/  IADD3 R13, P1, P4, R19.reuse, R6.reuse, R20 ;  /* 0x00000006130d7210 */ /* 0x0c0fe20007c3e014 */
[----:B------:R-:W-:Y:S01]  /*4c00*/  VIADD R4, R20, 0x100 ;  /* 0x0000010014047836 */ /* 0x000fe20000000000 */
[----:B------:R-:W-:Y:S01]  /*4c10*/  BSSY.RECONVERGENT B2, `(.L_x_322) ;  /* 0x0000016000027945 */ /* 0x000fe20003800200 */
[----:B------:R-:W-:Y:S01]  /*4c20*/  IMAD.MOV.U32 R2, RZ, RZ, R10 ;  /* 0x000000ffff027224 */ /* 0x000fe200078e000a */
[----:B------:R-:W-:Y:S01]  /*4c30*/  IADD3.X R22, PT, PT, R18, R7, RZ, P1, P4 ;  /* 0x0000000712167210 */ /* 0x000fe20000fe84ff */
[----:B------:R-:W-:Y:S01]  /*4c40*/  IMAD.MOV.U32 R5, RZ, RZ, R13 ;  /* 0x000000ffff057224 */ /* 0x000fe200078e000d */
[----:B------:R-:W-:Y:S01]  /*4c50*/  IADD3 R4, P2, P3, R19, R6, R4 ;  /* 0x0000000613047210 */ /* 0x000fe20007b5e004 */
        /* <DEDUP_REMOVED lines=17> */
.L_x_323:
[----:B------:R-:W-:Y:S05]  /*4d70*/  BSYNC.RECONVERGENT B2 ;  /* 0x0000000000027941 */ /* 0x000fea0003800200 */
.L_x_322:
[----:B------:R-:W-:Y:S01]  /*4d80*/  DSETP.GEU.AND P0, PT, R2, R14, PT ;  /* 0x0000000e0200722a */ /* 0x000fe20003f0e000 */
[----:B------:R-:W-:Y:S01]  /*4d90*/  IADD3.X R13, PT, PT, R18, R7, RZ, P2, P3 ;  /* 0x00000007120d7210 */ /* 0x000fe200017e64ff */
        /* <DEDUP_REMOVED lines=20> */
.L_x_325:
[----:B------:R-:W-:Y:S05]  /*4ee0*/  BSYNC.RECONVERGENT B2 ;  /* 0x0000000000027941 */ /* 0x000fea0003800200 */
.L_x_324:
[C---:B------:R-:W-:Y:S02]  /*4ef0*/  VIADD R2, R20.reuse, 0x200 ;  /* 0x0000020014027836 */ /* 0x040fe40000000000 */
[----:B------:R-:W-:-:S03]  /*4f00*/  VIADD R20, R20, 0x400 ;  /* 0x0000040014147836 */ /* 0x000fc60000000000 */
[----:B------:R-:W-:-:S13]  /*4f10*/  ISETP.GE.AND P0, PT, R2, R21, PT ;  /* 0x000000150200720c */ /* 0x000fda0003f06270 */
[----:B------:R-:W-:Y:S05]  /*4f20*/  @!P0 BRA `(.L_x_326) ;  /* 0xfffffff800448947 */ /* 0x000fea000383ffff */
.L_x_312:
[----:B------:R-:W-:Y:S05]  /*4f30*/  BSYNC.RECONVERGENT B1 ;  /* 0x0000000000017941 */ /* 0x000fea0003800200 */
.L_x_311:
        /* <DEDUP_REMOVED lines=13> */
[----:B------:R-:W-:Y:S01]  /*5010*/  MOV R12, R6 ;  /* 0x00000006000c7202 */ /* 0x000fe20000000f00 */
[----:B------:R-:W-:Y:S02]  /*5020*/  IMAD.MOV.U32 R13, RZ, RZ, R7 ;  /* 0x000000ffff0d7224 */ /* 0x000fe400078e0007 */
        /* <DEDUP_REMOVED lines=17> */
.L_x_328:
[----:B------:R-:W-:Y:S05]  /*5140*/  BSYNC.RECONVERGENT B1 ;  /* 0x0000000000017941 */ /* 0x000fea0003800200 */
.L_x_327:
        /* <DEDUP_REMOVED lines=31> */
.L_x_330:
[----:B------:R-:W-:Y:S05]  /*5340*/  BSYNC.RECONVERGENT B1 ;  /* 0x0000000000017941 */ /* 0x000fea0003800200 */
.L_x_329:
        /* <DEDUP_REMOVED lines=31> */
.L_x_332:
[----:B------:R-:W-:Y:S05]  /*5540*/  BSYNC.RECONVERGENT B1 ;  /* 0x0000000000017941 */ /* 0x000fea0003800200 */
.L_x_331:
[----:B------:R-:W-:Y:S01]  /*5550*/  ISETP.GT.AND P0, PT, R8, 0x17, PT ;  /* 0x000000170800780c */ /* 0x000fe20003f04270 */
[----:B-1----:R1:W1:Y:S01]  /*5560*/  SHFL.DOWN PT, R6, R2, 0x8, 0x1f ;  /* 0x09001f0002067f89 */ /* 0x00226200000e0000 */
[----:B------:R-:W-:Y:S01]  /*5570*/  BSSY.RECONVERGENT B1, `(.L_x_333) ;  /* 0x000001d000017945 */ /* 0x000fe20003800200 */
[----:B--2---:R-:W-:Y:S02]  /*5580*/  IMAD.MOV.U32 R9, RZ, RZ, R11 ;  /* 0x000000ffff097224 */ /* 0x004fe400078e000b */
[----:B---3--:R2:W3:Y:S01]  /*5590*/  SHFL.DOWN PT, R7, R3, 0x8, 0x1f ;  /* 0x09001f0003077f89 */ /* 0x0084e200000e0000 */
[----:B------:R-:W-:Y:S02]  /*55a0*/  IMAD.MOV.U32 R10, RZ, RZ, R12 ;  /* 0x000000ffff0a7224 */ /* 0x000fe400078e000c */
[----:B------:R-:W-:Y:S01]  /*55b0*/  IMAD.MOV.U32 R4, RZ, RZ, R2 ;  /* 0x000000ffff047224 */ /* 0x000fe200078e0002 */
[----:B0-----:R2:W0:Y:S01]  /*55c0*/  SHFL.DOWN PT, R14, R11, 0x8, 0x1f ;  /* 0x09001f000b0e7f89 */ /* 0x00142200000e0000 */
[----:B------:R-:W-:-:S03]  /*55d0*/  IMAD.MOV.U32 R5, RZ, RZ, R3 ;  /* 0x000000ffff057224 */ /* 0x000fc600078e0003 */
[----:B----4-:R2:W4:Y:S01]  /*55e0*/  SHFL.DOWN PT, R13, R12, 0x8, 0x1f ;  /* 0x09001f000c0d7f89 */ /* 0x01052200000e0000 */
[----:B------:R-:W-:Y:S05]  /*55f0*/  @P0 BRA `(.L_x_334) ;  /* 0x0000000000500947 */ /* 0x000fea0003800000 */
[----:B-1-3--:R-:W-:Y:S01]  /*5600*/  DSETP.GEU.AND P0, PT, R2, R6, PT ;  /* 0x000000060200722a */ /* 0x00afe20003f0e000 */
[----:B0-----:R-:W-:Y:S01]  /*5610*/  IMAD.MOV.U32 R9, RZ, RZ, R14 ;  /* 0x000000ffff097224 */ /* 0x001fe200078e000e */
        /* <DEDUP_REMOVED lines=18> */
.L_x_334:
[----:B------:R-:W-:Y:S05]  /*5740*/  BSYNC.RECONVERGENT B1 ;  /* 0x0000000000017941 */ /* 0x000fea0003800200 */
.L_x_333:
        /* <DEDUP_REMOVED lines=8> */
[----:B----4-:R-:W-:-:S03]  /*57d0*/  IMAD.MOV.U32 R13, RZ, RZ, R5 ;  /* 0x000000ffff0d7224 */ /* 0x010fc600078e0005 */
[----:B---3--:R3:W4:Y:S01]  /*57e0*/  SHFL.DOWN PT, R7, R10, 0x10, 0x1f ;  /* 0x0a001f000a077f89 */ /* 0x00872200000e0000 */
[----:B------:R-:W-:Y:S05]  /*57f0*/  @P0 BRA `(.L_x_336) ;  /* 0x0000000000500947 */ /* 0x000fea0003800000 */
[----:B-12---:R-:W-:Y:S01]  /*5800*/  DSETP.GEU.AND P0, PT, R4, R2, PT ;  /* 0x000000020400722a */ /* 0x006fe20003f0e000 */
        /* <DEDUP_REMOVED lines=19> */
.L_x_336:
[----:B------:R-:W-:Y:S05]  /*5940*/  BSYNC.RECONVERGENT B1 ;  /* 0x0000000000017941 */ /* 0x000fea0003800200 */
.L_x_335:
[----:B------:R-:W-:Y:S01]  /*5950*/  ISETP.NE.AND P0, PT, R8, RZ, PT ;  /* 0x000000ff0800720c */ /* 0x000fe20003f05270 */
[----:B------:R-:W-:-:S12]  /*5960*/  BSSY.RECONVERGENT B1, `(.L_x_337) ;  /* 0x000000a000017945 */ /* 0x000fd80003800200 */
[----:B------:R-:W-:Y:S05]  /*5970*/  @P0 BRA `(.L_x_338) ;  /* 0x0000000000200947 */ /* 0x000fea0003800000 */
[----:B-1----:R-:W1:Y:S01]  /*5980*/  S2R R4, SR_CgaCtaId ;  /* 0x0000000000047919 */ /* 0x002e620000008800 */
[----:B--2---:R-:W-:Y:S02]  /*5990*/  MOV R3, 0x400 ;  /* 0x0000040000037802 */ /* 0x004fe40000000f00 */
[----:B------:R-:W-:-:S04]  /*59a0*/  SHF.R.U32.HI R2, RZ, 0x1, R0 ;  /* 0x00000001ff027819 */ /* 0x000fc80000011600 */
[----:B------:R-:W-:Y:S02]  /*59b0*/  LOP3.LUT R2, R2, 0x1f0, RZ, 0xc0, !PT ;  /* 0x000001f002027812 */ /* 0x000fe400078ec0ff */
[----:B-1----:R-:W-:-:S05]  /*59c0*/  LEA R3, R4, R3, 0x18 ;  /* 0x0000000304037211 */ /* 0x002fca00078ec0ff */
[----:B------:R-:W-:-:S05]  /*59d0*/  IMAD.IADD R3, R2, 0x1, R3 ;  /* 0x0000000102037824 */ /* 0x000fca00078e0203 */
[----:B------:R1:W-:Y:S04]  /*59e0*/  STS.64 [R3+0x10], R14 ;  /* 0x0000100e03007388 */ /* 0x0003e80000000a00 */
[----:B------:R1:W-:Y:S02]  /*59f0*/  STS.64 [R3+0x8], R12 ;  /* 0x0000080c03007388 */ /* 0x0003e40000000a00 */
.L_x_338:
[----:B------:R-:W-:Y:S05]  /*5a00*/  BSYNC.RECONVERGENT B1 ;  /* 0x0000000000017941 */ /* 0x000fea0003800200 */
.L_x_337:
[----:B------:R-:W-:Y:S01]  /*5a10*/  BAR.SYNC.DEFER_BLOCKING 0x0 ;  /* 0x0000000000007b1d */ /* 0x000fe20000010000 */
[----:B------:R-:W-:-:S13]  /*5a20*/  ISETP.NE.AND P1, PT, R0, RZ, PT ;  /* 0x000000ff0000720c */ /* 0x000fda0003f25270 */
[----:B------:R-:W-:Y:S05]  /*5a30*/  @P1 BRA `(.L_x_268) ;  /* 0x00000008008c1947 */ /* 0x000fea0003800000 */
[----:B-12---:R-:W1:Y:S01]  /*5a40*/  S2R R3, SR_CgaCtaId ;  /* 0x0000000000037919 */ /* 0x006e620000008800 */
[----:B------:R-:W-:Y:S01]  /*5a50*/  MOV R0, 0x400 ;  /* 0x0000040000007802 */ /* 0x000fe20000000f00 */
[----:B------:R-:W-:Y:S03]  /*5a60*/  BSSY.RECONVERGENT B1, `(.L_x_339) ;  /* 0x000001a000017945 */ /* 0x000fe60003800200 */
[----:B-1----:R-:W-:-:S05]  /*5a70*/  LEA R0, R3, R0, 0x18 ;  /* 0x0000000003007211 */ /* 0x002fca00078ec0ff */
[----:B------:R-:W1:Y:S04]  /*5a80*/  LDS.64 R16, [R0+0x18] ;  /* 0x0000180000107984 */ /* 0x000e680000000a00 */
[----:B0---4-:R-:W0:Y:S04]  /*5a90*/  LDS.128 R4, [R0+0x20] ;  /* 0x0000200000047984 */ /* 0x011e280000000c00 */
[----:B------:R2:W4:Y:S04]  /*5aa0*/  LDS.64 R2, [R0+0x80] ;  /* 0x0000800000027984 */ /* 0x0005280000000a00 */
[----:B---3--:R2:W3:Y:S01]  /*5ab0*/  LDS.128 R8, [R0+0x30] ;  /* 0x0000300000087984 */ /* 0x0084e20000000c00 */
        /* <DEDUP_REMOVED lines=20> */
.L_x_340:
[----:B------:R-:W-:Y:S05]  /*5c00*/  BSYNC.RECONVERGENT B1 ;  /* 0x0000000000017941 */ /* 0x000fea0003800200 */
.L_x_339:
        /* <DEDUP_REMOVED lines=23> */
.L_x_342:
[----:B------:R-:W-:Y:S05]  /*5d80*/  BSYNC.RECONVERGENT B1 ;  /* 0x0000000000017941 */ /* 0x000fea0003800200 */
.L_x_341:
[----:B------:R-:W-:Y:S01]  /*5d90*/  DSETP.GEU.AND P0, PT, R4, R10, PT ;  /* 0x0000000a0400722a */ /* 0x000fe20003f0e000 */
[----:B------:R-:W-:Y:S01]  /*5da0*/  BSSY.RECONVERGENT B1, `(.L_x_343) ;  /* 0x0000014000017945 */ /* 0x000fe20003800200 */
[----:B------:R-:W-:Y:S01]  /*5db0*/  IMAD.MOV.U32 R20, RZ, RZ, R10 ;  /* 0x000000ffff147224 */ /* 0x000fe200078e000a */
[----:B-1----:R-:W-:Y:S01]  /*5dc0*/  MOV R23, R13 ;  /* 0x0000000d00177202 */ /* 0x002fe20000000f00 */
[----:B------:R-:W-:Y:S02]  /*5dd0*/  IMAD.MOV.U32 R21, RZ, RZ, R11 ;  /* 0x000000ffff157224 */ /* 0x000fe400078e000b */
        /* <DEDUP_REMOVED lines=16> */
.L_x_344:
[----:B------:R-:W-:Y:S05]  /*5ee0*/  BSYNC.RECONVERGENT B1 ;  /* 0x0000000000017941 */ /* 0x000fea0003800200 */
.L_x_343:
        /* <DEDUP_REMOVED lines=23> */
.L_x_346:
[----:B------:R-:W-:Y:S05]  /*6060*/  BSYNC.RECONVERGENT B1 ;  /* 0x0000000000017941 */ /* 0x000fea0003800200 */
.L_x_345:
        /* <DEDUP_REMOVED lines=21> */
.L_x_348:
[----:B------:R-:W-:Y:S05]  /*61c0*/  BSYNC.RECONVERGENT B1 ;  /* 0x0000000000017941 */ /* 0x000fea0003800200 */
.L_x_347:
        /* <DEDUP_REMOVED lines=21> */
.L_x_350:
[----:B------:R-:W-:Y:S05]  /*6320*/  BSYNC.RECONVERGENT B1 ;  /* 0x0000000000017941 */ /* 0x000fea0003800200 */
.L_x_349:
        /* <DEDUP_REMOVED lines=20> */
.L_x_268:
[----:B------:R-:W-:Y:S05]  /*6470*/  BSYNC.RECONVERGENT B0 ;  /* 0x0000000000007941 */ /* 0x000fea0003800200 */
.L_x_235:
[----:B------:R-:W-:Y:S05]  /*6480*/  @P1 EXIT ;  /* 0x000000000000194d */ /* 0x000fea0003800000 */
[----:B0123--:R-:W0:Y:S02]  /*6490*/  LDC.64 R2, c[0x0][0x390] ;  /* 0x0000e400ff027b82 */ /* 0x00fe240000000a00 */
[----:B0-----:R-:W-:Y:S04]  /*64a0*/  STG.E.64 desc[UR8][R2.64], R12 ;  /* 0x0000000c02007986 */ /* 0x001fe8000c101b08 */
[----:B------:R-:W-:Y:S01]  /*64b0*/  STG.E.64 desc[UR8][R2.64+0x8], R14 ;  /* 0x0000080e02007986 */ /* 0x000fe2000c101b08 */
[----:B------:R-:W-:Y:S05]  /*64c0*/  EXIT ;  /* 0x000000000000794d */ /* 0x000fea0003800000 */
.L_x_351:
        /* <DEDUP_REMOVED lines=11> */
.L_x_718:


//--------------------- .text._ZN6thrust24THRUST_300001_SM_1000_NS8cuda_cub4core6detail13_kernel_agentINS1_8__reduce11ReduceAgentIPN4cuda3std3__45tupleIJdlEEESC_SB_iNS1_9__extrema9arg_max_fIdlNS9_4lessIdEEEEEEJSC_SC_iSH_EEEvDpT0_ --------------------------
	.section	.text._ZN6thrust24THRUST_300001_SM_1000_NS8cuda_cub4core6detail13_kernel_agentINS1_8__reduce11ReduceAgentIPN4cuda3std3__45tupleIJdlEEESC_SB_iNS1_9__extrema9arg_max_fIdlNS9_4lessIdEEEEEEJSC_SC_iSH_EEEvDpT0_,"ax",@progbits
	.align	128
        .global         _ZN6thrust24THRUST_300001_SM_1000_NS8cuda_cub4core6detail13_kernel_agentINS1_8__reduce11ReduceAgentIPN4cuda3std3__45tupleIJdlEEESC_SB_iNS1_9__extrema9arg_max_fIdlNS9_4lessIdEEEEEEJSC_SC_iSH_EEEvDpT0_
        .type           _ZN6thrust24THRUST_300001_SM_1000_NS8cuda_cub4core6detail13_kernel_agentINS1_8__reduce11ReduceAgentIPN4cuda3std3__45tupleIJdlEEESC_SB_iNS1_9__extrema9arg_max_fIdlNS9_4lessIdEEEEEEJSC_SC_iSH_EEEvDpT0_,@function
        .size           _ZN6thrust24THRUST_300001_SM_1000_NS8cuda_cub4core6detail13_kernel_agentINS1_8__reduce11ReduceAgentIPN4cuda3std3__45tupleIJdlEEESC_SB_iNS1_9__extrema9arg_max_fIdlNS9_4lessIdEEEEEEJSC_SC_iSH_EEEvDpT0_,(.L_x_719 - _ZN6thrust24THRUST_300001_SM_1000_NS8cuda_cub4core6detail13_kernel_agentINS1_8__reduce11ReduceAgentIPN4cuda3std3__45tupleIJdlEEESC_SB_iNS1_9__extrema9arg_max_fIdlNS9_4lessIdEEEEEEJSC_SC_iSH_EEEvDpT0_)
        .other          _ZN6thrust24THRUST_300001_SM_1000_NS8cuda_cub4core6detail13_kernel_agentINS1_8__reduce11ReduceAgentIPN4cuda3std3__45tupleIJdlEEESC_SB_iNS1_9__extrema9arg_max_fIdlNS9_4lessIdEEEEEEJSC_SC_iSH_EEEvDpT0_,@"STO_CUDA_ENTRY STV_DEFAULT"
_ZN6thrust24THRUST_300001_SM_1000_NS8cuda_cub4core6detail13_kernel_agentINS1_8__reduce11ReduceAgentIPN4cuda3std3__45tupleIJdlEEESC_SB_iNS1_9__extrema9arg_max_fIdlNS9_4lessIdEEEEEEJSC_SC_iSH_EEEvDpT0_:
.text._ZN6thrust24THRUST_300001_SM_1000_NS8cuda_cub4core6detail13_kernel_agentINS1_8__reduce11ReduceAgentIPN4cuda3std3__45tupleIJdlEEESC_SB_iNS1_9__extrema9arg_max_fIdlNS9_4lessIdEEEEEEJSC_SC_iSH_EEEvDpT0_:
        /* <DEDUP_REMOVED lines=21> */
.L_x_355:
[----:B0-----:R-:W-:Y:S05]  /*0150*/  BSYNC.RECONVERGENT B1 ;  /* 0x0000000000017941 */ /* 0x001fea0003800200 */
.L_x_354:
        /* <DEDUP_REMOVED lines=15> */
.L_x_362:
        /* <DEDUP_REMOVED lines=31> */
.L_x_361:
[----:B------:R-:W-:Y:S05]  /*0440*/  BSYNC.RECONVERGENT B3 ;  /* 0x0000000000037941 */ /* 0x000fea0003800200 */
.L_x_360:
[----:B------:R-:W-:Y:S02]  /*0450*/  IMAD.X R3, RZ, RZ, R3, P3 ;  /* 0x000000ffff037224 */ /* 0x000fe400018e0603 */
[----:B------:R-:W-:Y:S01]  /*0460*/  VIADD R19, R19, 0x100 ;  /* 0x0000010013137836 */ /* 0x000fe20000000000 */
[----:B------:R-:W-:Y:S06]  /*0470*/  @P2 BRA `(.L_x_362) ;  /* 0xfffffffc00742947 */ /* 0x000fec000383ffff */
.L_x_359:
[----:B------:R-:W-:Y:S05]  /*0480*/  BSYNC.RECONVERGENT B2 ;  /* 0x0000000000027941 */ /* 0x000fea0003800200 */
.L_x_358:
[----:B------:R-:W0:Y:S01]  /*0490*/  LDC.64 R8, c[0x0][0x380] ;  /* 0x0000e000ff087b82 */ /* 0x000e220000000a00 */
[----:B------:R-:W-:-:S13]  /*04a0*/  ISETP.GE.U32.AND P0, PT, R4, 0x300, PT ;  /* 0x000003000400780c */ /* 0x000fda0003f06070 */
[----:B------:R-:W-:Y:S05]  /*04b0*/  @!P0 BRA `(.L_x_357) ;  /* 0x0000000400908947 */ /* 0x000fea0003800000 */
.L_x_371:
        /* <DEDUP_REMOVED lines=13> */
[----:B------:R-:W-:Y:S01]  /*0590*/  IMAD.MOV.U32 R23, RZ, RZ, R12 ;  /* 0x000000ffff177224 */ /* 0x000fe200078e000c */
[----:B------:R-:W-:Y:S01]  /*05a0*/  MOV R25, R13 ;  /* 0x0000000d00197202 */ /* 0x000fe20000000f00 */
[----:B------:R-:W-:Y:S02]  /*05b0*/  IMAD.MOV.U32 R2, RZ, RZ, R14 ;  /* 0x000000ffff027224 */ /* 0x000fe400078e000e */
[----:B------:R-:W-:-:S09]  /*05c0*/  IMAD.MOV.U32 R3, RZ, RZ, R15 ;  /* 0x000000ffff037224 */ /* 0x000fd200078e000f */
        /* <DEDUP_REMOVED lines=9> */
.L_x_364:
[----:B------:R-:W-:Y:S05]  /*0660*/  BSYNC.RECONVERGENT B2 ;  /* 0x0000000000027941 */ /* 0x000fea0003800200 */
.L_x_363:
        /* <DEDUP_REMOVED lines=25> */
.L_x_366:
[----:B------:R-:W-:Y:S05]  /*0800*/  BSYNC.RECONVERGENT B2 ;  /* 0x0000000000027941 */ /* 0x000fea0003800200 */
.L_x_365:
        /* <DEDUP_REMOVED lines=21> */
.L_x_368:
[----:B------:R-:W-:Y:S05]  /*0960*/  BSYNC.RECONVERGENT B2 ;  /* 0x0000000000027941 */ /* 0x000fea0003800200 */
.L_x_367:
        /* <DEDUP_REMOVED lines=8> */
[----:B------:R-:W-:Y:S01]  /*09f0*/  IMAD.MOV.U32 R14, RZ, RZ, R2 ;  /* 0x000000ffff0e7224 */ /* 0x000fe200078e0002 */
[----:B------:R-:W-:Y:S01]  /*0a00*/  MOV R13, R7 ;  /* 0x00000007000d7202 */ /* 0x000fe20000000f00 */
[----:B------:R-:W-:Y:S02]  /*0a10*/  IMAD.MOV.U32 R15, RZ, RZ, R3 ;  /* 0x000000ffff0f7224 */ /* 0x000fe400078e0003 */
[----:B------:R-:W-:-:S09]  /*0a20*/  IMAD.MOV.U32 R12, RZ, RZ, R5 ;  /* 0x000000ffff0c7224 */ /* 0x000fd200078e0005 */
        /* <DEDUP_REMOVED lines=9> */
.L_x_370:
[----:B------:R-:W-:Y:S05]  /*0ac0*/  BSYNC.RECONVERGENT B2 ;  /* 0x0000000000027941 */ /* 0x000fea0003800200 */
.L_x_369:
[----:B------:R-:W-:-:S05]  /*0ad0*/  VIADD R19, R19, 0x400 ;  /* 0x0000040013137836 */ /* 0x000fca0000000000 */
[----:B------:R-:W-:-:S13]  /*0ae0*/  ISETP.GE.AND P0, PT, R19, UR5, PT ;  /* 0x0000000513007c0c */ /* 0x000fda000bf06270 */
[----:B------:R-:W-:Y:S05]  /*0af0*/  @!P0 BRA `(.L_x_371) ;  /* 0xfffffff800708947 */ /* 0x000fea000383ffff */
.L_x_357:
[----:B------:R-:W-:Y:S05]  /*0b00*/  BSYNC.RECONVERGENT B1 ;  /* 0x0000000000017941 */ /* 0x000fea0003800200 */
.L_x_356:
        /* <DEDUP_REMOVED lines=35> */
.L_x_374:
[----:B------:R-:W-:Y:S05]  /*0d40*/  BSYNC.RECONVERGENT B1 ;  /* 0x0000000000017941 */ /* 0x000fea0003800200 */
.L_x_373:
        /* <DEDUP_REMOVED lines=31> */
.L_x_376:
[----:B------:R-:W-:Y:S05]  /*0f40*/  BSYNC.RECONVERGENT B1 ;  /* 0x0000000000017941 */ /* 0x000fea0003800200 */
.L_x_375:
        /* <DEDUP_REMOVED lines=31> */
.L_x_378:
[----:B------:R-:W-:Y:S05]  /*1140*/  BSYNC.RECONVERGENT B1 ;  /* 0x0000000000017941 */ /* 0x000fea0003800200 */
.L_x_377:
        /* <DEDUP_REMOVED lines=31> */
.L_x_380:
[----:B------:R-:W-:Y:S05]  /*1340*/  BSYNC.RECONVERGENT B1 ;  /* 0x0000000000017941 */ /* 0x000fea0003800200 */
.L_x_379:
[----:B------:R-:W-:Y:S01]  /*1350*/  ISETP.GT.AND P0, PT, R9, 0xf, PT ;  /* 0x0000000f0900780c */ /* 0x000fe20003f04270 */
[----:B-1----:R1:W1:Y:S01]  /*1360*/  SHFL.DOWN PT, R6, R4, 0x10, 0x1f ;  /* 0x0a001f0004067f89 */ /* 0x00226200000e0000 */
[----:B------:R-:W-:Y:S01]  /*1370*/  BSSY.RECONVERGENT B1, `(.L_x_381) ;  /* 0x000001d000017945 */ /* 0x000fe20003800200 */
[----:B0-----:R-:W-:Y:S01]  /*1380*/  MOV R14, R8 ;  /* 0x00000008000e7202 */ /* 0x001fe20000000f00 */
[----:B----4-:R-:W-:Y:S01]  /*1390*/  IMAD.MOV.U32 R15, RZ, RZ, R10 ;  /* 0x000000ffff0f7224 */ /* 0x010fe200078e000a */
[----:B--2---:R0:W2:Y:S01]  /*13a0*/  SHFL.DOWN PT, R7, R5, 0x10, 0x1f ;  /* 0x0a001f0005077f89 */ /* 0x0040a200000e0000 */
[----:B------:R-:W-:Y:S02]  /*13b0*/  IMAD.MOV.U32 R2, RZ, RZ, R4 ;  /* 0x000000ffff027224 */ /* 0x000fe400078e0004 */
[----:B------:R-:W-:Y:S01]  /*13c0*/  IMAD.MOV.U32 R3, RZ, RZ, R5 ;  /* 0x000000ffff037224 */ /* 0x000fe200078e0005 */
[----:B------:R0:W4:Y:S04]  /*13d0*/  SHFL.DOWN PT, R11, R8, 0x10, 0x1f ;  /* 0x0a001f00080b7f89 */ /* 0x00012800000e0000 */
[----:B------:R0:W0:Y:S01]  /*13e0*/  SHFL.DOWN PT, R13, R10, 0x10, 0x1f ;  /* 0x0a001f000a0d7f89 */ /* 0x00002200000e0000 */
[----:B------:R-:W-:Y:S05]  /*13f0*/  @P0 BRA `(.L_x_382) ;  /* 0x0000000000500947 */ /* 0x000fea0003800000 */
[----:B-12---:R-:W-:Y:S01]  /*1400*/  DSETP.GEU.AND P0, PT, R4, R6, PT ;  /* 0x000000060400722a */ /* 0x006fe20003f0e000 */
        /* <DEDUP_REMOVED lines=19> */
.L_x_382:
[----:B------:R-:W-:Y:S05]  /*1540*/  BSYNC.RECONVERGENT B1 ;  /* 0x0000000000017941 */ /* 0x000fea0003800200 */
.L_x_381:
        /* <DEDUP_REMOVED lines=11> */
.L_x_384:
[----:B------:R-:W-:Y:S05]  /*1600*/  BSYNC.RECONVERGENT B1 ;  /* 0x0000000000017941 */ /* 0x000fea0003800200 */
.L_x_383:
        /* <DEDUP_REMOVED lines=8> */
[----:B-12---:R-:W1:Y:S04]  /*1690*/  LDS.128 R4, [R0+0x20] ;  /* 0x0000200000047984 */ /* 0x006e680000000c00 */
[----:B---3--:R2:W3:Y:S04]  /*16a0*/  LDS.64 R12, [R0+0x80] ;  /* 0x00008000000c7984 */ /* 0x0084e80000000a00 */
[----:B----4-:R2:W4:Y:S01]  /*16b0*/  LDS.128 R8, [R0+0x30] ;  /* 0x0000300000087984 */ /* 0x0105220000000c00 */
        /* <DEDUP_REMOVED lines=20> */
.L_x_387:
[----:B------:R-:W-:Y:S05]  /*1800*/  BSYNC.RECONVERGENT B1 ;  /* 0x0000000000017941 */ /* 0x000fea0003800200 */
.L_x_386:
        /* <DEDUP_REMOVED lines=10> */
[----:B------:R-:W-:Y:S01]  /*18b0*/  MOV R15, R26 ;  /* 0x0000001a000f7202 */ /* 0x000fe20000000f00 */
[----:B------:R-:W-:Y:S02]  /*18c0*/  IMAD.MOV.U32 R29, RZ, RZ, R27 ;  /* 0x000000ffff1d7224 */ /* 0x000fe400078e001b */
[----:B------:R-:W-:Y:S02]  /*18d0*/  IMAD.MOV.U32 R4, RZ, RZ, R24 ;  /* 0x000000ffff047224 */ /* 0x000fe400078e0018 */
[----:B------:R-:W-:-:S08]  /*18e0*/  IMAD.MOV.U32 R5, RZ, RZ, R25 ;  /* 0x000000ffff057224 */ /* 0x000fd000078e0019 */
        /* <DEDUP_REMOVED lines=9> */
.L_x_389:
[----:B------:R-:W-:Y:S05]  /*1980*/  BSYNC.RECONVERGENT B1 ;  /* 0x0000000000017941 */ /* 0x000fea0003800200 */
.L_x_388:
        /* <DEDUP_REMOVED lines=21> */
.L_x_391:
[----:B------:R-:W-:Y:S05]  /*1ae0*/  BSYNC.RECONVERGENT B1 ;  /* 0x0000000000017941 */ /* 0x000fea0003800200 */
.L_x_390:
        /* <DEDUP_REMOVED lines=23> */
.L_x_393:
[----:B------:R-:W-:Y:S05]  /*1c60*/  BSYNC.RECONVERGENT B1 ;  /* 0x0000000000017941 */ /* 0x000fea0003800200 */
.L_x_392:
        /* <DEDUP_REMOVED lines=21> */
.L_x_395:
[----:B------:R-:W-:Y:S05]  /*1dc0*/  BSYNC.RECONVERGENT B1 ;  /* 0x0000000000017941 */ /* 0x000fea0003800200 */
.L_x_394:
        /* <DEDUP_REMOVED lines=21> */
.L_x_397:
[----:B------:R-:W-:Y:S05]  /*1f20*/  BSYNC.RECONVERGENT B1 ;  /* 0x0000000000017941 */ /* 0x000fea0003800200 */
.L_x_396:
        /* <DEDUP_REMOVED lines=21> */
.L_x_372:
[----:B------:R-:W2:Y:S01]  /*2080*/  S2R R4, SR_LANEID ;  /* 0x0000000000047919 */ /* 0x000ea20000000000 */
[----:B-1----:R-:W-:Y:S01]  /*2090*/  LOP3.LUT R2, R0, 0x3e0, RZ, 0xc0, !PT ;  /* 0x000003e000027812 */ /* 0x002fe200078ec0ff */
[----:B------:R-:W-:Y:S01]  /*20a0*/  BSSY.RECONVERGENT B1, `(.L_x_398) ;  /* 0x0000024000017945 */ /* 0x000fe20003800200 */
[----:B-----5:R-:W-:Y:S02]  /*20b0*/  IMAD.MOV.U32 R16, RZ, RZ, R12 ;  /* 0x000000ffff107224 */ /* 0x020fe400078e000c */
[----:B------:R-:W-:Y:S02]  /*20c0*/  IMAD.MOV.U32 R18, RZ, RZ, R13 ;  /* 0x000000ffff127224 */ /* 0x000fe400078e000d */
[----:B------:R-:W-:Y:S01]  /*20d0*/  VIADD R3, R2, 0x20 ;  /* 0x0000002002037836 */ /* 0x000fe20000000000 */
[----:B------:R-:W-:-:S04]  /*20e0*/  LOP3.LUT R2, RZ, R2, RZ, 0x33, !PT ;  /* 0x00000002ff027212 */ /* 0x000fc800078e33ff */
[----:B------:R-:W-:Y:S01]  /*20f0*/  ISETP.GT.AND P0, PT, R3, UR8, PT ;  /* 0x0000000803007c0c */ /* 0x000fe2000bf04270 */
[----:B------:R-:W-:Y:S02]  /*2100*/  VIADD R2, R2, UR8 ;  /* 0x0000000802027c36 */ /* 0x000fe40008000000 */
[----:B------:R-:W-:-:S03]  /*2110*/  IMAD.MOV.U32 R3, RZ, RZ, R15 ;  /* 0x000000ffff037224 */ /* 0x000fc600078e000f */
[----:B------:R-:W-:Y:S01]  /*2120*/  SEL R5, R2, 0x1f, P0 ;  /* 0x0000001f02057807 */ /* 0x000fe20000000000 */
[----:B------:R-:W-:-:S04]  /*2130*/  IMAD.MOV.U32 R2, RZ, RZ, R14 ;  /* 0x000000ffff027224 */ /* 0x000fc800078e000e */
[----:B------:R1:W3:Y:S04]  /*2140*/  SHFL.DOWN PT, R6, R14, 0x1, R5 ;  /* 0x082000000e067989 */ /* 0x0002e800000e0005 */
[----:B------:R1:W4:Y:S04]  /*2150*/  SHFL.DOWN PT, R7, R15, 0x1, R5 ;  /* 0x082000000f077989 */ /* 0x00032800000e0005 */
[----:B0-----:R1:W0:Y:S01]  /*2160*/  SHFL.DOWN PT, R9, R12, 0x1, R5 ;  /* 0x082000000c097989 */ /* 0x00122200000e0005 */
[----:B--2---:R-:W-:-:S03]  /*2170*/  ISETP.GE.AND P0, PT, R4, R5, PT ;  /* 0x000000050400720c */ /* 0x004fc60003f06270 */
[----:B------:R1:W2:Y:S10]  /*2180*/  SHFL.DOWN PT, R11, R13, 0x1, R5 ;  /* 0x082000000d0b7989 */ /* 0x0002b400000e0005 */
[----:B-1----:R-:W-:Y:S05]  /*2190*/  @P0 BRA `(.L_x_399) ;  /* 0x0000000000500947 */ /* 0x002fea0003800000 */
[----:B---34-:R-:W-:Y:S01]  /*21a0*/  DSETP.GEU.AND P0, PT, R14, R6, PT ;  /* 0x000000060e00722a */ /* 0x018fe20003f0e000 */
[----:B0-----:R-:W-:Y:S01]  /*21b0*/  MOV R16, R9 ;  /* 0x0000000900107202 */ /* 0x001fe20000000f00 */
[----:B--2---:R-:W-:Y:S02]  /*21c0*/  IMAD.MOV.U32 R18, RZ, RZ, R11 ;  /* 0x000000ffff127224 */ /* 0x004fe400078e000b */
        /* <DEDUP_REMOVED lines=17> */
.L_x_399:
[----:B------:R-:W-:Y:S05]  /*22e0*/  BSYNC.RECONVERGENT B1 ;  /* 0x0000000000017941 */ /* 0x000fea0003800200 */
.L_x_398:
        /* <DEDUP_REMOVED lines=8> */
[----:B--2---:R1:W2:Y:S01]  /*2370*/  SHFL.DOWN PT, R11, R16, 0x2, R5 ;  /* 0x08400000100b7989 */ /* 0x0042a200000e0005 */
[----:B----4-:R-:W-:-:S03]  /*2380*/  IMAD.MOV.U32 R7, RZ, RZ, R3 ;  /* 0x000000ffff077224 */ /* 0x010fc600078e0003 */
[----:B------:R1:W4:Y:S04]  /*2390*/  SHFL.DOWN PT, R13, R18, 0x2, R5 ;  /* 0x08400000120d7989 */ /* 0x00032800000e0005 */
[----:B------:R-:W-:Y:S05]  /*23a0*/  @P0 BRA `(.L_x_401) ;  /* 0x0000000000500947 */ /* 0x000fea0003800000 */
[----:B0--3--:R-:W-:Y:S01]  /*23b0*/  DSETP.GEU.AND P0, PT, R2, R8, PT ;  /* 0x000000080200722a */ /* 0x009fe20003f0e000 */
        /* <DEDUP_REMOVED lines=19> */
.L_x_401:
[----:B------:R-:W-:Y:S05]  /*24f0*/  BSYNC.RECONVERGENT B1 ;  /* 0x0000000000017941 */ /* 0x000fea0003800200 */
.L_x_400:
[----:B-1----:R-:W-:Y:S01]  /*2500*/  VIADD R2, R4, 0x4 ;  /* 0x0000000404027836 */ /* 0x002fe20000000000 */
[----:B---3--:R1:W3:Y:S01]  /*2510*/  SHFL.DOWN PT, R8, R6, 0x4, R5 ;  /* 0x0880000006087989 */ /* 0x0082e200000e0005 */
[----:B------:R-:W-:Y:S01]  /*2520*/  BSSY.RECONVERGENT B1, `(.L_x_402) ;  /* 0x000001e000017945 */ /* 0x000fe20003800200 */
[----:B------:R-:W-:Y:S01]  /*2530*/  IMAD.MOV.U32 R14, RZ, RZ, R10 ;  /* 0x000000ffff0e7224 */ /* 0x000fe200078e000a */
[----:B------:R-:W-:Y:S01]  /*2540*/  MOV R3, R7 ;  /* 0x0000000700037202 */ /* 0x000fe20000000f00 */
[----:B0-----:R1:W0:Y:S01]  /*2550*/  SHFL.DOWN PT, R9, R7, 0x4, R5 ;  /* 0x0880000007097989 */ /* 0x00122200000e0005 */
[----:B------:R-:W-:Y:S01]  /*2560*/  ISETP.GT.AND P0, PT, R2, R5, PT ;  /* 0x000000050200720c */ /* 0x000fe20003f04270 */
[----:B------:R-:W-:Y:S02]  /*2570*/  IMAD.MOV.U32 R16, RZ, RZ, R12 ;  /* 0x000000ffff107224 */ /* 0x000fe400078e000c */
[----:B--2---:R1:W2:Y:S01]  /*2580*/  SHFL.DOWN PT, R11, R10, 0x4, R5 ;  /* 0x088000000a0b7989 */ /* 0x0042a200000e0005 */
[----:B------:R-:W-:-:S03]  /*2590*/  IMAD.MOV.U32 R2, RZ, RZ, R6 ;  /* 0x000000ffff027224 */ /* 0x000fc600078e0006 */
[----:B----4-:R1:W4:Y:S06]  /*25a0*/  SHFL.DOWN PT, R13, R12, 0x4, R5 ;  /* 0x088000000c0d7989 */ /* 0x01032c00000e0005 */
        /* <DEDUP_REMOVED lines=21> */
.L_x_403:
[----:B------:R-:W-:Y:S05]  /*2700*/  BSYNC.RECONVERGENT B1 ;  /* 0x0000000000017941 */ /* 0x000fea0003800200 */
.L_x_402:
[----:B-1----:R-:W-:Y:S01]  /*2710*/  VIADD R6, R4, 0x8 ;  /* 0x0000000804067836 */ /* 0x002fe20000000000 */
[----:B---3--:R1:W3:Y:S01]  /*2720*/  SHFL.DOWN PT, R8, R2, 0x8, R5 ;  /* 0x0900000002087989 */ /* 0x0082e200000e0005 */
[----:B------:R-:W-:Y:S01]  /*2730*/  BSSY.RECONVERGENT B1, `(.L_x_404) ;  /* 0x000001e000017945 */ /* 0x000fe20003800200 */
[----:B------:R-:W-:Y:S02]  /*2740*/  IMAD.MOV.U32 R10, RZ, RZ, R14 ;  /* 0x000000ffff0a7224 */ /* 0x000fe400078e000e */
[----:B------:R-:W-:Y:S01]  /*2750*/  ISETP.GT.AND P0, PT, R6, R5, PT ;  /* 0x000000050600720c */ /* 0x000fe20003f04270 */
[----:B0-----:R1:W0:Y:S01]  /*2760*/  SHFL.DOWN PT, R9, R3, 0x8, R5 ;  /* 0x0900000003097989 */ /* 0x00122200000e0005 */
[----:B------:R-:W-:Y:S02]  /*2770*/  IMAD.MOV.U32 R12, RZ, RZ, R16 ;  /* 0x000000ffff0c7224 */ /* 0x000fe400078e0010 */
[----:B------:R-:W-:Y:S01]  /*2780*/  IMAD.MOV.U32 R6, RZ, RZ, R2 ;  /* 0x000000ffff067224 */ /* 0x000fe200078e0002 */
[----:B--2---:R1:W2:Y:S01]  /*2790*/  SHFL.DOWN PT, R11, R14, 0x8, R5 ;  /* 0x090000000e0b7989 */ /* 0x0042a200000e0005 */
[----:B------:R-:W-:-:S03]  /*27a0*/  IMAD.MOV.U32 R7, RZ, RZ, R3 ;  /* 0x000000ffff077224 */ /* 0x000fc600078e0003 */
[----:B----4-:R1:W4:Y:S04]  /*27b0*/  SHFL.DOWN PT, R13, R16, 0x8, R5 ;  /* 0x09000000100d7989 */ /* 0x01032800000e0005 */
        /* <DEDUP_REMOVED lines=21> */
.L_x_405:
[----:B------:R-:W-:Y:S05]  /*2910*/  BSYNC.RECONVERGENT B1 ;  /* 0x0000000000017941 */ /* 0x000fea0003800200 */
.L_x_404:
[----:B-1----:R-:W-:Y:S01]  /*2920*/  VIADD R2, R4, 0x10 ;  /* 0x0000001004027836 */ /* 0x002fe20000000000 */
[----:B---3--:R1:W3:Y:S01]  /*2930*/  SHFL.DOWN PT, R8, R6, 0x10, R5 ;  /* 0x0a00000006087989 */ /* 0x0082e200000e0005 */
[----:B------:R-:W-:Y:S01]  /*2940*/  BSSY.RECONVERGENT B1, `(.L_x_406) ;  /* 0x000001e000017945 */ /* 0x000fe20003800200 */
[----:B------:R-:W-:Y:S02]  /*2950*/  IMAD.MOV.U32 R14, RZ, RZ, R10 ;  /* 0x000000ffff0e7224 */ /* 0x000fe400078e000a */
[----:B------:R-:W-:Y:S01]  /*2960*/  ISETP.GT.AND P0, PT, R2, R5, PT ;  /* 0x000000050200720c */ /* 0x000fe20003f04270 */
[----:B0-----:R1:W0:Y:S01]  /*2970*/  SHFL.DOWN PT, R9, R7, 0x10, R5 ;  /* 0x0a00000007097989 */ /* 0x00122200000e0005 */
[----:B------:R-:W-:Y:S01]  /*2980*/  IMAD.MOV.U32 R15, RZ, RZ, R12 ;  /* 0x000000ffff0f7224 */ /* 0x000fe200078e000c */
[----:B------:R-:W-:Y:S01]  /*2990*/  MOV R2, R6 ;  /* 0x0000000600027202 */ /* 0x000fe20000000f00 */
[----:B------:R-:W-:Y:S01]  /*29a0*/  IMAD.MOV.U32 R3, RZ, RZ, R7 ;  /* 0x000000ffff037224 */ /* 0x000fe200078e0007 */
[----:B--2---:R1:W2:Y:S04]  /*29b0*/  SHFL.DOWN PT, R11, R10, 0x10, R5 ;  /* 0x0a0000000a0b7989 */ /* 0x0042a800000e0005 */
        /* <DEDUP_REMOVED lines=22> */
.L_x_407:
[----:B------:R-:W-:Y:S05]  /*2b20*/  BSYNC.RECONVERGENT B1 ;  /* 0x0000000000017941 */ /* 0x000fea0003800200 */
.L_x_406:
        /* <DEDUP_REMOVED lines=11> */
.L_x_409:
[----:B------:R-:W-:Y:S05]  /*2be0*/  BSYNC.RECONVERGENT B1 ;  /* 0x0000000000017941 */ /* 0x000fea0003800200 */
.L_x_408:
[----:B------:R-:W-:Y:S01]  /*2bf0*/  BAR.SYNC.DEFER_BLOCKING 0x0 ;  /* 0x0000000000007b1d */ /* 0x000fe20000010000 */
[----:B------:R-:W-:-:S13]  /*2c00*/  ISETP.NE.AND P1, PT, R0, RZ, PT ;  /* 0x000000ff0000720c */ /* 0x000fda0003f25270 */
[----:B------:R-:W-:Y:S05]  /*2c10*/  @P1 BRA `(.L_x_385) ;  /* 0x0000003400981947 */ /* 0x000fea0003800000 */
[----:B------:R-:W-:Y:S01]  /*2c20*/  UISETP.GE.AND UP0, UPT, UR8, 0x21, UPT ;  /* 0x000000210800788c */ /* 0x000fe2000bf06270 */
[----:B--2---:R-:W-:Y:S02]  /*2c30*/  IMAD.MOV.U32 R11, RZ, RZ, R14 ;  /* 0x000000ffff0b7224 */ /* 0x004fe400078e000e */
[----:B---3--:R-:W-:Y:S02]  /*2c40*/  IMAD.MOV.U32 R8, RZ, RZ, R15 ;  /* 0x000000ffff087224 */ /* 0x008fe400078e000f */
[----:B------:R-:W-:Y:S02]  /*2c50*/  IMAD.MOV.U32 R4, RZ, RZ, R2 ;  /* 0x000000ffff047224 */ /* 0x000fe400078e0002 */
[----:B-1----:R-:W-:Y:S02]  /*2c60*/  IMAD.MOV.U32 R5, RZ, RZ, R3 ;  /* 0x000000ffff057224 */ /* 0x002fe400078e0003 */
[----:B------:R-:W-:Y:S05]  /*2c70*/  BRA.U !UP0, `(.L_x_410) ;  /* 0x00000001086c7547 */ /* 0x000fea000b800000 */
[----:B------:R-:W1:Y:S01]  /*2c80*/  S2UR UR5, SR_CgaCtaId ;  /* 0x00000000000579c3 */ /* 0x000e620000008800 */
[----:B------:R-:W-:Y:S01]  /*2c90*/  UMOV UR4, 0x400 ;  /* 0x0000040000047882 */ /* 0x000fe20000000000 */
[----:B------:R-:W-:Y:S01]  /*2ca0*/  BSSY.RECONVERGENT B1, `(.L_x_410) ;  /* 0x0000018000017945 */ /* 0x000fe20003800200 */
[----:B-1----:R-:W-:-:S09]  /*2cb0*/  ULEA UR4, UR5, UR4, 0x18 ;  /* 0x0000000405047291 */ /* 0x002fd2000f8ec0ff */
[----:B------:R-:W1:Y:S04]  /*2cc0*/  LDS.64 R6, [UR4+0x18] ;  /* 0x00001804ff067984 */ /* 0x000e680008000a00 */
[----:B----4-:R-:W2:Y:S01]  /*2cd0*/  LDS.64 R12, [UR4+0x20] ;  /* 0x00002004ff0c7984 */ /* 0x010ea20008000a00 */
[----:B-1----:R-:W-:Y:S01]  /*2ce0*/  DSETP.GEU.AND P0, PT, R2, R6, PT ;  /* 0x000000060200722a */ /* 0x002fe20003f0e000 */
        /* <DEDUP_REMOVED lines=19> */
.L_x_411:
[----:B------:R-:W-:Y:S05]  /*2e20*/  BSYNC.RECONVERGENT B1 ;  /* 0x0000000000017941 */ /* 0x000fea0003800200 */
.L_x_410:
[----:B------:R-:W-:Y:S01]  /*2e30*/  UISETP.GE.AND UP0, UPT, UR8, 0x41, UPT ;  /* 0x000000410800788c */ /* 0x000fe2000bf06270 */
[----:B0-----:R-:W-:Y:S01]  /*2e40*/  IMAD.MOV.U32 R9, RZ, RZ, R11 ;  /* 0x000000ffff097224 */ /* 0x001fe200078e000b */
        /* <DEDUP_REMOVED lines=9> */
[----:B----4-:R-:W1:Y:S01]  /*2ee0*/  LDS.64 R12, [UR4+0x30] ;  /* 0x00003004ff0c7984 */ /* 0x010e620008000a00 */
        /* <DEDUP_REMOVED lines=20> */
.L_x_413:
[----:B------:R-:W-:Y:S05]  /*3030*/  BSYNC.RECONVERGENT B1 ;  /* 0x0000000000017941 */ /* 0x000fea0003800200 */
.L_x_412:
        /* <DEDUP_REMOVED lines=32> */
.L_x_415:
[----:B------:R-:W-:Y:S05]  /*3240*/  BSYNC.RECONVERGENT B1 ;  /* 0x0000000000017941 */ /* 0x000fea0003800200 */
.L_x_414:
        /* <DEDUP_REMOVED lines=32> */
.L_x_417:
[----:B------:R-:W-:Y:S05]  /*3450*/  BSYNC.RECONVERGENT B1 ;  /* 0x0000000000017941 */ /* 0x000fea0003800200 */
.L_x_416:
        /* <DEDUP_REMOVED lines=32> */
.L_x_419:
[----:B------:R-:W-:Y:S05]  /*3660*/  BSYNC.RECONVERGENT B1 ;  /* 0x0000000000017941 */ /* 0x000fea0003800200 */
.L_x_418:
        /* <DEDUP_REMOVED lines=13> */
[----:B------:R-:W-:Y:S01]  /*3740*/  MOV R6, R2 ;  /* 0x0000000200067202 */ /* 0x000fe20000000f00 */
[----:B------:R-:W-:Y:S02]  /*3750*/  IMAD.MOV.U32 R7, RZ, RZ, R3 ;  /* 0x000000ffff077224 */ /* 0x000fe400078e0003 */
        /* <DEDUP_REMOVED lines=17> */
.L_x_421:
[----:B------:R-:W-:Y:S05]  /*3870*/  BSYNC.RECONVERGENT B1 ;  /* 0x0000000000017941 */ /* 0x000fea0003800200 */
.L_x_420:
        /* <DEDUP_REMOVED lines=32> */
.L_x_353:
        /* <DEDUP_REMOVED lines=34> */
[----:B------:R-:W-:-:S04]  /*3ca0*/  IMAD.MOV.U32 R15, RZ, RZ, 0x500 ;  /* 0x00000500ff0f7424 */ /* 0x000fc800078e00ff */
        /* <DEDUP_REMOVED lines=8> */
[----:B------:R-:W-:Y:S02]  /*3d30*/  @P2 MOV R9, R13 ;  /* 0x0000000d00092202 */ /* 0x000fe40000000f00 */
[----:B------:R-:W-:-:S04]  /*3d40*/  @P2 SEL R7, R11, R7, P0 ;  /* 0x000000070b072207 */ /* 0x000fc80000000000 */
        /* <DEDUP_REMOVED lines=11> */
[----:B------:R-:W-:Y:S01]  /*3e00*/  IMAD.MOV.U32 R27, RZ, RZ, R2 ;  /* 0x000000ffff1b7224 */ /* 0x000fe200078e0002 */
[----:B------:R-:W0:Y:S01]  /*3e10*/  LDCU UR4, c[0x0][0x390] ;  /* 0x00007200ff0477ac */ /* 0x000e220008000800 */
[----:B------:R-:W-:Y:S02]  /*3e20*/  IMAD.MOV.U32 R24, RZ, RZ, R3 ;  /* 0x000000ffff187224 */ /* 0x000fe400078e0003 */
[----:B------:R-:W-:-:S07]  /*3e30*/  IMAD.MOV.U32 R25, RZ, RZ, 0x500 ;  /* 0x00000500ff197424 */ /* 0x000fce00078e00ff */
.L_x_423:
[----:B------:R-:W1:Y:S01]  /*3e40*/  LDC.64 R22, c[0x0][0x380] ;  /* 0x0000e000ff167b82 */ /* 0x000e620000000a00 */
[----:B------:R-:W-:-:S04]  /*3e50*/  IMAD.IADD R3, R0, 0x1, R25 ;  /* 0x0000000100037824 */ /* 0x000fc800078e0219 */
[----:B-1----:R-:W-:-:S05]  /*3e60*/  IMAD.WIDE.U32 R22, R3, 0x10, R22 ;  /* 0x0000001003167825 */ /* 0x002fca00078e0016 */
        /* <DEDUP_REMOVED lines=17> */
[----:B------:R-:W-:-:S06]  /*3f80*/  @P2 IMAD.MOV.U32 R6, RZ, RZ, R29 ;  /* 0x000000ffff062224 */ /* 0x000fcc00078e001d */
[----:B----4-:R-:W-:Y:S01]  /*3f90*/  DSETP.GEU.AND P1, PT, R6, R10, PT ;  /* 0x0000000a0600722a */ /* 0x010fe20003f2e000 */
[----:B------:R-:W-:Y:S02]  /*3fa0*/  @P2 SEL R8, R27, R8, P0 ;  /* 0x000000081b082207 */ /* 0x000fe40000000000 */
[----:B------:R-:W-:-:S11]  /*3fb0*/  @P2 SEL R9, R24, R9, P0 ;  /* 0x0000000918092207 */ /* 0x000fd60000000000 */
[----:B-----5:R-:W-:-:S04]  /*3fc0*/  @P1 ISETP.GE.U32.AND P0, PT, R8, R12, PT ;  /* 0x0000000c0800120c */ /* 0x020fc80003f06070 */
        /* <DEDUP_REMOVED lines=25> */
[----:B------:R-:W-:Y:S01]  /*4160*/  @P1 IMAD.MOV.U32 R19, RZ, RZ, R15 ;  /* 0x000000ffff131224 */ /* 0x000fe200078e000f */
[----:B------:R-:W-:Y:S02]  /*4170*/  @P1 SEL R20, R16, R20, P0 ;  /* 0x0000001410141207 */ /* 0x000fe40000000000 */
[----:B------:R-:W-:Y:S01]  /*4180*/  @P1 SEL R21, R17, R21, P0 ;  /* 0x0000001511151207 */ /* 0x000fe20000000000 */
[----:B------:R-:W-:-:S05]  /*4190*/  VIADD R7, R25, 0xa00 ;  /* 0x00000a0019077836 */ /* 0x000fca0000000000 */
[----:B0-----:R-:W-:Y:S01]  /*41a0*/  ISETP.GT.AND P1, PT, R7, UR4, PT ;  /* 0x0000000407007c0c */ /* 0x001fe2000bf24270 */
[----:B------:R-:W-:-:S04]  /*41b0*/  VIADD R15, R25, 0x500 ;  /* 0x00000500190f7836 */ /* 0x000fc80000000000 */
[----:B------:R-:W-:Y:S01]  /*41c0*/  IMAD.MOV.U32 R25, RZ, RZ, R15 ;  /* 0x000000ffff197224 */ /* 0x000fe200078e000f */
[----:B--2---:R-:W-:-:S14]  /*41d0*/  DSETP.GEU.AND P2, PT, R18, R4, PT ;  /* 0x000000041200722a */ /* 0x004fdc0003f4e000 */
[----:B------:R-:W-:-:S04]  /*41e0*/  @P2 ISETP.GE.U32.AND P0, PT, R20, R2, PT ;  /* 0x000000021400220c */ /* 0x000fc80003f06070 */
[----:B------:R-:W-:-:S13]  /*41f0*/  @P2 ISETP.GE.AND.EX P0, PT, R21, R3, PT, P0 ;  /* 0x000000031500220c */ /* 0x000fda0003f06300 */
[----:B------:R-:W-:-:S06]  /*4200*/  @P2 DSETP.GT.OR P0, PT, R18, R4, !P0 ;  /* 0x000000041200222a */ /* 0x000fcc0004704400 */
[----:B------:R-:W-:Y:S02]  /*4210*/  @P2 FSEL R6, R18, R4, P0 ;  /* 0x0000000412062208 */ /* 0x000fe40000000000 */
[----:B------:R-:W-:Y:S02]  /*4220*/  @P2 FSEL R19, R19, R5, P0 ;  /* 0x0000000513132208 */ /* 0x000fe40000000000 */
[----:B------:R-:W-:Y:S02]  /*4230*/  @P2 SEL R2, R20, R2, P0 ;  /* 0x0000000214022207 */ /* 0x000fe40000000000 */
[----:B------:R-:W-:Y:S01]  /*4240*/  @P2 SEL R3, R21, R3, P0 ;  /* 0x0000000315032207 */ /* 0x000fe20000000000 */
[----:B------:R-:W-:Y:S02]  /*4250*/  @P2 IMAD.MOV.U32 R4, RZ, RZ, R6 ;  /* 0x000000ffff042224 */ /* 0x000fe400078e0006 */
[----:B------:R-:W-:Y:S02]  /*4260*/  @P2 IMAD.MOV.U32 R5, RZ, RZ, R19 ;  /* 0x000000ffff052224 */ /* 0x000fe400078e0013 */
[----:B------:R-:W-:-:S02]  /*4270*/  IMAD.MOV.U32 R27, RZ, RZ, R2 ;  /* 0x000000ffff1b7224 */ /* 0x000fc400078e0002 */
[----:B------:R-:W-:Y:S01]  /*4280*/  IMAD.MOV.U32 R24, RZ, RZ, R3 ;  /* 0x000000ffff187224 */ /* 0x000fe200078e0003 */
[----:B------:R-:W-:Y:S06]  /*4290*/  @!P1 BRA `(.L_x_423) ;  /* 0xfffffff800e89947 */ /* 0x000fec000383ffff */
.L_x_422:
[----:B------:R-:W-:-:S13]  /*42a0*/  ISETP.GE.AND P0, PT, R15, UR4, PT ;  /* 0x000000040f007c0c */ /* 0x000fda000bf06270 */
        /* <DEDUP_REMOVED lines=12> */
[----:B------:R-:W0:Y:S01]  /*4370*/  LDC.64 R6, c[0x0][0x380] ;  /* 0x0000e000ff067b82 */ /* 0x000e220000000a00 */
[----:B------:R-:W-:Y:S01]  /*4380*/  LEA.HI R8, R20, 0x1, RZ, 0x18 ;  /* 0x0000000114087811 */ /* 0x000fe200078fc0ff */
[----:B------:R-:W-:Y:S01]  /*4390*/  IMAD.IADD R21, R0, 0x1, R15 ;  /* 0x0000000100157824 */ /* 0x000fe200078e020f */
[----:B------:R-:W-:Y:S02]  /*43a0*/  MOV R12, R0 ;  /* 0x00000000000c7202 */ /* 0x000fe40000000f00 */
[----:B------:R-:W-:-:S05]  /*43b0*/  LOP3.LUT R8, R8, 0x3, RZ, 0xc0, !PT ;  /* 0x0000000308087812 */ /* 0x000fca00078ec0ff */
[----:B------:R-:W-:-:S07]  /*43c0*/  IMAD.MOV R14, RZ, RZ, -R8 ;  /* 0x000000ffff0e7224 */ /* 0x000fce00078e0a08 */
.L_x_430:
[----:B0-----:R-:W-:-:S05]  /*43d0*/  IMAD.WIDE.U32 R18, R21, 0x10, R6 ;  /* 0x0000001015127825 */ /* 0x001fca00078e0006 */
[----:B------:R-:W2:Y:S04]  /*43e0*/  LDG.E.64.CONSTANT R8, desc[UR6][R18.64] ;  /* 0x0000000612087981 */ /* 0x000ea8000c1e9b00 */
[----:B------:R-:W3:Y:S01]  /*43f0*/  LDG.E.64.CONSTANT R10, desc[UR6][R18.64+0x8] ;  /* 0x00000806120a7981 */ /* 0x000ee2000c1e9b00 */
[----:B------:R-:W-:Y:S01]  /*4400*/  VIADD R14, R14, 0x1 ;  /* 0x000000010e0e7836 */ /* 0x000fe20000000000 */
[----:B------:R-:W-:Y:S01]  /*4410*/  BSSY.RECONVERGENT B3, `(.L_x_428) ;  /* 0x000001a000037945 */ /* 0x000fe20003800200 */
[----:B------:R-:W-:Y:S02]  /*4420*/  IMAD.MOV.U32 R23, RZ, RZ, R2 ;  /* 0x000000ffff177224 */ /* 0x000fe400078e0002 */
        /* <DEDUP_REMOVED lines=24> */
.L_x_429:
[----:B------:R-:W-:Y:S05]  /*45b0*/  BSYNC.RECONVERGENT B3 ;  /* 0x0000000000037941 */ /* 0x000fea0003800200 */
.L_x_428:
[----:B------:R-:W-:Y:S02]  /*45c0*/  VIADD R12, R12, 0x100 ;  /* 0x000001000c0c7836 */ /* 0x000fe40000000000 */
[----:B------:R-:W-:Y:S01]  /*45d0*/  VIADD R21, R21, 0x100 ;  /* 0x0000010015157836 */ /* 0x000fe20000000000 */
[----:B------:R-:W-:Y:S06]  /*45e0*/  @P2 BRA `(.L_x_430) ;  /* 0xfffffffc00782947 */ /* 0x000fec000383ffff */
.L_x_427:
[----:B------:R-:W-:Y:S05]  /*45f0*/  BSYNC.RECONVERGENT B2 ;  /* 0x0000000000027941 */ /* 0x000fea0003800200 */
.L_x_426:
[----:B------:R-:W-:-:S13]  /*4600*/  ISETP.GE.U32.AND P0, PT, R20, 0x300, PT ;  /* 0x000003001400780c */ /* 0x000fda0003f06070 */
[----:B------:R-:W-:Y:S05]  /*4610*/  @!P0 BRA `(.L_x_425) ;  /* 0x0000000400c88947 */ /* 0x000fea0003800000 */
[----:B------:R-:W0:Y:S01]  /*4620*/  LDCU.64 UR8, c[0x0][0x380] ;  /* 0x00007000ff0877ac */ /* 0x000e220008000a00 */
[----:B------:R-:W1:Y:S01]  /*4630*/  LDC.64 R10, c[0x0][0x380] ;  /* 0x0000e000ff0a7b82 */ /* 0x000e620000000a00 */
[C---:B------:R-:W-:Y:S01]  /*4640*/  IADD3 R17, P0, PT, R12.reuse, R15, RZ ;  /* 0x0000000f0c117210 */ /* 0x040fe20007f1e0ff */
[----:B------:R-:W-:-:S04]  /*4650*/  IMAD.IADD R15, R12, 0x1, R15 ;  /* 0x000000010c0f7824 */ /* 0x000fc800078e020f */
[----:B------:R-:W-:Y:S01]  /*4660*/  IMAD.X R6, RZ, RZ, RZ, P0 ;  /* 0x000000ffff067224 */ /* 0x000fe200000e06ff */
[----:B0-----:R-:W-:-:S04]  /*4670*/  LEA R14, P1, R17, UR8, 0x4 ;  /* 0x00000008110e7c11 */ /* 0x001fc8000f8220ff */
[----:B------:R-:W-:Y:S02]  /*4680*/  IADD3 R14, P0, PT, R14, 0x3008, RZ ;  /* 0x000030080e0e7810 */ /* 0x000fe40007f1e0ff */
[----:B------:R-:W-:-:S05]  /*4690*/  LEA.HI.X R17, R17, UR9, R6, 0x4, P1 ;  /* 0x0000000911117c11 */ /* 0x000fca00088f2406 */
[----:B------:R-:W-:-:S07]  /*46a0*/  IMAD.X R17, RZ, RZ, R17, P0 ;  /* 0x000000ffff117224 */ /* 0x000fce00000e0611 */
.L_x_439:
[----:B-1----:R-:W-:-:S05]  /*46b0*/  IMAD.WIDE.U32 R8, R15, 0x10, R10 ;  /* 0x000000100f087825 */ /* 0x002fca00078e000a */
[----:B------:R-:W2:Y:S04]  /*46c0*/  LDG.E.64.CONSTANT R22, desc[UR6][R8.64] ;  /* 0x0000000608167981 */ /* 0x000ea8000c1e9b00 */
[----:B------:R0:W3:Y:S02]  /*46d0*/  LDG.E.64.CONSTANT R6, desc[UR6][R8.64+0x8] ;  /* 0x0000080608067981 */ /* 0x0000e4000c1e9b00 */
[----:B0-----:R-:W-:Y:S02]  /*46e0*/  IMAD.MOV.U32 R8, RZ, RZ, R14 ;  /* 0x000000ffff087224 */ /* 0x001fe400078e000e */
[----:B------:R-:W-:-:S05]  /*46f0*/  IMAD.MOV.U32 R9, RZ, RZ, R17 ;  /* 0x000000ffff097224 */ /* 0x000fca00078e0011 */
[----:B------:R0:W5:Y:S04]  /*4700*/  LDG.E.64.CONSTANT R20, desc[UR6][R8.64+-0x2008] ;  /* 0xffdff80608147981 */ /* 0x000168000c1e9b00 */
[----:B------:R0:W5:Y:S01]  /*4710*/  LDG.E.64.CONSTANT R18, desc[UR6][R8.64+-0x2000] ;  /* 0xffe0000608127981 */ /* 0x000162000c1e9b00 */
[----:B------:R-:W-:Y:S01]  /*4720*/  BSSY.RECONVERGENT B2, `(.L_x_431) ;  /* 0x0000015000027945 */ /* 0x000fe20003800200 */
[----:B--2---:R-:W-:Y:S01]  /*4730*/  DSETP.GEU.AND P0, PT, R4, R22, PT ;  /* 0x000000160400722a */ /* 0x004fe20003f0e000 */
[----:B------:R-:W-:Y:S02]  /*4740*/  IMAD.MOV.U32 R16, RZ, RZ, R22 ;  /* 0x000000ffff107224 */ /* 0x000fe400078e0016 */
[----:B------:R-:W-:Y:S01]  /*4750*/  IMAD.MOV.U32 R17, RZ, RZ, R23 ;  /* 0x000000ffff117224 */ /* 0x000fe200078e0017 */
[----:B---3--:R-:W-:Y:S01]  /*4760*/  MOV R29, R7 ;  /* 0x00000007001d7202 */ /* 0x008fe20000000f00 */
[----:B------:R-:W-:-:S09]  /*4770*/  IMAD.MOV.U32 R27, RZ, RZ, R6 ;  /* 0x000000ffff1b7224 */ /* 0x000fd200078e0006 */
        /* <DEDUP_REMOVED lines=15> */
.L_x_432:
[----:B------:R-:W-:Y:S05]  /*4870*/  BSYNC.RECONVERGENT B2 ;  /* 0x0000000000027941 */ /* 0x000fea0003800200 */
.L_x_431:
[----:B------:R0:W5:Y:S04]  /*4880*/  LDG.E.64.CONSTANT R6, desc[UR6][R8.64+-0x1008] ;  /* 0xffeff80608067981 */ /* 0x000168000c1e9b00 */
[----:B------:R0:W5:Y:S02]  /*4890*/  LDG.E.64.CONSTANT R4, desc[UR6][R8.64+-0x1000] ;  /* 0xfff0000608047981 */ /* 0x000164000c1e9b00 */
[----:B-----5:R-:W-:Y:S01]  /*48a0*/  DSETP.GEU.AND P0, PT, R16, R20, PT ;  /* 0x000000141000722a */ /* 0x020fe20003f0e000 */
[----:B------:R-:W-:Y:S01]  /*48b0*/  BSSY.RECONVERGENT B2, `(.L_x_433) ;  /* 0x0000014000027945 */ /* 0x000fe20003800200 */
[----:B------:R-:W-:Y:S02]  /*48c0*/  IMAD.MOV.U32 R2, RZ, RZ, R20 ;  /* 0x000000ffff027224 */ /* 0x000fe400078e0014 */
[----:B------:R-:W-:-:S02]  /*48d0*/  IMAD.MOV.U32 R3, RZ, RZ, R21 ;  /* 0x000000ffff037224 */ /* 0x000fc400078e0015 */
        /* <DEDUP_REMOVED lines=17> */
.L_x_434:
[----:B------:R-:W-:Y:S05]  /*49f0*/  BSYNC.RECONVERGENT B2 ;  /* 0x0000000000027941 */ /* 0x000fea0003800200 */
.L_x_433:
[----:B------:R0:W5:Y:S04]  /*4a00*/  LDG.E.64.CONSTANT R16, desc[UR6][R8.64+-0x8] ;  /* 0xfffff80608107981 */ /* 0x000168000c1e9b00 */
[----:B------:R0:W5:Y:S01]  /*4a10*/  LDG.E.64.CONSTANT R18, desc[UR6][R8.64] ;  /* 0x0000000608127981 */ /* 0x000162000c1e9b00 */
[----:B------:R-:W-:Y:S01]  /*4a20*/  DSETP.GEU.AND P0, PT, R2, R6, PT ;  /* 0x000000060200722a */ /* 0x000fe20003f0e000 */
[----:B------:R-:W-:Y:S01]  /*4a30*/  BSSY.RECONVERGENT B2, `(.L_x_435) ;  /* 0x0000014000027945 */ /* 0x000fe20003800200 */
[----:B------:R-:W-:Y:S02]  /*4a40*/  IMAD.MOV.U32 R20, RZ, RZ, R6 ;  /* 0x000000ffff147224 */ /* 0x000fe400078e0006 */
[----:B------:R-:W-:Y:S02]  /*4a50*/  IMAD.MOV.U32 R21, RZ, RZ, R7 ;  /* 0x000000ffff157224 */ /* 0x000fe400078e0007 */
[----:B------:R-:W-:-:S02]  /*4a60*/  IMAD.MOV.U32 R29, RZ, RZ, R4 ;  /* 0x000000ffff1d7224 */ /* 0x000fc400078e0004 */
        /* <DEDUP_REMOVED lines=16> */
.L_x_436:
[----:B------:R-:W-:Y:S05]  /*4b70*/  BSYNC.RECONVERGENT B2 ;  /* 0x0000000000027941 */ /* 0x000fea0003800200 */
.L_x_435:
[----:B-----5:R-:W-:Y:S01]  /*4b80*/  DSETP.GEU.AND P0, PT, R20, R16, PT ;  /* 0x000000101400722a */ /* 0x020fe20003f0e000 */
[----:B------:R-:W-:Y:S01]  /*4b90*/  BSSY.RECONVERGENT B2, `(.L_x_437) ;  /* 0x0000014000027945 */ /* 0x000fe20003800200 */
[----:B------:R-:W-:Y:S02]  /*4ba0*/  IMAD.MOV.U32 R4, RZ, RZ, R16 ;  /* 0x000000ffff047224 */ /* 0x000fe400078e0010 */
[----:B------:R-:W-:Y:S02]  /*4bb0*/  IMAD.MOV.U32 R5, RZ, RZ, R17 ;  /* 0x000000ffff057224 */ /* 0x000fe400078e0011 */
[----:B------:R-:W-:Y:S02]  /*4bc0*/  IMAD.MOV.U32 R2, RZ, RZ, R18 ;  /* 0x000000ffff027224 */ /* 0x000fe400078e0012 */
[----:B------:R-:W-:-:S06]  /*4bd0*/  IMAD.MOV.U32 R3, RZ, RZ, R19 ;  /* 0x000000ffff037224 */ /* 0x000fcc00078e0013 */
        /* <DEDUP_REMOVED lines=15> */
.L_x_438:
[----:B------:R-:W-:Y:S05]  /*4cd0*/  BSYNC.RECONVERGENT B2 ;  /* 0x0000000000027941 */ /* 0x000fea0003800200 */
.L_x_437:
[----:B------:R-:W-:Y:S01]  /*4ce0*/  VIADD R12, R12, 0x400 ;  /* 0x000004000c0c7836 */ /* 0x000fe20000000000 */
[----:B------:R-:W-:Y:S01]  /*4cf0*/  IADD3 R14, P1, PT, R8, 0x4000, RZ ;  /* 0x00004000080e7810 */ /* 0x000fe20007f3e0ff */
[----:B------:R-:W-:-:S03]  /*4d00*/  VIADD R15, R15, 0x400 ;  /* 0x000004000f0f7836 */ /* 0x000fc60000000000 */
[----:B------:R-:W-:Y:S01]  /*4d10*/  ISETP.GE.AND P0, PT, R12, R13, PT ;  /* 0x0000000d0c00720c */ /* 0x000fe20003f06270 */
[----:B------:R-:W-:-:S12]  /*4d20*/  IMAD.X R17, RZ, RZ, R9, P1 ;  /* 0x000000ffff117224 */ /* 0x000fd800008e0609 */
[----:B------:R-:W-:Y:S05]  /*4d30*/  @!P0 BRA `(.L_x_439) ;  /* 0xfffffff8005c8947 */ /* 0x000fea000383ffff */
.L_x_425:
[----:B------:R-:W-:Y:S05]  /*4d40*/  BSYNC.RECONVERGENT B1 ;  /* 0x0000000000017941 */ /* 0x000fea0003800200 */
.L_x_424:
        /* <DEDUP_REMOVED lines=32> */
.L_x_441:
[----:B------:R-:W-:Y:S05]  /*4f50*/  BSYNC.RECONVERGENT B1 ;  /* 0x0000000000017941 */ /* 0x000fea0003800200 */
.L_x_440:
        /* <DEDUP_REMOVED lines=12> */
[----:B---3--:R-:W-:Y:S01]  /*5020*/  IMAD.MOV.U32 R8, RZ, RZ, R14 ;  /* 0x000000ffff087224 */ /* 0x008fe200078e000e */
        /* <DEDUP_REMOVED lines=18> */
.L_x_443:
[----:B------:R-:W-:Y:S05]  /*5150*/  BSYNC.RECONVERGENT B1 ;  /* 0x0000000000017941 */ /* 0x000fea0003800200 */
.L_x_442:
[----:B------:R-:W-:Y:S01]  /*5160*/  ISETP.GT.AND P0, PT, R10, 0x1b, PT ;  /* 0x0000001b0a00780c */ /* 0x000fe20003f04270 */
[----:B0-----:R0:W0:Y:S01]  /*5170*/  SHFL.DOWN PT, R6, R2, 0x4, 0x1f ;  /* 0x08801f0002067f89 */ /* 0x00102200000e0000 */
[----:B------:R-:W-:Y:S01]  /*5180*/  BSSY.RECONVERGENT B1, `(.L_x_444) ;  /* 0x000001d000017945 */ /* 0x000fe20003800200 */
[----:B------:R-:W-:Y:S02]  /*5190*/  IMAD.MOV.U32 R11, RZ, RZ, R8 ;  /* 0x000000ffff0b7224 */ /* 0x000fe400078e0008 */
[----:B------:R0:W0:Y:S01]  /*51a0*/  SHFL.DOWN PT, R7, R3, 0x4, 0x1f ;  /* 0x08801f0003077f89 */ /* 0x00002200000e0000 */
[----:B------:R-:W-:Y:S02]  /*51b0*/  IMAD.MOV.U32 R12, RZ, RZ, R9 ;  /* 0x000000ffff0c7224 */ /* 0x000fe400078e0009 */
[----:B-1----:R-:W-:Y:S01]  /*51c0*/  IMAD.MOV.U32 R4, RZ, RZ, R2 ;  /* 0x000000ffff047224 */ /* 0x002fe200078e0002 */
[----:B----4-:R1:W4:Y:S01]  /*51d0*/  SHFL.DOWN PT, R13, R8, 0x4, 0x1f ;  /* 0x08801f00080d7f89 */ /* 0x01032200000e0000 */
[----:B--2---:R-:W-:-:S03]  /*51e0*/  IMAD.MOV.U32 R5, RZ, RZ, R3 ;  /* 0x000000ffff057224 */ /* 0x004fc600078e0003 */
[----:B---3--:R1:W2:Y:S01]  /*51f0*/  SHFL.DOWN PT, R14, R9, 0x4, 0x1f ;  /* 0x08801f00090e7f89 */ /* 0x0082a200000e0000 */
[----:B------:R-:W-:Y:S05]  /*5200*/  @P0 BRA `(.L_x_445) ;  /* 0x0000000000500947 */ /* 0x000fea0003800000 */
[----:B0-----:R-:W-:Y:S01]  /*5210*/  DSETP.GEU.AND P0, PT, R2, R6, PT ;  /* 0x000000060200722a */ /* 0x001fe20003f0e000 */
[----:B----4-:R-:W-:Y:S02]  /*5220*/  IMAD.MOV.U32 R11, RZ, RZ, R13 ;  /* 0x000000ffff0b7224 */ /* 0x010fe400078e000d */
[----:B--2---:R-:W-:Y:S02]  /*5230*/  IMAD.MOV.U32 R12, RZ, RZ, R14 ;  /* 0x000000ffff0c7224 */ /* 0x004fe400078e000e */
        /* <DEDUP_REMOVED lines=17> */
.L_x_445:
[----:B------:R-:W-:Y:S05]  /*5350*/  BSYNC.RECONVERGENT B1 ;  /* 0x0000000000017941 */ /* 0x000fea0003800200 */
.L_x_444:
[----:B------:R-:W-:Y:S01]  /*5360*/  ISETP.GT.AND P0, PT, R10, 0x17, PT ;  /* 0x000000170a00780c */ /* 0x000fe20003f04270 */
[----:B0-----:R0:W3:Y:S01]  /*5370*/  SHFL.DOWN PT, R2, R4, 0x8, 0x1f ;  /* 0x09001f0004027f89 */ /* 0x0010e200000e0000 */
[----:B------:R-:W-:Y:S01]  /*5380*/  BSSY.RECONVERGENT B1, `(.L_x_446) ;  /* 0x000001d000017945 */ /* 0x000fe20003800200 */
[----:B-1----:R-:W-:Y:S02]  /*5390*/  IMAD.MOV.U32 R8, RZ, RZ, R11 ;  /* 0x000000ffff087224 */ /* 0x002fe400078e000b */
[----:B------:R0:W1:Y:S01]  /*53a0*/  SHFL.DOWN PT, R3, R5, 0x8, 0x1f ;  /* 0x09001f0005037f89 */ /* 0x00006200000e0000 */
[----:B------:R-:W-:Y:S02]  /*53b0*/  IMAD.MOV.U32 R9, RZ, RZ, R12 ;  /* 0x000000ffff097224 */ /* 0x000fe400078e000c */
[----:B------:R-:W-:Y:S01]  /*53c0*/  IMAD.MOV.U32 R6, RZ, RZ, R4 ;  /* 0x000000ffff067224 */ /* 0x000fe200078e0004 */
[----:B--2---:R0:W2:Y:S01]  /*53d0*/  SHFL.DOWN PT, R14, R11, 0x8, 0x1f ;  /* 0x09001f000b0e7f89 */ /* 0x0040a200000e0000 */
[----:B------:R-:W-:-:S03]  /*53e0*/  IMAD.MOV.U32 R7, RZ, RZ, R5 ;  /* 0x000000ffff077224 */ /* 0x000fc600078e0005 */
[----:B----4-:R0:W4:Y:S01]  /*53f0*/  SHFL.DOWN PT, R13, R12, 0x8, 0x1f ;  /* 0x09001f000c0d7f89 */ /* 0x01012200000e0000 */
        /* <DEDUP_REMOVED lines=21> */
.L_x_447:
[----:B------:R-:W-:Y:S05]  /*5550*/  BSYNC.RECONVERGENT B1 ;  /* 0x0000000000017941 */ /* 0x000fea0003800200 */
.L_x_446:
[----:B------:R-:W-:Y:S01]  /*5560*/  ISETP.GT.AND P0, PT, R10, 0xf, PT ;  /* 0x0000000f0a00780c */ /* 0x000fe20003f04270 */
[----:B0-----:R0:W0:Y:S01]  /*5570*/  SHFL.DOWN PT, R4, R6, 0x10, 0x1f ;  /* 0x0a001f0006047f89 */ /* 0x00102200000e0000 */
[----:B------:R-:W-:Y:S01]  /*5580*/  BSSY.RECONVERGENT B1, `(.L_x_448) ;  /* 0x000001d000017945 */ /* 0x000fe20003800200 */
[----:B--2---:R-:W-:Y:S02]  /*5590*/  IMAD.MOV.U32 R14, RZ, RZ, R8 ;  /* 0x000000ffff0e7224 */ /* 0x004fe400078e0008 */
[----:B------:R2:W0:Y:S01]  /*55a0*/  SHFL.DOWN PT, R5, R7, 0x10, 0x1f ;  /* 0x0a001f0007057f89 */ /* 0x00042200000e0000 */
[----:B------:R-:W-:Y:S02]  /*55b0*/  IMAD.MOV.U32 R15, RZ, RZ, R9 ;  /* 0x000000ffff0f7224 */ /* 0x000fe400078e0009 */
[----:B---3--:R-:W-:Y:S01]  /*55c0*/  IMAD.MOV.U32 R2, RZ, RZ, R6 ;  /* 0x000000ffff027224 */ /* 0x008fe200078e0006 */
[----:B------:R2:W3:Y:S01]  /*55d0*/  SHFL.DOWN PT, R11, R8, 0x10, 0x1f ;  /* 0x0a001f00080b7f89 */ /* 0x0004e200000e0000 */
[----:B-1----:R-:W-:-:S03]  /*55e0*/  IMAD.MOV.U32 R3, RZ, RZ, R7 ;  /* 0x000000ffff037224 */ /* 0x002fc600078e0007 */
[----:B------:R2:W1:Y:S01]  /*55f0*/  SHFL.DOWN PT, R12, R9, 0x10, 0x1f ;  /* 0x0a001f00090c7f89 */ /* 0x00046200000e0000 */
[----:B------:R-:W-:Y:S05]  /*5600*/  @P0 BRA `(.L_x_449) ;  /* 0x0000000000500947 */ /* 0x000fea0003800000 */
[----:B0-----:R-:W-:Y:S01]  /*5610*/  DSETP.GEU.AND P0, PT, R6, R4, PT ;  /* 0x000000040600722a */ /* 0x001fe20003f0e000 */
[----:B---3--:R-:W-:Y:S02]  /*5620*/  IMAD.MOV.U32 R14, RZ, RZ, R11 ;  /* 0x000000ffff0e7224 */ /* 0x008fe400078e000b */
        /* <DEDUP_REMOVED lines=18> */
.L_x_449:
[----:B------:R-:W-:Y:S05]  /*5750*/  BSYNC.RECONVERGENT B1 ;  /* 0x0000000000017941 */ /* 0x000fea0003800200 */
.L_x_448:
        /* <DEDUP_REMOVED lines=11> */
.L_x_451:
[----:B------:R-:W-:Y:S05]  /*5810*/  BSYNC.RECONVERGENT B1 ;  /* 0x0000000000017941 */ /* 0x000fea0003800200 */
.L_x_450:
        /* <DEDUP_REMOVED lines=8> */
[----:B--2---:R-:W2:Y:S04]  /*58a0*/  LDS.128 R4, [R0+0x20] ;  /* 0x0000200000047984 */ /* 0x004ea80000000c00 */
[----:B-1--4-:R1:W4:Y:S04]  /*58b0*/  LDS.64 R12, [R0+0x80] ;  /* 0x00008000000c7984 */ /* 0x0123280000000a00 */
[----:B---3--:R1:W3:Y:S01]  /*58c0*/  LDS.128 R8, [R0+0x30] ;  /* 0x0000300000087984 */ /* 0x0082e20000000c00 */
[----:B0-----:R-:W-:Y:S01]  /*58d0*/  DSETP.GEU.AND P0, PT, R2, R16, PT ;  /* 0x000000100200722a */ /* 0x001fe20003f0e000 */
[----:B------:R-:W-:-:S02]  /*58e0*/  IMAD.MOV.U32 R24, RZ, RZ, R16 ;  /* 0x000000ffff187224 */ /* 0x000fc400078e0010 */
[----:B------:R-:W-:Y:S02]  /*58f0*/  IMAD.MOV.U32 R25, RZ, RZ, R17 ;  /* 0x000000ffff197224 */ /* 0x000fe400078e0011 */
[----:B--2---:R-:W-:Y:S02]  /*5900*/  IMAD.MOV.U32 R27, RZ, RZ, R4 ;  /* 0x000000ffff1b7224 */ /* 0x004fe400078e0004 */
[----:B------:R-:W-:-:S07]  /*5910*/  IMAD.MOV.U32 R29, RZ, RZ, R5 ;  /* 0x000000ffff1d7224 */ /* 0x000fce00078e0005 */
[----:B-1-34-:R-:W-:Y:S05]  /*5920*/  @!P0 BRA `(.L_x_453) ;  /* 0x0000000000388947 */ /* 0x01afea0003800000 */
        /* <DEDUP_REMOVED lines=14> */
.L_x_453:
[----:B------:R-:W-:Y:S05]  /*5a10*/  BSYNC.RECONVERGENT B1 ;  /* 0x0000000000017941 */ /* 0x000fea0003800200 */
.L_x_452:
        /* <DEDUP_REMOVED lines=23> */
.L_x_455:
[----:B------:R-:W-:Y:S05]  /*5b90*/  BSYNC.RECONVERGENT B1 ;  /* 0x0000000000017941 */ /* 0x000fea0003800200 */
.L_x_454:
        /* <DEDUP_REMOVED lines=21> */
.L_x_457:
[----:B------:R-:W-:Y:S05]  /*5cf0*/  BSYNC.RECONVERGENT B1 ;  /* 0x0000000000017941 */ /* 0x000fea0003800200 */
.L_x_456:
        /* <DEDUP_REMOVED lines=23> */
.L_x_459:
[----:B------:R-:W-:Y:S05]  /*5e70*/  BSYNC.RECONVERGENT B1 ;  /* 0x0000000000017941 */ /* 0x000fea0003800200 */
.L_x_458:
[----:B------:R-:W-:Y:S01]  /*5e80*/  DSETP.GEU.AND P0, PT, R14, R22, PT ;  /* 0x000000160e00722a */ /* 0x000fe20003f0e000 */
[----:B------:R-:W-:Y:S01]  /*5e90*/  BSSY.RECONVERGENT B1, `(.L_x_460) ;  /* 0x0000014000017945 */ /* 0x000fe20003800200 */
[----:B------:R-:W-:Y:S01]  /*5ea0*/  MOV R2, R22 ;  /* 0x0000001600027202 */ /* 0x000fe20000000f00 */
[----:B------:R-:W-:Y:S02]  /*5eb0*/  IMAD.MOV.U32 R3, RZ, RZ, R23 ;  /* 0x000000ffff037224 */ /* 0x000fe400078e0017 */
[----:B-1----:R-:W-:Y:S02]  /*5ec0*/  IMAD.MOV.U32 R19, RZ, RZ, R8 ;  /* 0x000000ffff137224 */ /* 0x002fe400078e0008 */
        /* <DEDUP_REMOVED lines=16> */
.L_x_461:
[----:B------:R-:W-:Y:S05]  /*5fd0*/  BSYNC.RECONVERGENT B1 ;  /* 0x0000000000017941 */ /* 0x000fea0003800200 */
.L_x_460:
        /* <DEDUP_REMOVED lines=21> */
.L_x_463:
[----:B------:R-:W-:Y:S05]  /*6130*/  BSYNC.RECONVERGENT B1 ;  /* 0x0000000000017941 */ /* 0x000fea0003800200 */
.L_x_462:
        /* <DEDUP_REMOVED lines=20> */
.L_x_385:
[----:B------:R-:W-:Y:S05]  /*6280*/  BSYNC.RECONVERGENT B0 ;  /* 0x0000000000007941 */ /* 0x000fea0003800200 */
.L_x_352:
[----:B------:R-:W-:Y:S05]  /*6290*/  @P1 EXIT ;  /* 0x000000000000194d */ /* 0x000fea0003800000 */
[----:B01----:R-:W0:Y:S02]  /*62a0*/  LDC.64 R4, c[0x0][0x388] ;  /* 0x0000e200ff047b82 */ /* 0x003e240000000a00 */
[----:B0-----:R-:W-:Y:S04]  /*62b0*/  STG.E.64 desc[UR6][R4.64], R2 ;  /* 0x0000000204007986 */ /* 0x001fe8000c101b06 */
[----:B------:R-:W-:Y:S01]  /*62c0*/  STG.E.64 desc[UR6][R4.64+0x8], R14 ;  /* 0x0000080e04007986 */ /* 0x000fe2000c101b06 */
[----:B------:R-:W-:Y:S05]  /*62d0*/  EXIT ;  /* 0x000000000000794d */ /* 0x000fea0003800000 */
.L_x_464:
        /* <DEDUP_REMOVED lines=10> */
.L_x_719:


//--------------------- .text._ZN6thrust24THRUST_300001_SM_1000_NS8cuda_cub4core6detail13_kernel_agentINS1_8__reduce10DrainAgentIiEEJN3cub18CUB_300001_SM_10009GridQueueIjEEiEEEvDpT0_ --------------------------
	.section	.text._ZN6thrust24THRUST_300001_SM_1000_NS8cuda_cub4core6detail13_kernel_agentINS1_8__reduce10DrainAgentIiEEJN3cub18CUB_300001_SM_10009GridQueueIjEEiEEEvDpT0_,"ax",@progbits
	.align	128
        .global         _ZN6thrust24THRUST_300001_SM_1000_NS8cuda_cub4core6detail13_kernel_agentINS1_8__reduce10DrainAgentIiEEJN3cub18CUB_300001_SM_10009GridQueueIjEEiEEEvDpT0_
        .type           _ZN6thrust24THRUST_300001_SM_1000_NS8cuda_cub4core6detail13_kernel_agentINS1_8__reduce10DrainAgentIiEEJN3cub18CUB_300001_SM_10009GridQueueIjEEiEEEvDpT0_,@function
        .size           _ZN6thrust24THRUST_300001_SM_1000_NS8cuda_cub4core6detail13_kernel_agentINS1_8__reduce10DrainAgentIiEEJN3cub18CUB_300001_SM_10009GridQueueIjEEiEEEvDpT0_,(.L_x_720 - _ZN6thrust24THRUST_300001_SM_1000_NS8cuda_cub4core6detail13_kernel_agentINS1_8__reduce10DrainAgentIiEEJN3cub18CUB_300001_SM_10009GridQueueIjEEiEEEvDpT0_)
        .other          _ZN6thrust24THRUST_300001_SM_1000_NS8cuda_cub4core6detail13_kernel_agentINS1_8__reduce10DrainAgentIiEEJN3cub18CUB_300001_SM_10009GridQueueIjEEiEEEvDpT0_,@"STO_CUDA_ENTRY STV_DEFAULT"
_ZN6thrust24THRUST_300001_SM_1000_NS8cuda_cub4core6detail13_kernel_agentINS1_8__reduce10DrainAgentIiEEJN3cub18CUB_300001_SM_10009GridQueueIjEEiEEEvDpT0_:
.text._ZN6thrust24THRUST_300001_SM_1000_NS8cuda_cub4core6detail13_kernel_agentINS1_8__reduce10DrainAgentIiEEJN3cub18CUB_300001_SM_10009GridQueueIjEEiEEEvDpT0_:
[----:B------:R-:W-:Y:S08]  /*0000*/  LDC R1, c[0x0][0x37c] ;  /* 0x0000df00ff017b82 */ /* 0x000ff00000000800 */
[----:B------:R-:W0:Y:S01]  /*0010*/  LDC.64 R2, c[0x0][0x380] ;  /* 0x0000e000ff027b82 */ /* 0x000e220000000a00 */
[----:B------:R-:W0:Y:S07]  /*0020*/  LDCU.64 UR4, c[0x0][0x358] ;  /* 0x00006b00ff0477ac */ /* 0x000e2e0008000a00 */
[----:B------:R-:W1:Y:S01]  /*0030*/  LDC R5, c[0x0][0x388] ;  /* 0x0000e200ff057b82 */ /* 0x000e620000000800 */
[----:B0-----:R-:W-:Y:S04]  /*0040*/  STG.E desc[UR4][R2.64+0x4], RZ ;  /* 0x000004ff02007986 */ /* 0x001fe8000c101904 */
[----:B-1----:R-:W-:Y:S01]  /*0050*/  STG.E desc[UR4][R2.64], R5 ;  /* 0x0000000502007986 */ /* 0x002fe2000c101904 */
[----:B------:R-:W-:Y:S05]  /*0060*/  EXIT ;  /* 0x000000000000794d */ /* 0x000fea0003800000 */
.L_x_465:
        /* <DEDUP_REMOVED lines=9> */
.L_x_720:


//--------------------- .text._ZN6thrust24THRUST_300001_SM_1000_NS8cuda_cub4core6detail13_kernel_agentINS1_8__reduce11ReduceAgentINS0_12zip_iteratorIN4cuda3std3__45tupleIJNS0_10device_ptrIdEENS0_17counting_iteratorIlNS0_11use_defaultESF_SF_EEEEEEEPNSB_IJdlEEESJ_iNS1_9__extrema9arg_max_fIdlNSA_4lessIdEEEEEEJSI_SK_iN3cub18CUB_300001_SM_100013GridEvenShareIiEENSS_9GridQueueIjEESP_EEEvDpT0_ --------------------------
	.section	.text._ZN6thrust24THRUST_300001_SM_1000_NS8cuda_cub4core6detail13_kernel_agentINS1_8__reduce11ReduceAgentINS0_12zip_iteratorIN4cuda3std3__45tupleIJNS0_10device_ptrIdEENS0_17counting_iteratorIlNS0_11use_defaultESF_SF_EEEEEEEPNSB_IJdlEEESJ_iNS1_9__extrema9arg_max_fIdlNSA_4lessIdEEEEEEJSI_SK_iN3cub18CUB_300001_SM_100013GridEvenShareIiEENSS_9GridQueueIjEESP_EEEvDpT0_,"ax",@progbits
	.align	128
        .global         _ZN6thrust24THRUST_300001_SM_1000_NS8cuda_cub4core6detail13_kernel_agentINS1_8__reduce11ReduceAgentINS0_12zip_iteratorIN4cuda3std3__45tupleIJNS0_10device_ptrIdEENS0_17counting_iteratorIlNS0_11use_defaultESF_SF_EEEEEEEPNSB_IJdlEEESJ_iNS1_9__extrema9arg_max_fIdlNSA_4lessIdEEEEEEJSI_SK_iN3cub18CUB_300001_SM_100013GridEvenShareIiEENSS_9GridQueueIjEESP_EEEvDpT0_
        .type           _ZN6thrust24THRUST_300001_SM_1000_NS8cuda_cub4core6detail13_kernel_agentINS1_8__reduce11ReduceAgentINS0_12zip_iteratorIN4cuda3std3__45tupleIJNS0_10device_ptrIdEENS0_17counting_iteratorIlNS0_11use_defaultESF_SF_EEEEEEEPNSB_IJdlEEESJ_iNS1_9__extrema9arg_max_fIdlNSA_4lessIdEEEEEEJSI_SK_iN3cub18CUB_300001_SM_100013GridEvenShareIiEENSS_9GridQueueIjEESP_EEEvDpT0_,@function
        .size           _ZN6thrust24THRUST_300001_SM_1000_NS8cuda_cub4core6detail13_kernel_agentINS1_8__reduce11ReduceAgentINS0_12zip_iteratorIN4cuda3std3__45tupleIJNS0_10device_ptrIdEENS0_17counting_iteratorIlNS0_11use_defaultESF_SF_EEEEEEEPNSB_IJdlEEESJ_iNS1_9__extrema9arg_max_fIdlNSA_4lessIdEEEEEEJSI_SK_iN3cub18CUB_300001_SM_100013GridEvenShareIiEENSS_9GridQueueIjEESP_EEEvDpT0_,(.L_x_721 - _ZN6thrust24THRUST_300001_SM_1000_NS8cuda_cub4core6detail13_kernel_agentINS1_8__reduce11ReduceAgentINS0_12zip_iteratorIN4cuda3std3__45tupleIJNS0_10device_ptrIdEENS0_17counting_iteratorIlNS0_11use_defaultESF_SF_EEEEEEEPNSB_IJdlEEESJ_iNS1_9__extrema9arg_max_fIdlNSA_4lessIdEEEEEEJSI_SK_iN3cub18CUB_300001_SM_100013GridEvenShareIiEENSS_9GridQueueIjEESP_EEEvDpT0_)
        .other          _ZN6thrust24THRUST_300001_SM_1000_NS8cuda_cub4core6detail13_kernel_agentINS1_8__reduce11ReduceAgentINS0_12zip_iteratorIN4cuda3std3__45tupleIJNS0_10device_ptrIdEENS0_17counting_iteratorIlNS0_11use_defaultESF_SF_EEEEEEEPNSB_IJdlEEESJ_iNS1_9__extrema9arg_max_fIdlNSA_4lessIdEEEEEEJSI_SK_iN3cub18CUB_300001_SM_100013GridEvenShareIiEENSS_9GridQueueIjEESP_EEEvDpT0_,@"STO_CUDA_ENTRY STV_DEFAULT"
_ZN6thrust24THRUST_300001_SM_1000_NS8cuda_cub4core6detail13_kernel_agentINS1_8__reduce11ReduceAgentINS0_12zip_iteratorIN4cuda3std3__45tupleIJNS0_10device_ptrIdEENS0_17counting_iteratorIlNS0_11use_defaultESF_SF_EEEEEEEPNSB_IJdlEEESJ_iNS1_9__extrema9arg_max_fIdlNSA_4lessIdEEEEEEJSI_SK_iN3cub18CUB_300001_SM_100013GridEvenShareIiEENSS_9GridQueueIjEESP_EEEvDpT0_:
.text._ZN6thrust24THRUST_300001_SM_1000_NS8cuda_cub4core6detail13_kernel_agentINS1_8__reduce11ReduceAgentINS0_12zip_iteratorIN4cuda3std3__45tupleIJNS0_10device_ptrIdEENS0_17counting_iteratorIlNS0_11use_defaultESF_SF_EEEEEEEPNSB_IJdlEEESJ_iNS1_9__extrema9arg_max_fIdlNSA_4lessIdEEEEEEJSI_SK_iN3cub18CUB_300001_SM_100013GridEvenShareIiEENSS_9GridQueueIjEESP_EEEvDpT0_:
[----:B------:R-:W-:Y:S01]  /*0000*/  LDC R1, c[0x0][0x37c] ;  /* 0x0000df00ff017b82 */ /* 0x000fe20000000800 */
[----:B------:R-:W0:Y:S01]  /*0010*/  S2R R0, SR_CTAID.X ;  /* 0x0000000000007919 */ /* 0x000e220000002500 */
[----:B------:R-:W1:Y:S01]  /*0020*/  LDCU UR4, c[0x0][0x398] ;  /* 0x00007300ff0477ac */ /* 0x000e620008000800 */
[----:B------:R-:W-:Y:S01]  /*0030*/  BSSY.RECONVERGENT B0, `(.L_x_466) ;  /* 0x000066e000007945 */ /* 0x000fe20003800200 */
[----:B------:R-:W2:Y:S01]  /*0040*/  LDCU UR6, c[0x0][0x370] ;  /* 0x00006e00ff0677ac */ /* 0x000ea20008000800 */
[----:B------:R-:W3:Y:S01]  /*0050*/  LDCU.64 UR10, c[0x0][0x358] ;  /* 0x00006b00ff0a77ac */ /* 0x000ee20008000a00 */
[----:B-1----:R-:W-:Y:S01]  /*0060*/  IMAD.U32 R7, RZ, RZ, UR4 ;  /* 0x00000004ff077e24 */ /* 0x002fe2000f8e00ff */
[----:B--2---:R-:W-:Y:S01]  /*0070*/  UIMAD UR6, UR6, 0x500, URZ ;  /* 0x00000500060678a4 */ /* 0x004fe2000f8e02ff */
[----:B0-----:R-:W-:-:S04]  /*0080*/  IMAD R6, R0, 0x500, RZ ;  /* 0x0000050000067824 */ /* 0x001fc800078e02ff */
[----:B------:R-:W-:-:S05]  /*0090*/  VIADD R2, R6, 0x500 ;  /* 0x0000050006027836 */ /* 0x000fca0000000000 */
[----:B------:R-:W-:-:S13]  /*00a0*/  ISETP.GT.AND P0, PT, R2, R7, PT ;  /* 0x000000070200720c */ /* 0x000fda0003f04270 */
[----:B---3--:R-:W-:Y:S05]  /*00b0*/  @!P0 BRA `(.L_x_467) ;  /* 0x0000003800cc8947 */ /* 0x008fea0003800000 */
[----:B------:R-:W0:Y:S01]  /*00c0*/  S2R R5, SR_TID.X ;  /* 0x0000000000057919 */ /* 0x000e220000002100 */
[----:B------:R-:W-:Y:S01]  /*00d0*/  IMAD.IADD R4, R7, 0x1, -R6 ;  /* 0x0000000107047824 */ /* 0x000fe200078e0a06 */
[----:B------:R-:W1:Y:S01]  /*00e0*/  LDCU.64 UR6, c[0x0][0x388] ;  /* 0x00007100ff0677ac */ /* 0x000e620008000a00 */
[----:B------:R-:W-:Y:S01]  /*00f0*/  BSSY.RECONVERGENT B1, `(.L_x_468) ;  /* 0x000000f000017945 */ /* 0x000fe20003800200 */
[----:B------:R-:W-:Y:S02]  /*0100*/  CS2R R8, SRZ ;  /* 0x0000000000087805 */ /* 0x000fe4000001ff00 */
[----:B------:R-:W-:Y:S01]  /*0110*/  CS2R R2, SRZ ;  /* 0x0000000000027805 */ /* 0x000fe2000001ff00 */
[----:B------:R-:W2:Y:S01]  /*0120*/  LDCU.64 UR8, c[0x0][0x388] ;  /* 0x00007100ff0877ac */ /* 0x000ea20008000a00 */
[----:B0-----:R-:W-:Y:S01]  /*0130*/  ISETP.GE.AND P0, PT, R5, R4, PT ;  /* 0x000000040500720c */ /* 0x001fe20003f06270 */
[----:B------:R-:W-:-:S12]  /*0140*/  IMAD.MOV.U32 R11, RZ, RZ, R5 ;  /* 0x000000ffff0b7224 */ /* 0x000fd800078e0005 */
[----:B-12---:R-:W-:Y:S05]  /*0150*/  @P0 BRA `(.L_x_469) ;  /* 0x0000000000200947 */ /* 0x006fea0003800000 */
[----:B------:R-:W0:Y:S01]  /*0160*/  LDC.64 R2, c[0x0][0x380] ;  /* 0x0000e000ff027b82 */ /* 0x000e220000000a00 */
[----:B------:R-:W-:Y:S01]  /*0170*/  IMAD.IADD R13, R6, 0x1, R5 ;  /* 0x00000001060d7824 */ /* 0x000fe200078e0205 */
[----:B------:R-:W1:Y:S03]  /*0180*/  LDCU.64 UR4, c[0x0][0x388] ;  /* 0x00007100ff0477ac */ /* 0x000e660008000a00 */
[----:B0-----:R-:W-:-:S06]  /*0190*/  IMAD.WIDE R2, R13, 0x8, R2 ;  /* 0x000000080d027825 */ /* 0x001fcc00078e0202 */
[----:B------:R-:W5:Y:S01]  /*01a0*/  LDG.E.64 R2, desc[UR10][R2.64] ;  /* 0x0000000a02027981 */ /* 0x000f62000c1e1b00 */
[----:B-1----:R-:W-:Y:S01]  /*01b0*/  IADD3 R9, P0, PT, R13, UR4, RZ ;  /* 0x000000040d097c10 */ /* 0x002fe2000ff1e0ff */
[----:B------:R-:W-:-:S03]  /*01c0*/  VIADD R11, R5, 0x100 ;  /* 0x00000100050b7836 */ /* 0x000fc60000000000 */
[----:B------:R-:W-:-:S09]  /*01d0*/  LEA.HI.X.SX32 R8, R13, UR5, 0x1, P0 ;  /* 0x000000050d087c11 */ /* 0x000fd200080f0eff */
.L_x_469:
[----:B------:R-:W-:Y:S05]  /*01e0*/  BSYNC.RECONVERGENT B1 ;  /* 0x0000000000017941 */ /* 0x000fea0003800200 */
.L_x_468:
        /* <DEDUP_REMOVED lines=9> */
[----:B------:R-:W0:Y:S01]  /*0280*/  LDC.64 R12, c[0x0][0x380] ;  /* 0x0000e000ff0c7b82 */ /* 0x000e220000000a00 */
[----:B------:R-:W-:Y:S01]  /*0290*/  LEA.HI R7, R10, 0x1, RZ, 0x18 ;  /* 0x000000010a077811 */ /* 0x000fe200078fc0ff */
[----:B------:R-:W-:-:S03]  /*02a0*/  IMAD.IADD R19, R6, 0x1, R11 ;  /* 0x0000000106137824 */ /* 0x000fc600078e020b */
[----:B------:R-:W-:-:S05]  /*02b0*/  LOP3.LUT R7, R7, 0x3, RZ, 0xc0, !PT ;  /* 0x0000000307077812 */ /* 0x000fca00078ec0ff */
[----:B------:R-:W-:-:S07]  /*02c0*/  IMAD.MOV R7, RZ, RZ, -R7 ;  /* 0x000000ffff077224 */ /* 0x000fce00078e0a07 */
.L_x_476:
[----:B0-----:R-:W-:-:S06]  /*02d0*/  IMAD.WIDE R14, R19, 0x8, R12 ;  /* 0x00000008130e7825 */ /* 0x001fcc00078e020c */
[----:B------:R-:W2:Y:S01]  /*02e0*/  LDG.E.64 R14, desc[UR10][R14.64] ;  /* 0x0000000a0e0e7981 */ /* 0x000ea2000c1e1b00 */
[----:B------:R-:W-:Y:S01]  /*02f0*/  IADD3 R21, P1, PT, R19, UR6, RZ ;  /* 0x0000000613157c10 */ /* 0x000fe2000ff3e0ff */
[----:B------:R-:W-:Y:S01]  /*0300*/  VIADD R7, R7, 0x1 ;  /* 0x0000000107077836 */ /* 0x000fe20000000000 */
[----:B------:R-:W-:Y:S01]  /*0310*/  BSSY.RECONVERGENT B3, `(.L_x_474) ;  /* 0x000001b000037945 */ /* 0x000fe20003800200 */
[----:B------:R-:W-:Y:S01]  /*0320*/  IMAD.MOV.U32 R18, RZ, RZ, R9 ;  /* 0x000000ffff127224 */ /* 0x000fe200078e0009 */
[----:B------:R-:W-:Y:S01]  /*0330*/  LEA.HI.X.SX32 R23, R19, UR7, 0x1, P1 ;  /* 0x0000000713177c11 */ /* 0x000fe200088f0eff */
[----:B------:R-:W-:Y:S01]  /*0340*/  IMAD.MOV.U32 R20, RZ, RZ, R8 ;  /* 0x000000ffff147224 */ /* 0x000fe200078e0008 */
[----:B------:R-:W-:Y:S01]  /*0350*/  ISETP.NE.AND P2, PT, R7, RZ, PT ;  /* 0x000000ff0700720c */ /* 0x000fe20003f45270 */
[----:B-----5:R-:W-:Y:S02]  /*0360*/  IMAD.MOV.U32 R16, RZ, RZ, R2 ;  /* 0x000000ffff107224 */ /* 0x020fe400078e0002 */
[----:B------:R-:W-:-:S02]  /*0370*/  IMAD.MOV.U32 R17, RZ, RZ, R3 ;  /* 0x000000ffff117224 */ /* 0x000fc400078e0003 */
[----:B------:R-:W-:Y:S02]  /*0380*/  IMAD.MOV.U32 R9, RZ, RZ, R21 ;  /* 0x000000ffff097224 */ /* 0x000fe400078e0015 */
        /* <DEDUP_REMOVED lines=19> */
.L_x_475:
[----:B------:R-:W-:Y:S05]  /*04c0*/  BSYNC.RECONVERGENT B3 ;  /* 0x0000000000037941 */ /* 0x000fea0003800200 */
.L_x_474:
[----:B------:R-:W-:Y:S02]  /*04d0*/  VIADD R11, R11, 0x100 ;  /* 0x000001000b0b7836 */ /* 0x000fe40000000000 */
[----:B------:R-:W-:Y:S01]  /*04e0*/  VIADD R19, R19, 0x100 ;  /* 0x0000010013137836 */ /* 0x000fe20000000000 */
[----:B------:R-:W-:Y:S06]  /*04f0*/  @P2 BRA `(.L_x_476) ;  /* 0xfffffffc00742947 */ /* 0x000fec000383ffff */
.L_x_473:
[----:B------:R-:W-:Y:S05]  /*0500*/  BSYNC.RECONVERGENT B2 ;  /* 0x0000000000027941 */ /* 0x000fea0003800200 */
.L_x_472:
[----:B------:R-:W-:-:S13]  /*0510*/  ISETP.GE.U32.AND P0, PT, R10, 0x300, PT ;  /* 0x000003000a00780c */ /* 0x000fda0003f06070 */
[----:B------:R-:W-:Y:S05]  /*0520*/  @!P0 BRA `(.L_x_471) ;  /* 0x0000000400cc8947 */ /* 0x000fea0003800000 */
[----:B------:R-:W0:Y:S01]  /*0530*/  LDC.64 R12, c[0x0][0x380] ;  /* 0x0000e000ff0c7b82 */ /* 0x000e220000000a00 */
[----:B------:R-:W-:-:S04]  /*0540*/  IMAD.IADD R23, R6, 0x1, R11 ;  /* 0x0000000106177824 */ /* 0x000fc800078e020b */
[C---:B------:R-:W-:Y:S02]  /*0550*/  VIADD R27, R23.reuse, 0x100 ;  /* 0x00000100171b7836 */ /* 0x040fe40000000000 */
[C---:B------:R-:W-:Y:S02]  /*0560*/  VIADD R26, R23.reuse, 0x200 ;  /* 0x00000200171a7836 */ /* 0x040fe40000000000 */
[----:B------:R-:W-:Y:S01]  /*0570*/  VIADD R22, R23, 0x300 ;  /* 0x0000030017167836 */ /* 0x000fe20000000000 */
[----:B0-----:R-:W-:-:S05]  /*0580*/  IADD3 R6, P0, PT, R12, 0x1000, RZ ;  /* 0x000010000c067810 */ /* 0x001fca0007f1e0ff */
[----:B------:R-:W-:-:S08]  /*0590*/  IMAD.X R7, RZ, RZ, R13, P0 ;  /* 0x000000ffff077224 */ /* 0x000fd000000e060d */
.L_x_485:
[----:B------:R-:W-:-:S05]  /*05a0*/  IMAD.WIDE R24, R23, 0x8, R6 ;  /* 0x0000000817187825 */ /* 0x000fca00078e0206 */
[----:B------:R-:W2:Y:S04]  /*05b0*/  LDG.E.64 R20, desc[UR10][R24.64+-0x1000] ;  /* 0xfff0000a18147981 */ /* 0x000ea8000c1e1b00 */
[----:B-----5:R0:W5:Y:S04]  /*05c0*/  LDG.E.64 R16, desc[UR10][R24.64+-0x800] ;  /* 0xfff8000a18107981 */ /* 0x020168000c1e1b00 */
[----:B------:R0:W5:Y:S04]  /*05d0*/  LDG.E.64 R14, desc[UR10][R24.64] ;  /* 0x0000000a180e7981 */ /* 0x000168000c1e1b00 */
[----:B------:R0:W5:Y:S01]  /*05e0*/  LDG.E.64 R12, desc[UR10][R24.64+0x800] ;  /* 0x0008000a180c7981 */ /* 0x000162000c1e1b00 */
[C---:B------:R-:W-:Y:S01]  /*05f0*/  IADD3 R30, P1, PT, R23.reuse, UR8, RZ ;  /* 0x00000008171e7c10 */ /* 0x040fe2000ff3e0ff */
[----:B------:R-:W-:Y:S03]  /*0600*/  BSSY.RECONVERGENT B2, `(.L_x_477) ;  /* 0x0000016000027945 */ /* 0x000fe60003800200 */
[----:B------:R-:W-:Y:S01]  /*0610*/  LEA.HI.X.SX32 R29, R23, UR9, 0x1, P1 ;  /* 0x00000009171d7c11 */ /* 0x000fe200088f0eff */
        /* <DEDUP_REMOVED lines=20> */
.L_x_478:
[----:B------:R-:W-:Y:S05]  /*0760*/  BSYNC.RECONVERGENT B2 ;  /* 0x0000000000027941 */ /* 0x000fea0003800200 */
.L_x_477:
[----:B-----5:R-:W-:Y:S01]  /*0770*/  DSETP.GEU.AND P0, PT, R18, R16, PT ;  /* 0x000000101200722a */ /* 0x020fe20003f0e000 */
[C---:B------:R-:W-:Y:S01]  /*0780*/  IADD3 R21, P1, PT, R27.reuse, UR8, RZ ;  /* 0x000000081b157c10 */ /* 0x040fe2000ff3e0ff */
[----:B------:R-:W-:Y:S01]  /*0790*/  BSSY.RECONVERGENT B2, `(.L_x_479) ;  /* 0x0000015000027945 */ /* 0x000fe20003800200 */
[----:B------:R-:W-:Y:S01]  /*07a0*/  IMAD.MOV.U32 R2, RZ, RZ, R16 ;  /* 0x000000ffff027224 */ /* 0x000fe200078e0010 */
[----:B------:R-:W-:Y:S02]  /*07b0*/  MOV R3, R17 ;  /* 0x0000001100037202 */ /* 0x000fe40000000f00 */
[----:B------:R-:W-:Y:S01]  /*07c0*/  LEA.HI.X.SX32 R25, R27, UR9, 0x1, P1 ;  /* 0x000000091b197c11 */ /* 0x000fe200088f0eff */
[----:B------:R-:W-:-:S04]  /*07d0*/  IMAD.MOV.U32 R8, RZ, RZ, R21 ;  /* 0x000000ffff087224 */ /* 0x000fc800078e0015 */
[----:B------:R-:W-:-:S03]  /*07e0*/  IMAD.MOV.U32 R9, RZ, RZ, R25 ;  /* 0x000000ffff097224 */ /* 0x000fc600078e0019 */
        /* <DEDUP_REMOVED lines=15> */
.L_x_480:
[----:B------:R-:W-:Y:S05]  /*08e0*/  BSYNC.RECONVERGENT B2 ;  /* 0x0000000000027941 */ /* 0x000fea0003800200 */
.L_x_479:
[----:B------:R-:W-:Y:S01]  /*08f0*/  DSETP.GEU.AND P0, PT, R2, R14, PT ;  /* 0x0000000e0200722a */ /* 0x000fe20003f0e000 */
[----:B------:R-:W-:Y:S01]  /*0900*/  IADD3 R19, P1, PT, R26, UR8, RZ ;  /* 0x000000081a137c10 */ /* 0x000fe2000ff3e0ff */
[----:B------:R-:W-:Y:S01]  /*0910*/  BSSY.RECONVERGENT B2, `(.L_x_481) ;  /* 0x0000016000027945 */ /* 0x000fe20003800200 */
[----:B------:R-:W-:Y:S01]  /*0920*/  IADD3 R21, P2, PT, R22, UR8, RZ ;  /* 0x0000000816157c10 */ /* 0x000fe2000ff5e0ff */
[----:B------:R-:W-:Y:S01]  /*0930*/  IMAD.MOV.U32 R16, RZ, RZ, R14 ;  /* 0x000000ffff107224 */ /* 0x000fe200078e000e */
[----:B------:R-:W-:Y:S01]  /*0940*/  LEA.HI.X.SX32 R20, R26, UR9, 0x1, P1 ;  /* 0x000000091a147c11 */ /* 0x000fe200088f0eff */
[----:B------:R-:W-:Y:S02]  /*0950*/  IMAD.MOV.U32 R10, RZ, RZ, R19 ;  /* 0x000000ffff0a7224 */ /* 0x000fe400078e0013 */
[----:B------:R-:W-:Y:S02]  /*0960*/  IMAD.MOV.U32 R17, RZ, RZ, R15 ;  /* 0x000000ffff117224 */ /* 0x000fe400078e000f */
[----:B------:R-:W-:-:S04]  /*0970*/  IMAD.MOV.U32 R18, RZ, RZ, R20 ;  /* 0x000000ffff127224 */ /* 0x000fc800078e0014 */
        /* <DEDUP_REMOVED lines=15> */
.L_x_482:
[----:B------:R-:W-:Y:S05]  /*0a70*/  BSYNC.RECONVERGENT B2 ;  /* 0x0000000000027941 */ /* 0x000fea0003800200 */
.L_x_481:
[----:B------:R-:W-:Y:S01]  /*0a80*/  DSETP.GEU.AND P0, PT, R16, R12, PT ;  /* 0x0000000c1000722a */ /* 0x000fe20003f0e000 */
[----:B------:R-:W-:Y:S01]  /*0a90*/  LEA.HI.X.SX32 R15, R22, UR9, 0x1, P2 ;  /* 0x00000009160f7c11 */ /* 0x000fe200090f0eff */
        /* <DEDUP_REMOVED lines=20> */
.L_x_484:
[----:B------:R-:W-:Y:S05]  /*0be0*/  BSYNC.RECONVERGENT B2 ;  /* 0x0000000000027941 */ /* 0x000fea0003800200 */
.L_x_483:
[----:B------:R-:W-:Y:S02]  /*0bf0*/  VIADD R11, R11, 0x400 ;  /* 0x000004000b0b7836 */ /* 0x000fe40000000000 */
[----:B------:R-:W-:Y:S02]  /*0c00*/  VIADD R27, R27, 0x400 ;  /* 0x000004001b1b7836 */ /* 0x000fe40000000000 */
[----:B------:R-:W-:Y:S01]  /*0c10*/  VIADD R26, R26, 0x400 ;  /* 0x000004001a1a7836 */ /* 0x000fe20000000000 */
[----:B------:R-:W-:Y:S01]  /*0c20*/  ISETP.GE.AND P0, PT, R11, R4, PT ;  /* 0x000000040b00720c */ /* 0x000fe20003f06270 */
[----:B------:R-:W-:Y:S02]  /*0c30*/  VIADD R22, R22, 0x400 ;  /* 0x0000040016167836 */ /* 0x000fe40000000000 */
[----:B------:R-:W-:-:S10]  /*0c40*/  VIADD R23, R23, 0x400 ;  /* 0x0000040017177836 */ /* 0x000fd40000000000 */
[----:B------:R-:W-:Y:S05]  /*0c50*/  @!P0 BRA `(.L_x_485) ;  /* 0xfffffff800508947 */ /* 0x000fea000383ffff */
.L_x_471:
[----:B------:R-:W-:Y:S05]  /*0c60*/  BSYNC.RECONVERGENT B1 ;  /* 0x0000000000017941 */ /* 0x000fea0003800200 */
.L_x_470:
        /* <DEDUP_REMOVED lines=34> */
.L_x_488:
[----:B------:R-:W-:Y:S05]  /*0e90*/  BSYNC.RECONVERGENT B1 ;  /* 0x0000000000017941 */ /* 0x000fea0003800200 */
.L_x_487:
        /* <DEDUP_REMOVED lines=31> */
.L_x_490:
[----:B------:R-:W-:Y:S05]  /*1090*/  BSYNC.RECONVERGENT B1 ;  /* 0x0000000000017941 */ /* 0x000fea0003800200 */
.L_x_489:
[----:B------:R-:W-:Y:S01]  /*10a0*/  ISETP.GT.AND P0, PT, R14, 0x1b, PT ;  /* 0x0000001b0e00780c */ /* 0x000fe20003f04270 */
[----:B-1----:R1:W1:Y:S01]  /*10b0*/  SHFL.DOWN PT, R8, R2, 0x4, 0x1f ;  /* 0x08801f0002087f89 */ /* 0x00226200000e0000 */
[----:B------:R-:W-:Y:S01]  /*10c0*/  BSSY.RECONVERGENT B1, `(.L_x_491) ;  /* 0x000001d000017945 */ /* 0x000fe20003800200 */
[----:B---3--:R-:W-:Y:S02]  /*10d0*/  IMAD.MOV.U32 R11, RZ, RZ, R4 ;  /* 0x000000ffff0b7224 */ /* 0x008fe400078e0004 */
[----:B--2---:R2:W3:Y:S01]  /*10e0*/  SHFL.DOWN PT, R9, R3, 0x4, 0x1f ;  /* 0x08801f0003097f89 */ /* 0x0044e200000e0000 */
[----:B0-----:R-:W-:Y:S02]  /*10f0*/  IMAD.MOV.U32 R12, RZ, RZ, R10 ;  /* 0x000000ffff0c7224 */ /* 0x001fe400078e000a */
[----:B------:R-:W-:Y:S01]  /*1100*/  IMAD.MOV.U32 R6, RZ, RZ, R2 ;  /* 0x000000ffff067224 */ /* 0x000fe200078e0002 */
[----:B------:R2:W0:Y:S01]  /*1110*/  SHFL.DOWN PT, R13, R4, 0x4, 0x1f ;  /* 0x08801f00040d7f89 */ /* 0x00042200000e0000 */
[----:B------:R-:W-:-:S03]  /*1120*/  IMAD.MOV.U32 R7, RZ, RZ, R3 ;  /* 0x000000ffff077224 */ /* 0x000fc600078e0003 */
[----:B------:R2:W0:Y:S01]  /*1130*/  SHFL.DOWN PT, R15, R10, 0x4, 0x1f ;  /* 0x08801f000a0f7f89 */ /* 0x00042200000e0000 */
[----:B------:R-:W-:Y:S05]  /*1140*/  @P0 BRA `(.L_x_492) ;  /* 0x0000000000500947 */ /* 0x000fea0003800000 */
[----:B-1-3--:R-:W-:Y:S01]  /*1150*/  DSETP.GEU.AND P0, PT, R2, R8, PT ;  /* 0x000000080200722a */ /* 0x00afe20003f0e000 */
        /* <DEDUP_REMOVED lines=19> */
.L_x_492:
[----:B------:R-:W-:Y:S05]  /*1290*/  BSYNC.RECONVERGENT B1 ;  /* 0x0000000000017941 */ /* 0x000fea0003800200 */
.L_x_491:
[----:B------:R-:W-:Y:S01]  /*12a0*/  ISETP.GT.AND P0, PT, R14, 0x17, PT ;  /* 0x000000170e00780c */ /* 0x000fe20003f04270 */
[----:B-1----:R1:W1:Y:S01]  /*12b0*/  SHFL.DOWN PT, R8, R6, 0x8, 0x1f ;  /* 0x09001f0006087f89 */ /* 0x00226200000e0000 */
[----:B------:R-:W-:Y:S01]  /*12c0*/  BSSY.RECONVERGENT B1, `(.L_x_493) ;  /* 0x000001d000017945 */ /* 0x000fe20003800200 */
[----:B--2---:R-:W-:Y:S02]  /*12d0*/  IMAD.MOV.U32 R4, RZ, RZ, R11 ;  /* 0x000000ffff047224 */ /* 0x004fe400078e000b */
[----:B---3--:R2:W3:Y:S01]  /*12e0*/  SHFL.DOWN PT, R9, R7, 0x8, 0x1f ;  /* 0x09001f0007097f89 */ /* 0x0084e200000e0000 */
[----:B------:R-:W-:Y:S02]  /*12f0*/  IMAD.MOV.U32 R10, RZ, RZ, R12 ;  /* 0x000000ffff0a7224 */ /* 0x000fe400078e000c */
[----:B------:R-:W-:Y:S01]  /*1300*/  IMAD.MOV.U32 R2, RZ, RZ, R6 ;  /* 0x000000ffff027224 */ /* 0x000fe200078e0006 */
[----:B----4-:R2:W4:Y:S01]  /*1310*/  SHFL.DOWN PT, R16, R11, 0x8, 0x1f ;  /* 0x09001f000b107f89 */ /* 0x01052200000e0000 */
[----:B------:R-:W-:-:S03]  /*1320*/  IMAD.MOV.U32 R3, RZ, RZ, R7 ;  /* 0x000000ffff037224 */ /* 0x000fc600078e0007 */
[----:B0-----:R2:W0:Y:S01]  /*1330*/  SHFL.DOWN PT, R13, R12, 0x8, 0x1f ;  /* 0x09001f000c0d7f89 */ /* 0x00142200000e0000 */
[----:B------:R-:W-:Y:S05]  /*1340*/  @P0 BRA `(.L_x_494) ;  /* 0x0000000000500947 */ /* 0x000fea0003800000 */
[----:B-1-3--:R-:W-:Y:S01]  /*1350*/  DSETP.GEU.AND P0, PT, R6, R8, PT ;  /* 0x000000080600722a */ /* 0x00afe20003f0e000 */
        /* <DEDUP_REMOVED lines=19> */
.L_x_494:
[----:B------:R-:W-:Y:S05]  /*1490*/  BSYNC.RECONVERGENT B1 ;  /* 0x0000000000017941 */ /* 0x000fea0003800200 */
.L_x_493:
[----:B------:R-:W-:Y:S01]  /*14a0*/  ISETP.GT.AND P0, PT, R14, 0xf, PT ;  /* 0x0000000f0e00780c */ /* 0x000fe20003f04270 */
[----:B-1----:R1:W1:Y:S01]  /*14b0*/  SHFL.DOWN PT, R6, R2, 0x10, 0x1f ;  /* 0x0a001f0002067f89 */ /* 0x00226200000e0000 */
[----:B------:R-:W-:Y:S01]  /*14c0*/  BSSY.RECONVERGENT B1, `(.L_x_495) ;  /* 0x000001d000017945 */ /* 0x000fe20003800200 */
[----:B------:R-:W-:Y:S01]  /*14d0*/  MOV R17, R4 ;  /* 0x0000000400117202 */ /* 0x000fe20000000f00 */
[----:B------:R-:W-:Y:S01]  /*14e0*/  IMAD.MOV.U32 R19, RZ, RZ, R10 ;  /* 0x000000ffff137224 */ /* 0x000fe200078e000a */
[----:B--2---:R2:W1:Y:S01]  /*14f0*/  SHFL.DOWN PT, R7, R3, 0x10, 0x1f ;  /* 0x0a001f0003077f89 */ /* 0x00446200000e0000 */
[----:B------:R-:W-:Y:S02]  /*1500*/  IMAD.MOV.U32 R12, RZ, RZ, R2 ;  /* 0x000000ffff0c7224 */ /* 0x000fe400078e0002 */
[----:B0-----:R-:W-:Y:S01]  /*1510*/  IMAD.MOV.U32 R13, RZ, RZ, R3 ;  /* 0x000000ffff0d7224 */ /* 0x001fe200078e0003 */
[----:B---3--:R2:W0:Y:S04]  /*1520*/  SHFL.DOWN PT, R9, R4, 0x10, 0x1f ;  /* 0x0a001f0004097f89 */ /* 0x00842800000e0000 */
[----:B------:R2:W3:Y:S01]  /*1530*/  SHFL.DOWN PT, R11, R10, 0x10, 0x1f ;  /* 0x0a001f000a0b7f89 */ /* 0x0004e200000e0000 */
        /* <DEDUP_REMOVED lines=21> */
.L_x_496:
[----:B------:R-:W-:Y:S05]  /*1690*/  BSYNC.RECONVERGENT B1 ;  /* 0x0000000000017941 */ /* 0x000fea0003800200 */
.L_x_495:
[----:B------:R-:W-:Y:S01]  /*16a0*/  ISETP.NE.AND P0, PT, R14, RZ, PT ;  /* 0x000000ff0e00720c */ /* 0x000fe20003f05270 */
[----:B------:R-:W-:-:S12]  /*16b0*/  BSSY.RECONVERGENT B1, `(.L_x_497) ;  /* 0x000000b000017945 */ /* 0x000fd80003800200 */
[----:B------:R-:W-:Y:S05]  /*16c0*/  @P0 BRA `(.L_x_498) ;  /* 0x0000000000240947 */ /* 0x000fea0003800000 */
[----:B--2---:R-:W2:Y:S01]  /*16d0*/  S2R R4, SR_CgaCtaId ;  /* 0x0000000000047919 */ /* 0x004ea20000008800 */
[----:B------:R-:W-:Y:S01]  /*16e0*/  MOV R3, 0x400 ;  /* 0x0000040000037802 */ /* 0x000fe20000000f00 */
[----:B------:R-:W-:Y:S01]  /*16f0*/  IMAD.MOV.U32 R18, RZ, RZ, R17 ;  /* 0x000000ffff127224 */ /* 0x000fe200078e0011 */
[----:B-1----:R-:W-:-:S04]  /*1700*/  SHF.R.U32.HI R2, RZ, 0x1, R5 ;  /* 0x00000001ff027819 */ /* 0x002fc80000011605 */
[----:B------:R-:W-:Y:S02]  /*1710*/  LOP3.LUT R2, R2, 0x1f0, RZ, 0xc0, !PT ;  /* 0x000001f002027812 */ /* 0x000fe400078ec0ff */
[----:B--2---:R-:W-:-:S05]  /*1720*/  LEA R3, R4, R3, 0x18 ;  /* 0x0000000304037211 */ /* 0x004fca00078ec0ff */
[----:B------:R-:W-:-:S05]  /*1730*/  IMAD.IADD R3, R2, 0x1, R3 ;  /* 0x0000000102037824 */ /* 0x000fca00078e0203 */
[----:B------:R1:W-:Y:S04]  /*1740*/  STS.64 [R3+0x10], R18 ;  /* 0x0000101203007388 */ /* 0x0003e80000000a00 */
[----:B------:R1:W-:Y:S02]  /*1750*/  STS.64 [R3+0x8], R12 ;  /* 0x0000080c03007388 */ /* 0x0003e40000000a00 */
.L_x_498:
[----:B------:R-:W-:Y:S05]  /*1760*/  BSYNC.RECONVERGENT B1 ;  /* 0x0000000000017941 */ /* 0x000fea0003800200 */
.L_x_497:
        /* <DEDUP_REMOVED lines=8> */
[----:B0--3--:R-:W0:Y:S04]  /*17f0*/  LDS.128 R8, [R32+0x20] ;  /* 0x0000200020087984 */ /* 0x009e280000000c00 */
[----:B------:R2:W3:Y:S04]  /*1800*/  LDS.64 R2, [R32+0x80] ;  /* 0x0000800020027984 */ /* 0x0004e80000000a00 */
[----:B------:R2:W2:Y:S01]  /*1810*/  LDS.128 R4, [R32+0x30] ;  /* 0x0000300020047984 */ /* 0x0004a20000000c00 */
[----:B-1----:R-:W-:Y:S01]  /*1820*/  DSETP.GEU.AND P0, PT, R12, R14, PT ;  /* 0x0000000e0c00722a */ /* 0x002fe20003f0e000 */
[----:B------:R-:W-:-:S02]  /*1830*/  IMAD.MOV.U32 R28, RZ, RZ, R14 ;  /* 0x000000ffff1c7224 */ /* 0x000fc400078e000e */
[----:B------:R-:W-:Y:S02]  /*1840*/  IMAD.MOV.U32 R29, RZ, RZ, R15 ;  /* 0x000000ffff1d7224 */ /* 0x000fe400078e000f */
[----:B0-----:R-:W-:Y:S02]  /*1850*/  IMAD.MOV.U32 R30, RZ, RZ, R8 ;  /* 0x000000ffff1e7224 */ /* 0x001fe400078e0008 */
[----:B------:R-:W-:-:S07]  /*1860*/  IMAD.MOV.U32 R31, RZ, RZ, R9 ;  /* 0x000000ffff1f7224 */ /* 0x000fce00078e0009 */
[----:B--23--:R-:W-:Y:S05]  /*1870*/  @!P0 BRA `(.L_x_501) ;  /* 0x0000000000388947 */ /* 0x00cfea0003800000 */
        /* <DEDUP_REMOVED lines=14> */
.L_x_501:
[----:B------:R-:W-:Y:S05]  /*1960*/  BSYNC.RECONVERGENT B1 ;  /* 0x0000000000017941 */ /* 0x000fea0003800200 */
.L_x_500:
[----:B------:R0:W1:Y:S01]  /*1970*/  LDS.128 R12, [R32+0x40] ;  /* 0x00004000200c7984 */ /* 0x0000620000000c00 */
[----:B------:R-:W-:Y:S01]  /*1980*/  DSETP.GEU.AND P0, PT, R28, R10, PT ;  /* 0x0000000a1c00722a */ /* 0x000fe20003f0e000 */
[----:B------:R-:W-:Y:S01]  /*1990*/  BSSY.RECONVERGENT B1, `(.L_x_502) ;  /* 0x0000017000017945 */ /* 0x000fe20003800200 */
[----:B------:R-:W-:Y:S01]  /*19a0*/  IMAD.MOV.U32 R33, RZ, RZ, R4 ;  /* 0x000000ffff217224 */ /* 0x000fe200078e0004 */
[----:B----4-:R0:W2:Y:S01]  /*19b0*/  LDS.128 R16, [R32+0x50] ;  /* 0x0000500020107984 */ /* 0x0100a20000000c00 */
[----:B------:R-:W-:Y:S02]  /*19c0*/  IMAD.MOV.U32 R35, RZ, RZ, R5 ;  /* 0x000000ffff237224 */ /* 0x000fe400078e0005 */
[----:B------:R-:W-:Y:S01]  /*19d0*/  IMAD.MOV.U32 R8, RZ, RZ, R10 ;  /* 0x000000ffff087224 */ /* 0x000fe200078e000a */
[----:B------:R0:W3:Y:S01]  /*19e0*/  LDS.128 R20, [R32+0x60] ;  /* 0x0000600020147984 */ /* 0x0000e20000000c00 */
[----:B------:R-:W-:-:S03]  /*19f0*/  IMAD.MOV.U32 R9, RZ, RZ, R11 ;  /* 0x000000ffff097224 */ /* 0x000fc600078e000b */
[----:B------:R0:W4:Y:S03]  /*1a00*/  LDS.128 R24, [R32+0x70] ;  /* 0x0000700020187984 */ /* 0x0001260000000c00 */
[----:B------:R-:W-:Y:S05]  /*1a10*/  @!P0 BRA `(.L_x_503) ;  /* 0x0000000000388947 */ /* 0x000fea0003800000 */
        /* <DEDUP_REMOVED lines=14> */
.L_x_503:
[----:B------:R-:W-:Y:S05]  /*1b00*/  BSYNC.RECONVERGENT B1 ;  /* 0x0000000000017941 */ /* 0x000fea0003800200 */
.L_x_502:
        /* <DEDUP_REMOVED lines=21> */
.L_x_505:
[----:B------:R-:W-:Y:S05]  /*1c60*/  BSYNC.RECONVERGENT B1 ;  /* 0x0000000000017941 */ /* 0x000fea0003800200 */
.L_x_504:
[----:B------:R-:W-:Y:S01]  /*1c70*/  DSETP.GEU.AND P0, PT, R4, R14, PT ;  /* 0x0000000e0400722a */ /* 0x000fe20003f0e000 */
[----:B------:R-:W-:Y:S01]  /*1c80*/  BSSY.RECONVERGENT B1, `(.L_x_506) ;  /* 0x0000014000017945 */ /* 0x000fe20003800200 */
[----:B------:R-:W-:Y:S02]  /*1c90*/  IMAD.MOV.U32 R6, RZ, RZ, R14 ;  /* 0x000000ffff067224 */ /* 0x000fe400078e000e */
[----:B------:R-:W-:Y:S02]  /*1ca0*/  IMAD.MOV.U32 R7, RZ, RZ, R15 ;  /* 0x000000ffff077224 */ /* 0x000fe400078e000f */
[----:B--2---:R-:W-:Y:S02]  /*1cb0*/  IMAD.MOV.U32 R9, RZ, RZ, R16 ;  /* 0x000000ffff097224 */ /* 0x004fe400078e0010 */
        /* <DEDUP_REMOVED lines=16> */
.L_x_507:
[----:B------:R-:W-:Y:S05]  /*1dc0*/  BSYNC.RECONVERGENT B1 ;  /* 0x0000000000017941 */ /* 0x000fea0003800200 */
.L_x_506:
        /* <DEDUP_REMOVED lines=21> */
.L_x_509:
[----:B------:R-:W-:Y:S05]  /*1f20*/  BSYNC.RECONVERGENT B1 ;  /* 0x0000000000017941 */ /* 0x000fea0003800200 */
.L_x_508:
[----:B------:R-:W-:Y:S01]  /*1f30*/  DSETP.GEU.AND P0, PT, R4, R22, PT ;  /* 0x000000160400722a */ /* 0x000fe20003f0e000 */
[----:B------:R-:W-:Y:S01]  /*1f40*/  BSSY.RECONVERGENT B1, `(.L_x_510) ;  /* 0x0000014000017945 */ /* 0x000fe20003800200 */
[----:B------:R-:W-:Y:S02]  /*1f50*/  IMAD.MOV.U32 R6, RZ, RZ, R22 ;  /* 0x000000ffff067224 */ /* 0x000fe400078e0016 */
[----:B------:R-:W-:Y:S02]  /*1f60*/  IMAD.MOV.U32 R7, RZ, RZ, R23 ;  /* 0x000000ffff077224 */ /* 0x000fe400078e0017 */
[----:B----4-:R-:W-:Y:S02]  /*1f70*/  IMAD.MOV.U32 R9, RZ, RZ, R24 ;  /* 0x000000ffff097224 */ /* 0x010fe400078e0018 */
        /* <DEDUP_REMOVED lines=16> */
.L_x_511:
[----:B------:R-:W-:Y:S05]  /*2080*/  BSYNC.RECONVERGENT B1 ;  /* 0x0000000000017941 */ /* 0x000fea0003800200 */
.L_x_510:
        /* <DEDUP_REMOVED lines=21> */
.L_x_486:
[----:B------:R-:W0:Y:S01]  /*21e0*/  S2R R6, SR_LANEID ;  /* 0x0000000000067919 */ /* 0x000e220000000000 */
[----:B------:R-:W-:Y:S01]  /*21f0*/  LOP3.LUT R7, R5, 0x3e0, RZ, 0xc0, !PT ;  /* 0x000003e005077812 */ /* 0x000fe200078ec0ff */
[----:B------:R-:W-:Y:S01]  /*2200*/  BSSY.RECONVERGENT B1, `(.L_x_512) ;  /* 0x0000024000017945 */ /* 0x000fe20003800200 */
[----:B------:R-:W-:Y:S01]  /*2210*/  IMAD.MOV.U32 R18, RZ, RZ, R9 ;  /* 0x000000ffff127224 */ /* 0x000fe200078e0009 */
[----:B-----5:R-:W-:Y:S01]  /*2220*/  MOV R10, R2 ;  /* 0x00000002000a7202 */ /* 0x020fe20000000f00 */
[----:B------:R-:W-:Y:S02]  /*2230*/  IMAD.MOV.U32 R20, RZ, RZ, R8 ;  /* 0x000000ffff147224 */ /* 0x000fe400078e0008 */
[----:B------:R-:W-:Y:S01]  /*2240*/  VIADD R11, R7, 0x20 ;  /* 0x00000020070b7836 */ /* 0x000fe20000000000 */
[----:B------:R-:W-:-:S04]  /*2250*/  LOP3.LUT R7, RZ, R7, RZ, 0x33, !PT ;  /* 0x00000007ff077212 */ /* 0x000fc800078e33ff */
[----:B------:R-:W-:Y:S01]  /*2260*/  ISETP.GT.AND P0, PT, R11, R4, PT ;  /* 0x000000040b00720c */ /* 0x000fe20003f04270 */
[----:B------:R-:W-:Y:S02]  /*2270*/  IMAD.IADD R7, R4, 0x1, R7 ;  /* 0x0000000104077824 */ /* 0x000fe400078e0207 */
        /* <DEDUP_REMOVED lines=28> */
.L_x_513:
[----:B------:R-:W-:Y:S05]  /*2440*/  BSYNC.RECONVERGENT B1 ;  /* 0x0000000000017941 */ /* 0x000fea0003800200 */
.L_x_512:
[----:B------:R-:W-:Y:S01]  /*2450*/  VIADD R2, R6, 0x2 ;  /* 0x0000000206027836 */ /* 0x000fe20000000000 */
[----:B------:R1:W1:Y:S01]  /*2460*/  SHFL.DOWN PT, R8, R10, 0x2, R7 ;  /* 0x084000000a087989 */ /* 0x00026200000e0007 */
[----:B------:R-:W-:Y:S01]  /*2470*/  BSSY.RECONVERGENT B1, `(.L_x_514) ;  /* 0x000001e000017945 */ /* 0x000fe20003800200 */
[----:B----4-:R-:W-:Y:S02]  /*2480*/  IMAD.MOV.U32 R14, RZ, RZ, R18 ;  /* 0x000000ffff0e7224 */ /* 0x010fe400078e0012 */
[----:B------:R-:W-:Y:S01]  /*2490*/  ISETP.GT.AND P0, PT, R2, R7, PT ;  /* 0x000000070200720c */ /* 0x000fe20003f04270 */
[----:B------:R4:W1:Y:S01]  /*24a0*/  SHFL.DOWN PT, R9, R11, 0x2, R7 ;  /* 0x084000000b097989 */ /* 0x00086200000e0007 */
[----:B------:R-:W-:Y:S02]  /*24b0*/  IMAD.MOV.U32 R16, RZ, RZ, R20 ;  /* 0x000000ffff107224 */ /* 0x000fe400078e0014 */
[----:B------:R-:W-:Y:S01]  /*24c0*/  IMAD.MOV.U32 R2, RZ, RZ, R10 ;  /* 0x000000ffff027224 */ /* 0x000fe200078e000a */
[----:B---3--:R4:W3:Y:S01]  /*24d0*/  SHFL.DOWN PT, R13, R18, 0x2, R7 ;  /* 0x08400000120d7989 */ /* 0x0088e200000e0007 */
[----:B------:R-:W-:-:S03]  /*24e0*/  IMAD.MOV.U32 R3, RZ, RZ, R11 ;  /* 0x000000ffff037224 */ /* 0x000fc600078e000b */
[----:B0-----:R4:W0:Y:S04]  /*24f0*/  SHFL.DOWN PT, R15, R20, 0x2, R7 ;  /* 0x08400000140f7989 */ /* 0x00182800000e0007 */
        /* <DEDUP_REMOVED lines=21> */
.L_x_515:
[----:B------:R-:W-:Y:S05]  /*2650*/  BSYNC.RECONVERGENT B1 ;  /* 0x0000000000017941 */ /* 0x000fea0003800200 */
.L_x_514:
        /* <DEDUP_REMOVED lines=32> */
.L_x_517:
[----:B------:R-:W-:Y:S05]  /*2860*/  BSYNC.RECONVERGENT B1 ;  /* 0x0000000000017941 */ /* 0x000fea0003800200 */
.L_x_516:
[----:B-1----:R-:W-:Y:S01]  /*2870*/  VIADD R2, R6, 0x8 ;  /* 0x0000000806027836 */ /* 0x002fe20000000000 */
[----:B------:R1:W1:Y:S01]  /*2880*/  SHFL.DOWN PT, R10, R8, 0x8, R7 ;  /* 0x09000000080a7989 */ /* 0x00026200000e0007 */
[----:B------:R-:W-:Y:S01]  /*2890*/  BSSY.RECONVERGENT B1, `(.L_x_518) ;  /* 0x000001e000017945 */ /* 0x000fe20003800200 */
[----:B--2---:R-:W-:Y:S01]  /*28a0*/  MOV R14, R12 ;  /* 0x0000000c000e7202 */ /* 0x004fe20000000f00 */
[----:B------:R-:W-:Y:S01]  /*28b0*/  IMAD.MOV.U32 R16, RZ, RZ, R18 ;  /* 0x000000ffff107224 */ /* 0x000fe200078e0012 */
[----:B------:R-:W-:Y:S01]  /*28c0*/  ISETP.GT.AND P0, PT, R2, R7, PT ;  /* 0x000000070200720c */ /* 0x000fe20003f04270 */
[----:B----4-:R2:W4:Y:S01]  /*28d0*/  SHFL.DOWN PT, R11, R9, 0x8, R7 ;  /* 0x09000000090b7989 */ /* 0x01052200000e0007 */
[----:B------:R-:W-:Y:S02]  /*28e0*/  IMAD.MOV.U32 R2, RZ, RZ, R8 ;  /* 0x000000ffff027224 */ /* 0x000fe400078e0008 */
[----:B------:R-:W-:Y:S01]  /*28f0*/  IMAD.MOV.U32 R3, RZ, RZ, R9 ;  /* 0x000000ffff037224 */ /* 0x000fe200078e0009 */
[----:B---3--:R2:W3:Y:S04]  /*2900*/  SHFL.DOWN PT, R13, R12, 0x8, R7 ;  /* 0x090000000c0d7989 */ /* 0x0084e800000e0007 */
        /* <DEDUP_REMOVED lines=22> */
.L_x_519:
[----:B------:R-:W-:Y:S05]  /*2a70*/  BSYNC.RECONVERGENT B1 ;  /* 0x0000000000017941 */ /* 0x000fea0003800200 */
.L_x_518:
[----:B-1----:R-:W-:Y:S01]  /*2a80*/  VIADD R10, R6, 0x10 ;  /* 0x00000010060a7836 */ /* 0x002fe20000000000 */
[----:B------:R1:W1:Y:S01]  /*2a90*/  SHFL.DOWN PT, R8, R2, 0x10, R7 ;  /* 0x0a00000002087989 */ /* 0x00026200000e0007 */
[----:B------:R-:W-:Y:S01]  /*2aa0*/  BSSY.RECONVERGENT B1, `(.L_x_520) ;  /* 0x000001e000017945 */ /* 0x000fe20003800200 */
[----:B------:R-:W-:Y:S02]  /*2ab0*/  IMAD.MOV.U32 R17, RZ, RZ, R14 ;  /* 0x000000ffff117224 */ /* 0x000fe400078e000e */
[----:B------:R-:W-:Y:S01]  /*2ac0*/  ISETP.GT.AND P0, PT, R10, R7, PT ;  /* 0x000000070a00720c */ /* 0x000fe20003f04270 */
[----:B--2---:R2:W1:Y:S01]  /*2ad0*/  SHFL.DOWN PT, R9, R3, 0x10, R7 ;  /* 0x0a00000003097989 */ /* 0x00446200000e0007 */
[----:B------:R-:W-:Y:S02]  /*2ae0*/  IMAD.MOV.U32 R19, RZ, RZ, R16 ;  /* 0x000000ffff137224 */ /* 0x000fe400078e0010 */
[----:B------:R-:W-:Y:S01]  /*2af0*/  IMAD.MOV.U32 R12, RZ, RZ, R2 ;  /* 0x000000ffff0c7224 */ /* 0x000fe200078e0002 */
[----:B----4-:R2:W4:Y:S01]  /*2b00*/  SHFL.DOWN PT, R11, R14, 0x10, R7 ;  /* 0x0a0000000e0b7989 */ /* 0x01052200000e0007 */
[----:B---3--:R-:W-:-:S03]  /*2b10*/  IMAD.MOV.U32 R13, RZ, RZ, R3 ;  /* 0x000000ffff0d7224 */ /* 0x008fc600078e0003 */
[----:B0-----:R2:W0:Y:S04]  /*2b20*/  SHFL.DOWN PT, R15, R16, 0x10, R7 ;  /* 0x0a000000100f7989 */ /* 0x00142800000e0007 */
        /* <DEDUP_REMOVED lines=21> */
.L_x_521:
[----:B------:R-:W-:Y:S05]  /*2c80*/  BSYNC.RECONVERGENT B1 ;  /* 0x0000000000017941 */ /* 0x000fea0003800200 */
.L_x_520:
[----:B------:R-:W-:Y:S01]  /*2c90*/  ISETP.NE.AND P0, PT, R6, RZ, PT ;  /* 0x000000ff0600720c */ /* 0x000fe20003f05270 */
[----:B------:R-:W-:-:S12]  /*2ca0*/  BSSY.RECONVERGENT B1, `(.L_x_522) ;  /* 0x000000b000017945 */ /* 0x000fd80003800200 */
[----:B------:R-:W-:Y:S05]  /*2cb0*/  @P0 BRA `(.L_x_523) ;  /* 0x0000000000240947 */ /* 0x000fea0003800000 */
[----:B------:R-:W3:Y:S01]  /*2cc0*/  S2R R6, SR_CgaCtaId ;  /* 0x0000000000067919 */ /* 0x000ee20000008800 */
[----:B--2---:R-:W-:Y:S01]  /*2cd0*/  MOV R3, 0x400 ;  /* 0x0000040000037802 */ /* 0x004fe20000000f00 */
[----:B------:R-:W-:Y:S01]  /*2ce0*/  IMAD.MOV.U32 R18, RZ, RZ, R17 ;  /* 0x000000ffff127224 */ /* 0x000fe200078e0011 */
[----:B-1----:R-:W-:-:S04]  /*2cf0*/  SHF.R.U32.HI R2, RZ, 0x1, R5 ;  /* 0x00000001ff027819 */ /* 0x002fc80000011605 */
[----:B------:R-:W-:Y:S02]  /*2d00*/  LOP3.LUT R2, R2, 0x1f0, RZ, 0xc0, !PT ;  /* 0x000001f002027812 */ /* 0x000fe400078ec0ff */
[----:B---3--:R-:W-:-:S05]  /*2d10*/  LEA R3, R6, R3, 0x18 ;  /* 0x0000000306037211 */ /* 0x008fca00078ec0ff */
[----:B------:R-:W-:-:S05]  /*2d20*/  IMAD.IADD R3, R2, 0x1, R3 ;  /* 0x0000000102037824 */ /* 0x000fca00078e0203 */
[----:B------:R3:W-:Y:S04]  /*2d30*/  STS.64 [R3+0x10], R18 ;  /* 0x0000101203007388 */ /* 0x0007e80000000a00 */
[----:B------:R3:W-:Y:S02]  /*2d40*/  STS.64 [R3+0x8], R12 ;  /* 0x0000080c03007388 */ /* 0x0007e40000000a00 */
.L_x_523:
[----:B------:R-:W-:Y:S05]  /*2d50*/  BSYNC.RECONVERGENT B1 ;  /* 0x0000000000017941 */ /* 0x000fea0003800200 */
.L_x_522:
[----:B------:R-:W-:Y:S01]  /*2d60*/  BAR.SYNC.DEFER_BLOCKING 0x0 ;  /* 0x0000000000007b1d */ /* 0x000fe20000010000 */
[----:B------:R-:W-:-:S13]  /*2d70*/  ISETP.NE.AND P1, PT, R5, RZ, PT ;  /* 0x000000ff0500720c */ /* 0x000fda0003f25270 */
[----:B------:R-:W-:Y:S05]  /*2d80*/  @P1 BRA `(.L_x_499) ;  /* 0x0000003800601947 */ /* 0x000fea0003800000 */
[----:B------:R-:W-:Y:S01]  /*2d90*/  ISETP.GE.AND P0, PT, R4, 0x21, PT ;  /* 0x000000210400780c */ /* 0x000fe20003f06270 */
[----:B----4-:R-:W-:Y:S02]  /*2da0*/  IMAD.MOV.U32 R11, RZ, RZ, R17 ;  /* 0x000000ffff0b7224 */ /* 0x010fe400078e0011 */
[----:B--2---:R-:W-:Y:S02]  /*2db0*/  IMAD.MOV.U32 R14, RZ, RZ, R19 ;  /* 0x000000ffff0e7224 */ /* 0x004fe400078e0013 */
[----:B-1----:R-:W-:Y:S02]  /*2dc0*/  IMAD.MOV.U32 R2, RZ, RZ, R12 ;  /* 0x000000ffff027224 */ /* 0x002fe400078e000c */
[----:B---3--:R-:W-:-:S06]  /*2dd0*/  IMAD.MOV.U32 R3, RZ, RZ, R13 ;  /* 0x000000ffff037224 */ /* 0x008fcc00078e000d */
[----:B------:R-:W-:Y:S05]  /*2de0*/  @!P0 BRA `(.L_x_524) ;  /* 0x00000000006c8947 */ /* 0x000fea0003800000 */
[----:B------:R-:W1:Y:S01]  /*2df0*/  S2UR UR5, SR_CgaCtaId ;  /* 0x00000000000579c3 */ /* 0x000e620000008800 */
[----:B------:R-:W-:Y:S01]  /*2e00*/  UMOV UR4, 0x400 ;  /* 0x0000040000047882 */ /* 0x000fe20000000000 */
[----:B------:R-:W-:Y:S01]  /*2e10*/  BSSY.RECONVERGENT B1, `(.L_x_524) ;  /* 0x0000018000017945 */ /* 0x000fe20003800200 */
[----:B-1----:R-:W-:-:S09]  /*2e20*/  ULEA UR4, UR5, UR4, 0x18 ;  /* 0x0000000405047291 */ /* 0x002fd2000f8ec0ff */
[----:B------:R-:W1:Y:S04]  /*2e30*/  LDS.64 R6, [UR4+0x18] ;  /* 0x00001804ff067984 */ /* 0x000e680008000a00 */
[----:B------:R-:W2:Y:S01]  /*2e40*/  LDS.64 R8, [UR4+0x20] ;  /* 0x00002004ff087984 */ /* 0x000ea20008000a00 */
[----:B-1----:R-:W-:Y:S01]  /*2e50*/  DSETP.GEU.AND P0, PT, R12, R6, PT ;  /* 0x000000060c00722a */ /* 0x002fe20003f0e000 */
[----:B------:R-:W-:Y:S02]  /*2e60*/  IMAD.MOV.U32 R2, RZ, RZ, R6 ;  /* 0x000000ffff027224 */ /* 0x000fe400078e0006 */
[----:B------:R-:W-:Y:S02]  /*2e70*/  IMAD.MOV.U32 R3, RZ, RZ, R7 ;  /* 0x000000ffff037224 */ /* 0x000fe400078e0007 */
[----:B--2---:R-:W-:-:S02]  /*2e80*/  IMAD.MOV.U32 R11, RZ, RZ, R8 ;  /* 0x000000ffff0b7224 */ /* 0x004fc400078e0008 */
        /* <DEDUP_REMOVED lines=16> */
.L_x_525:
[----:B------:R-:W-:Y:S05]  /*2f90*/  BSYNC.RECONVERGENT B1 ;  /* 0x0000000000017941 */ /* 0x000fea0003800200 */
.L_x_524:
[----:B------:R-:W-:Y:S01]  /*2fa0*/  ISETP.GE.AND P0, PT, R4, 0x41, PT ;  /* 0x000000410400780c */ /* 0x000fe20003f06270 */
[----:B------:R-:W-:Y:S02]  /*2fb0*/  IMAD.MOV.U32 R5, RZ, RZ, R11 ;  /* 0x000000ffff057224 */ /* 0x000fe400078e000b */
[----:B------:R-:W-:Y:S02]  /*2fc0*/  IMAD.MOV.U32 R10, RZ, RZ, R14 ;  /* 0x000000ffff0a7224 */ /* 0x000fe400078e000e */
[----:B------:R-:W-:Y:S02]  /*2fd0*/  IMAD.MOV.U32 R6, RZ, RZ, R2 ;  /* 0x000000ffff067224 */ /* 0x000fe400078e0002 */
[----:B------:R-:W-:-:S06]  /*2fe0*/  IMAD.MOV.U32 R7, RZ, RZ, R3 ;  /* 0x000000ffff077224 */ /* 0x000fcc00078e0003 */
        /* <DEDUP_REMOVED lines=27> */
.L_x_527:
[----:B------:R-:W-:Y:S05]  /*31a0*/  BSYNC.RECONVERGENT B1 ;  /* 0x0000000000017941 */ /* 0x000fea0003800200 */
.L_x_526:
        /* <DEDUP_REMOVED lines=11> */
[----:B0-----:R-:W0:Y:S01]  /*3260*/  LDS.64 R14, [UR4+0x40] ;  /* 0x00004004ff0e7984 */ /* 0x001e220008000a00 */
[----:B-1----:R-:W-:Y:S01]  /*3270*/  DSETP.GEU.AND P0, PT, R6, R8, PT ;  /* 0x000000080600722a */ /* 0x002fe20003f0e000 */
[----:B------:R-:W-:Y:S02]  /*3280*/  IMAD.MOV.U32 R2, RZ, RZ, R8 ;  /* 0x000000ffff027224 */ /* 0x000fe400078e0008 */
[----:B------:R-:W-:Y:S02]  /*3290*/  IMAD.MOV.U32 R3, RZ, RZ, R9 ;  /* 0x000000ffff037224 */ /* 0x000fe400078e0009 */
[----:B0-----:R-:W-:-:S02]  /*32a0*/  IMAD.MOV.U32 R11, RZ, RZ, R14 ;  /* 0x000000ffff0b7224 */ /* 0x001fc400078e000e */
        /* <DEDUP_REMOVED lines=16> */
.L_x_529:
[----:B------:R-:W-:Y:S05]  /*33b0*/  BSYNC.RECONVERGENT B1 ;  /* 0x0000000000017941 */ /* 0x000fea0003800200 */
.L_x_528:
        /* <DEDUP_REMOVED lines=32> */
.L_x_531:
[----:B------:R-:W-:Y:S05]  /*35c0*/  BSYNC.RECONVERGENT B1 ;  /* 0x0000000000017941 */ /* 0x000fea0003800200 */
.L_x_530:
        /* <DEDUP_REMOVED lines=32> */
.L_x_533:
[----:B------:R-:W-:Y:S05]  /*37d0*/  BSYNC.RECONVERGENT B1 ;  /* 0x0000000000017941 */ /* 0x000fea0003800200 */
.L_x_532:
        /* <DEDUP_REMOVED lines=32> */
.L_x_535:
[----:B------:R-:W-:Y:S05]  /*39e0*/  BSYNC.RECONVERGENT B1 ;  /* 0x0000000000017941 */ /* 0x000fea0003800200 */
.L_x_534:
[----:B------:R-:W-:Y:S01]  /*39f0*/  ISETP.GE.AND P0, PT, R4, 0xe1, PT ;  /* 0x000000e10400780c */ /* 0x000fe20003f06270 */
[----:B------:R-:W-:Y:S02]  /*3a00*/  IMAD.MOV.U32 R17, RZ, RZ, R5 ;  /* 0x000000ffff117224 */ /* 0x000fe400078e0005 */
[----:B------:R-:W-:Y:S02]  /*3a10*/  IMAD.MOV.U32 R19, RZ, RZ, R10 ;  /* 0x000000ffff137224 */ /* 0x000fe400078e000a */
[----:B------:R-:W-:Y:S02]  /*3a20*/  IMAD.MOV.U32 R12, RZ, RZ, R6 ;  /* 0x000000ffff0c7224 */ /* 0x000fe400078e0006 */
[----:B------:R-:W-:-:S06]  /*3a30*/  IMAD.MOV.U32 R13, RZ, RZ, R7 ;  /* 0x000000ffff0d7224 */ /* 0x000fcc00078e0007 */
[----:B------:R-:W-:Y:S05]  /*3a40*/  @!P0 BRA `(.L_x_499) ;  /* 0x0000002c00308947 */ /* 0x000fea0003800000 */
[----:B------:R-:W1:Y:S01]  /*3a50*/  S2UR UR5, SR_CgaCtaId ;  /* 0x00000000000579c3 */ /* 0x000e620000008800 */
[----:B------:R-:W-:Y:S02]  /*3a60*/  UMOV UR4, 0x400 ;  /* 0x0000040000047882 */ /* 0x000fe40000000000 */
        /* <DEDUP_REMOVED lines=24> */
.L_x_467:
[----:B------:R-:W0:Y:S01]  /*3bf0*/  S2R R4, SR_TID.X ;  /* 0x0000000000047919 */ /* 0x000e220000002100 */
[----:B------:R-:W1:Y:S01]  /*3c00*/  LDCU.128 UR12, c[0x0][0x380] ;  /* 0x00007000ff0c77ac */ /* 0x000e620008000c00 */
[----:B------:R-:W-:Y:S02]  /*3c10*/  SHF.R.S32.HI R5, RZ, 0x1f, R6 ;  /* 0x0000001fff057819 */ /* 0x000fe40000011406 */
[----:B0-----:R-:W-:-:S04]  /*3c20*/  IADD3 R2, P0, PT, R6, R4, RZ ;  /* 0x0000000406027210 */ /* 0x001fc80007f1e0ff */
[----:B-1----:R-:W-:Y:S02]  /*3c30*/  LEA R8, P1, R2, UR12, 0x3 ;  /* 0x0000000c02087c11 */ /* 0x002fe4000f8218ff */
[----:B------:R-:W-:-:S04]  /*3c40*/  IADD3.X R3, PT, PT, RZ, R5, RZ, P0, !PT ;  /* 0x00000005ff037210 */ /* 0x000fc800007fe4ff */
[----:B------:R-:W-:-:S05]  /*3c50*/  LEA.HI.X R9, R2, UR13, R3, 0x3, P1 ;  /* 0x0000000d02097c11 */ /* 0x000fca00088f1c03 */
[----:B------:R-:W2:Y:S04]  /*3c60*/  LDG.E.64 R10, desc[UR10][R8.64] ;  /* 0x0000000a080a7981 */ /* 0x000ea8000c1e1b00 */
[----:B------:R-:W2:Y:S04]  /*3c70*/  LDG.E.64 R12, desc[UR10][R8.64+0x800] ;  /* 0x0008000a080c7981 */ /* 0x000ea8000c1e1b00 */
[----:B------:R-:W3:Y:S04]  /*3c80*/  LDG.E.64 R14, desc[UR10][R8.64+0x1000] ;  /* 0x0010000a080e7981 */ /* 0x000ee8000c1e1b00 */
[----:B------:R-:W4:Y:S04]  /*3c90*/  LDG.E.64 R16, desc[UR10][R8.64+0x1800] ;  /* 0x0018000a08107981 */ /* 0x000f28000c1e1b00 */
[----:B------:R0:W5:Y:S01]  /*3ca0*/  LDG.E.64 R2, desc[UR10][R8.64+0x2000] ;  /* 0x0020000a08027981 */ /* 0x000162000c1e1b00 */
[----:B------:R-:W-:Y:S01]  /*3cb0*/  BSSY.RECONVERGENT B1, `(.L_x_536) ;  /* 0x000001f000017945 */ /* 0x000fe20003800200 */
[----:B------:R-:W-:-:S02]  /*3cc0*/  ISETP.LE.AND P1, PT, R7, UR6, PT ;  /* 0x0000000607007c0c */ /* 0x000fc4000bf23270 */
[C---:B0-----:R-:W-:Y:S01]  /*3cd0*/  LOP3.LUT R8, R4.reuse, 0x400, RZ, 0xfc, !PT ;  /* 0x0000040004087812 */ /* 0x041fe200078efcff */
[----:B------:R-:W-:Y:S01]  /*3ce0*/  VIADD R9, R4, 0x200 ;  /* 0x0000020004097836 */ /* 0x000fe20000000000 */
[----:B--2---:R-:W-:-:S06]  /*3cf0*/  DSETP.GEU.AND P3, PT, R10, R12, PT ;  /* 0x0000000c0a00722a */ /* 0x004fcc0003f6e000 */
[----:B------:R-:W-:Y:S02]  /*3d00*/  FSEL R10, R10, R12, P3 ;  /* 0x0000000c0a0a7208 */ /* 0x000fe40001800000 */
[----:B------:R-:W-:Y:S02]  /*3d10*/  FSEL R11, R11, R13, P3 ;  /* 0x0000000d0b0b7208 */ /* 0x000fe40001800000 */
[----:B------:R-:W-:-:S04]  /*3d20*/  IADD3 R12, P5, PT, R6, UR14, RZ ;  /* 0x0000000e060c7c10 */ /* 0x000fc8000ffbe0ff */
[----:B---3--:R-:W-:Y:S01]  /*3d30*/  DSETP.GEU.AND P4, PT, R10, R14, PT ;  /* 0x0000000e0a00722a */ /* 0x008fe20003f8e000 */
[----:B------:R-:W-:Y:S02]  /*3d40*/  IADD3.X R13, PT, PT, R5, UR15, RZ, P5, !PT ;  /* 0x0000000f050d7c10 */ /* 0x000fe4000affe4ff */
[----:B------:R-:W-:-:S03]  /*3d50*/  IADD3 R6, P5, PT, R8, R12, RZ ;  /* 0x0000000c08067210 */ /* 0x000fc60007fbe0ff */
[----:B------:R-:W-:Y:S02]  /*3d60*/  FSEL R10, R10, R14, P4 ;  /* 0x0000000e0a0a7208 */ /* 0x000fe40002000000 */
[----:B------:R-:W-:Y:S01]  /*3d70*/  FSEL R11, R11, R15, P4 ;  /* 0x0000000f0b0b7208 */ /* 0x000fe20002000000 */
[----:B------:R-:W-:Y:S02]  /*3d80*/  VIADD R15, R4, 0x100 ;  /* 0x00000100040f7836 */ /* 0x000fe40000000000 */
[----:B------:R-:W-:-:S03]  /*3d90*/  IMAD.X R5, RZ, RZ, R13, P5 ;  /* 0x000000ffff057224 */ /* 0x000fc600028e060d */
[----:B----4-:R-:W-:Y:S01]  /*3da0*/  DSETP.GEU.AND P2, PT, R10, R16, PT ;  /* 0x000000100a00722a */ /* 0x010fe20003f4e000 */
[----:B------:R-:W-:-:S05]  /*3db0*/  @P4 SEL R9, R4, R15, P3 ;  /* 0x0000000f04094207 */ /* 0x000fca0001800000 */
[----:B------:R-:W-:Y:S02]  /*3dc0*/  FSEL R10, R10, R16, P2 ;  /* 0x000000100a0a7208 */ /* 0x000fe40001000000 */
[----:B------:R-:W-:-:S06]  /*3dd0*/  FSEL R11, R11, R17, P2 ;  /* 0x000000110b0b7208 */ /* 0x000fcc0001000000 */
[----:B-----5:R-:W-:Y:S01]  /*3de0*/  DSETP.GEU.AND P0, PT, R10, R2, PT ;  /* 0x000000020a00722a */ /* 0x020fe20003f0e000 */
[----:B------:R-:W-:-:S13]  /*3df0*/  @!P2 VIADD R9, R4, 0x300 ;  /* 0x000003000409a836 */ /* 0x000fda0000000000 */
        /* <DEDUP_REMOVED lines=10> */
.L_x_537:
[----:B------:R-:W-:Y:S05]  /*3ea0*/  BSYNC.RECONVERGENT B1 ;  /* 0x0000000000017941 */ /* 0x000fea0003800200 */
.L_x_536:
        /* <DEDUP_REMOVED lines=12> */
[----:B------:R-:W-:-:S05]  /*3f70*/  IMAD.MOV.U32 R11, RZ, RZ, 0x500 ;  /* 0x00000500ff0b7424 */ /* 0x000fca00078e00ff */
[----:B------:R-:W2:Y:S01]  /*3f80*/  ATOMG.E.ADD.STRONG.GPU PT, R10, desc[UR10][R8.64], R11 ;  /* 0x8000000b080a79a8 */ /* 0x000ea200081ef10a */
[----:B------:R-:W0:Y:S01]  /*3f90*/  S2UR UR5, SR_CgaCtaId ;  /* 0x00000000000579c3 */ /* 0x000e220000008800 */
[----:B------:R-:W-:Y:S02]  /*3fa0*/  UMOV UR4, 0x400 ;  /* 0x0000040000047882 */ /* 0x000fe40000000000 */
[----:B0-----:R-:W-:Y:S01]  /*3fb0*/  ULEA UR4, UR5, UR4, 0x18 ;  /* 0x0000000405047291 */ /* 0x001fe2000f8ec0ff */
[----:B--2---:R-:W-:-:S08]  /*3fc0*/  VIADD R10, R10, UR6 ;  /* 0x000000060a0a7c36 */ /* 0x004fd00008000000 */
[----:B------:R0:W-:Y:S03]  /*3fd0*/  STS [UR4+0x98], R10 ;  /* 0x0000980aff007988 */ /* 0x0001e60008000804 */
.L_x_540:
[----:B------:R-:W-:Y:S05]  /*3fe0*/  BSYNC.RECONVERGENT B1 ;  /* 0x0000000000017941 */ /* 0x000fea0003800200 */
.L_x_539:
[----:B------:R-:W1:Y:S08]  /*3ff0*/  S2UR UR5, SR_CgaCtaId ;  /* 0x00000000000579c3 */ /* 0x000e700000008800 */
[----:B------:R-:W-:Y:S06]  /*4000*/  BAR.SYNC.DEFER_BLOCKING 0x0 ;  /* 0x0000000000007b1d */ /* 0x000fec0000010000 */
[----:B------:R-:W-:-:S02]  /*4010*/  UMOV UR4, 0x400 ;  /* 0x0000040000047882 */ /* 0x000fc40000000000 */
[----:B-1----:R-:W-:-:S06]  /*4020*/  ULEA UR4, UR5, UR4, 0x18 ;  /* 0x0000000405047291 */ /* 0x002fcc000f8ec0ff */
[----:B------:R-:W-:-:S05]  /*4030*/  IMAD.U32 R11, RZ, RZ, UR4 ;  /* 0x00000004ff0b7e24 */ /* 0x000fca000f8e00ff */
[----:B0-----:R-:W0:Y:S02]  /*4040*/  LDS R10, [R11+0x98] ;  /* 0x000098000b0a7984 */ /* 0x001e240000000800 */
[----:B0-----:R-:W-:-:S05]  /*4050*/  VIADD R12, R10, 0x500 ;  /* 0x000005000a0c7836 */ /* 0x001fca0000000000 */
[----:B------:R-:W-:-:S13]  /*4060*/  ISETP.GT.AND P0, PT, R12, R7, PT ;  /* 0x000000070c00720c */ /* 0x000fda0003f04270 */
[----:B------:R-:W-:Y:S05]  /*4070*/  @P0 BRA `(.L_x_541) ;  /* 0x0000000400980947 */ /* 0x000fea0003800000 */
[----:B------:R-:W-:Y:S01]  /*4080*/  BSSY.RECONVERGENT B1, `(.L_x_541) ;  /* 0x0000065000017945 */ /* 0x000fe20003800200 */
[----:B------:R-:W-:Y:S01]  /*4090*/  IMAD.MOV.U32 R20, RZ, RZ, R2 ;  /* 0x000000ffff147224 */ /* 0x000fe200078e0002 */
[----:B------:R-:W0:Y:S01]  /*40a0*/  LDCU UR7, c[0x0][0x398] ;  /* 0x00007300ff0777ac */ /* 0x000e220008000800 */
[----:B------:R-:W-:Y:S01]  /*40b0*/  IMAD.MOV.U32 R21, RZ, RZ, R3 ;  /* 0x000000ffff157224 */ /* 0x000fe200078e0003 */
[----:B------:R-:W1:Y:S06]  /*40c0*/  LDCU.128 UR12, c[0x0][0x380] ;  /* 0x00007000ff0c77ac */ /* 0x000e6c0008000c00 */
.L_x_544:
[----:B------:R-:W-:Y:S02]  /*40d0*/  SHF.R.S32.HI R2, RZ, 0x1f, R10 ;  /* 0x0000001fff027819 */ /* 0x000fe4000001140a */
[----:B------:R-:W-:-:S05]  /*40e0*/  IADD3 R7, P0, PT, R4, R10, RZ ;  /* 0x0000000a04077210 */ /* 0x000fca0007f1e0ff */
[----:B------:R-:W-:Y:S01]  /*40f0*/  IMAD.X R24, RZ, RZ, R2, P0 ;  /* 0x000000ffff187224 */ /* 0x000fe200000e0602 */
[----:B-1----:R-:W-:-:S04]  /*4100*/  LEA R22, P0, R7, UR12, 0x3 ;  /* 0x0000000c07167c11 */ /* 0x002fc8000f8018ff */
[----:B------:R-:W-:-:S05]  /*4110*/  LEA.HI.X R23, R7, UR13, R24, 0x3, P0 ;  /* 0x0000000d07177c11 */ /* 0x000fca00080f1c18 */
[----:B------:R-:W2:Y:S04]  /*4120*/  LDG.E.64 R18, desc[UR10][R22.64] ;  /* 0x0000000a16127981 */ /* 0x000ea8000c1e1b00 */
[----:B------:R-:W3:Y:S04]  /*4130*/  LDG.E.64 R16, desc[UR10][R22.64+0x800] ;  /* 0x0008000a16107981 */ /* 0x000ee8000c1e1b00 */
[----:B------:R-:W4:Y:S04]  /*4140*/  LDG.E.64 R14, desc[UR10][R22.64+0x1000] ;  /* 0x0010000a160e7981 */ /* 0x000f28000c1e1b00 */
[----:B------:R-:W4:Y:S01]  /*4150*/  LDG.E.64 R12, desc[UR10][R22.64+0x1800] ;  /* 0x0018000a160c7981 */ /* 0x000f22000c1e1b00 */
[----:B------:R-:W-:Y:S01]  /*4160*/  IADD3 R25, P0, PT, R7, UR14, RZ ;  /* 0x0000000e07197c10 */ /* 0x000fe2000ff1e0ff */
[----:B------:R-:W-:Y:S02]  /*4170*/  BSSY.RECONVERGENT B2, `(.L_x_542) ;  /* 0x000003d000027945 */ /* 0x000fe40003800200 */
[----:B------:R1:W5:Y:S01]  /*4180*/  LDG.E.64 R2, desc[UR10][R22.64+0x2000] ;  /* 0x0020000a16027981 */ /* 0x000362000c1e1b00 */
[----:B------:R-:W-:Y:S01]  /*4190*/  IADD3.X R24, PT, PT, R24, UR15, RZ, P0, !PT ;  /* 0x0000000f18187c10 */ /* 0x000fe200087fe4ff */
[----:B------:R-:W-:Y:S06]  /*41a0*/  BAR.SYNC.DEFER_BLOCKING 0x0 ;  /* 0x0000000000007b1d */ /* 0x000fec0000010000 */
[----:B--2---:R-:W-:-:S14]  /*41b0*/  DSETP.GEU.AND P1, PT, R20, R18, PT ;  /* 0x000000121400722a */ /* 0x004fdc0003f2e000 */
[----:B------:R-:W-:-:S04]  /*41c0*/  @P1 ISETP.GE.U32.AND P0, PT, R6, R25, PT ;  /* 0x000000190600120c */ /* 0x000fc80003f06070 */
[----:B------:R-:W-:-:S13]  /*41d0*/  @P1 ISETP.GE.AND.EX P0, PT, R5, R24, PT, P0 ;  /* 0x000000180500120c */ /* 0x000fda0003f06300 */
[----:B------:R-:W-:-:S06]  /*41e0*/  @P1 DSETP.LT.OR P0, PT, R18, R20, !P0 ;  /* 0x000000141200122a */ /* 0x000fcc0004701400 */
[----:B------:R-:W-:Y:S02]  /*41f0*/  @P1 FSEL R7, R20, R18, P0 ;  /* 0x0000001214071208 */ /* 0x000fe40000000000 */
[----:B------:R-:W-:Y:S01]  /*4200*/  @P1 FSEL R20, R21, R19, P0 ;  /* 0x0000001315141208 */ /* 0x000fe20000000000 */
[----:B------:R-:W-:Y:S01]  /*4210*/  IMAD.MOV.U32 R21, RZ, RZ, R24 ;  /* 0x000000ffff157224 */ /* 0x000fe200078e0018 */
[----:B------:R-:W-:Y:S01]  /*4220*/  @P1 SEL R21, R5, R24, P0 ;  /* 0x0000001805151207 */ /* 0x000fe20000000000 */
[----:B------:R-:W-:Y:S01]  /*4230*/  @P1 IMAD.MOV.U32 R18, RZ, RZ, R7 ;  /* 0x000000ffff121224 */ /* 0x000fe200078e0007 */
[----:B------:R-:W-:Y:S01]  /*4240*/  IADD3 R7, P3, PT, R25, 0x100, RZ ;  /* 0x0000010019077810 */ /* 0x000fe20007f7e0ff */
[----:B------:R-:W-:Y:S02]  /*4250*/  @P1 IMAD.MOV.U32 R19, RZ, RZ, R20 ;  /* 0x000000ffff131224 */ /* 0x000fe400078e0014 */
[----:B------:R-:W-:Y:S01]  /*4260*/  IMAD.MOV.U32 R20, RZ, RZ, R25 ;  /* 0x000000ffff147224 */ /* 0x000fe200078e0019 */
[----:B------:R-:W-:Y:S01]  /*4270*/  @P1 SEL R20, R6, R25, P0 ;  /* 0x0000001906141207 */ /* 0x000fe20000000000 */
[----:B------:R-:W-:-:S02]  /*4280*/  IMAD.X R6, RZ, RZ, R24, P3 ;  /* 0x000000ffff067224 */ /* 0x000fc400018e0618 */
[----:B---3--:R-:W-:-:S14]  /*4290*/  DSETP.GEU.AND P2, PT, R18, R16, PT ;  /* 0x000000101200722a */ /* 0x008fdc0003f4e000 */
        /* <DEDUP_REMOVED lines=9> */
[----:B------:R-:W-:Y:S02]  /*4330*/  IADD3 R18, P3, PT, R25, 0x200, RZ ;  /* 0x0000020019127810 */ /* 0x000fe40007f7e0ff */
[----:B------:R-:W-:-:S03]  /*4340*/  SHF.R.S32.HI R21, RZ, 0x1f, R10 ;  /* 0x0000001fff157819 */ /* 0x000fc6000001140a */
[----:B----4-:R-:W-:Y:S01]  /*4350*/  DSETP.GEU.AND P1, PT, R16, R14, PT ;  /* 0x0000000e1000722a */ /* 0x010fe20003f2e000 */
[----:B------:R-:W-:Y:S01]  /*4360*/  IMAD.X R19, RZ, RZ, R24, P3 ;  /* 0x000000ffff137224 */ /* 0x000fe200018e0618 */
[----:B------:R-:W-:-:S04]  /*4370*/  IADD3 R20, P3, P4, R4, UR14, R10 ;  /* 0x0000000e04147c10 */ /* 0x000fc8000fc7e00a */
[----:B------:R-:W-:-:S08]  /*4380*/  IADD3.X R21, PT, PT, RZ, UR15, R21, P3, P4 ;  /* 0x0000000fff157c10 */ /* 0x000fd00009fe8415 */
[----:B------:R-:W-:-:S04]  /*4390*/  @P1 ISETP.GE.U32.AND P0, PT, R7, R18, PT ;  /* 0x000000120700120c */ /* 0x000fc80003f06070 */
[----:B------:R-:W-:-:S13]  /*43a0*/  @P1 ISETP.GE.AND.EX P0, PT, R6, R19, PT, P0 ;  /* 0x000000130600120c */ /* 0x000fda0003f06300 */
[----:B------:R-:W-:-:S06]  /*43b0*/  @P1 DSETP.LT.OR P0, PT, R14, R16, !P0 ;  /* 0x000000100e00122a */ /* 0x000fcc0004701400 */
[----:B------:R-:W-:Y:S02]  /*43c0*/  @P1 FSEL R5, R16, R14, P0 ;  /* 0x0000000e10051208 */ /* 0x000fe40000000000 */
[----:B------:R-:W-:Y:S02]  /*43d0*/  @P1 FSEL R16, R17, R15, P0 ;  /* 0x0000000f11101208 */ /* 0x000fe40000000000 */
[----:B------:R-:W-:Y:S01]  /*43e0*/  IADD3 R17, P3, PT, R20, 0x300, RZ ;  /* 0x0000030014117810 */ /* 0x000fe20007f7e0ff */
[----:B------:R-:W-:Y:S01]  /*43f0*/  @P1 IMAD.MOV.U32 R14, RZ, RZ, R5 ;  /* 0x000000ffff0e1224 */ /* 0x000fe200078e0005 */
[----:B------:R-:W-:Y:S01]  /*4400*/  @P1 SEL R18, R7, R18, P0 ;  /* 0x0000001207121207 */ /* 0x000fe20000000000 */
[----:B------:R-:W-:Y:S01]  /*4410*/  @P1 IMAD.MOV.U32 R15, RZ, RZ, R16 ;  /* 0x000000ffff0f1224 */ /* 0x000fe200078e0010 */
[----:B------:R-:W-:Y:S01]  /*4420*/  @P1 SEL R19, R6, R19, P0 ;  /* 0x0000001306131207 */ /* 0x000fe20000000000 */
[----:B------:R-:W-:Y:S01]  /*4430*/  IMAD.X R16, RZ, RZ, R21, P3 ;  /* 0x000000ffff107224 */ /* 0x000fe200018e0615 */
[----:B------:R-:W-:-:S03]  /*4440*/  ISETP.NE.AND P1, PT, R4, RZ, PT ;  /* 0x000000ff0400720c */ /* 0x000fc60003f25270 */
[----:B------:R-:W-:-:S14]  /*4450*/  DSETP.GEU.AND P2, PT, R14, R12, PT ;  /* 0x0000000c0e00722a */ /* 0x000fdc0003f4e000 */
[----:B------:R-:W-:-:S04]  /*4460*/  @P2 ISETP.GE.U32.AND P0, PT, R18, R17, PT ;  /* 0x000000111200220c */ /* 0x000fc80003f06070 */
[----:B------:R-:W-:-:S13]  /*4470*/  @P2 ISETP.GE.AND.EX P0, PT, R19, R16, PT, P0 ;  /* 0x000000101300220c */ /* 0x000fda0003f06300 */
[----:B------:R-:W-:-:S06]  /*4480*/  @P2 DSETP.LT.OR P0, PT, R12, R14, !P0 ;  /* 0x0000000e0c00222a */ /* 0x000fcc0004701400 */
[----:B------:R-:W-:Y:S02]  /*4490*/  @P2 FSEL R7, R14, R12, P0 ;  /* 0x0000000c0e072208 */ /* 0x000fe40000000000 */
[----:B------:R-:W-:Y:S01]  /*44a0*/  @P2 FSEL R14, R15, R13, P0 ;  /* 0x0000000d0f0e2208 */ /* 0x000fe20000000000 */
[----:B-1----:R-:W-:Y:S06]  /*44b0*/  @P1 BRA `(.L_x_543) ;  /* 0x0000000000201947 */ /* 0x002fec0003800000 */
[----:B------:R-:W-:-:S06]  /*44c0*/  IMAD.MOV.U32 R5, RZ, RZ, 0x500 ;  /* 0x00000500ff057424 */ /* 0x000fcc00078e00ff */
[----:B------:R-:W2:Y:S01]  /*44d0*/  ATOMG.E.ADD.STRONG.GPU PT, R5, desc[UR10][R8.64], R5 ;  /* 0x80000005080579a8 */ /* 0x000ea200081ef10a */
[----:B------:R-:W1:Y:S01]  /*44e0*/  S2UR UR5, SR_CgaCtaId ;  /* 0x00000000000579c3 */ /* 0x000e620000008800 */
[----:B------:R-:W-:Y:S02]  /*44f0*/  UMOV UR4, 0x400 ;  /* 0x0000040000047882 */ /* 0x000fe40000000000 */
[----:B-1----:R-:W-:-:S06]  /*4500*/  ULEA UR4, UR5, UR4, 0x18 ;  /* 0x0000000405047291 */ /* 0x002fcc000f8ec0ff */
[----:B------:R-:W-:Y:S02]  /*4510*/  IMAD.U32 R11, RZ, RZ, UR4 ;  /* 0x00000004ff0b7e24 */ /* 0x000fe4000f8e00ff */
[----:B--2---:R-:W-:-:S05]  /*4520*/  VIADD R6, R5, UR6 ;  /* 0x0000000605067c36 */ /* 0x004fca0008000000 */
[----:B------:R1:W-:Y:S02]  /*4530*/  STS [R11+0x98], R6 ;  /* 0x000098060b007388 */ /* 0x0003e40000000800 */
.L_x_543:
[----:B0-----:R-:W-:Y:S05]  /*4540*/  BSYNC.RECONVERGENT B2 ;  /* 0x0000000000027941 */ /* 0x001fea0003800200 */
.L_x_542:
[----:B------:R-:W-:Y:S01]  /*4550*/  BAR.SYNC.DEFER_BLOCKING 0x0 ;  /* 0x0000000000007b1d */ /* 0x000fe20000010000 */
[----:B------:R-:W-:Y:S01]  /*4560*/  @P2 IMAD.MOV.U32 R12, RZ, RZ, R7 ;  /* 0x000000ffff0c2224 */ /* 0x000fe200078e0007 */
[----:B-1----:R-:W-:Y:S01]  /*4570*/  IADD3 R6, P3, PT, R20, 0x400, RZ ;  /* 0x0000040014067810 */ /* 0x002fe20007f7e0ff */
[----:B------:R-:W-:Y:S01]  /*4580*/  @P2 IMAD.MOV.U32 R13, RZ, RZ, R14 ;  /* 0x000000ffff0d2224 */ /* 0x000fe200078e000e */
[----:B------:R-:W-:Y:S01]  /*4590*/  @P2 SEL R17, R18, R17, P0 ;  /* 0x0000001112112207 */ /* 0x000fe20000000000 */
[----:B------:R-:W-:Y:S01]  /*45a0*/  IMAD.U32 R7, RZ, RZ, UR7 ;  /* 0x00000007ff077e24 */ /* 0x000fe2000f8e00ff */
[----:B------:R-:W-:Y:S01]  /*45b0*/  @P2 SEL R16, R19, R16, P0 ;  /* 0x0000001013102207 */ /* 0x000fe20000000000 */
[----:B------:R-:W-:Y:S02]  /*45c0*/  IMAD.X R5, RZ, RZ, R21, P3 ;  /* 0x000000ffff057224 */ /* 0x000fe400018e0615 */
[----:B-----5:R-:W-:-:S14]  /*45d0*/  DSETP.GEU.AND P1, PT, R12, R2, PT ;  /* 0x000000020c00722a */ /* 0x020fdc0003f2e000 */
[----:B------:R-:W-:Y:S01]  /*45e0*/  @P1 ISETP.GE.U32.AND P0, PT, R17, R6, PT ;  /* 0x000000061100120c */ /* 0x000fe20003f06070 */
[----:B------:R-:W0:Y:S03]  /*45f0*/  LDS R10, [R11+0x98] ;  /* 0x000098000b0a7984 */ /* 0x000e260000000800 */
[----:B------:R-:W-:-:S13]  /*4600*/  @P1 ISETP.GE.AND.EX P0, PT, R16, R5, PT, P0 ;  /* 0x000000051000120c */ /* 0x000fda0003f06300 */
[----:B------:R-:W-:-:S06]  /*4610*/  @P1 DSETP.LT.OR P0, PT, R2, R12, !P0 ;  /* 0x0000000c0200122a */ /* 0x000fcc0004701400 */
[----:B------:R-:W-:Y:S02]  /*4620*/  @P1 FSEL R14, R12, R2, P0 ;  /* 0x000000020c0e1208 */ /* 0x000fe40000000000 */
[----:B------:R-:W-:Y:S02]  /*4630*/  @P1 FSEL R13, R13, R3, P0 ;  /* 0x000000030d0d1208 */ /* 0x000fe40000000000 */
[----:B------:R-:W-:Y:S01]  /*4640*/  @P1 SEL R6, R17, R6, P0 ;  /* 0x0000000611061207 */ /* 0x000fe20000000000 */
[----:B------:R-:W-:Y:S01]  /*4650*/  @P1 IMAD.MOV.U32 R2, RZ, RZ, R14 ;  /* 0x000000ffff021224 */ /* 0x000fe200078e000e */
[----:B------:R-:W-:Y:S01]  /*4660*/  @P1 SEL R5, R16, R5, P0 ;  /* 0x0000000510051207 */ /* 0x000fe20000000000 */
[----:B------:R-:W-:-:S03]  /*4670*/  @P1 IMAD.MOV.U32 R3, RZ, RZ, R13 ;  /* 0x000000ffff031224 */ /* 0x000fc600078e000d */
[----:B------:R-:W-:Y:S01]  /*4680*/  MOV R20, R2 ;  /* 0x0000000200147202 */ /* 0x000fe20000000f00 */
[----:B------:R-:W-:Y:S02]  /*4690*/  IMAD.MOV.U32 R21, RZ, RZ, R3 ;  /* 0x000000ffff157224 */ /* 0x000fe400078e0003 */
[----:B0-----:R-:W-:-:S05]  /*46a0*/  VIADD R12, R10, 0x500 ;  /* 0x000005000a0c7836 */ /* 0x001fca0000000000 */
[----:B------:R-:W-:-:S13]  /*46b0*/  ISETP.GT.AND P0, PT, R12, R7, PT ;  /* 0x000000070c00720c */ /* 0x000fda0003f04270 */
[----:B------:R-:W-:Y:S05]  /*46c0*/  @!P0 BRA `(.L_x_544) ;  /* 0xfffffff800808947 */ /* 0x000fea000383ffff */
[----:B------:R-:W-:Y:S05]  /*46d0*/  BSYNC.RECONVERGENT B1 ;  /* 0x0000000000017941 */ /* 0x000fea0003800200 */
.L_x_541:
[----:B------:R-:W-:Y:S01]  /*46e0*/  ISETP.GE.AND P0, PT, R10, R7, PT ;  /* 0x000000070a00720c */ /* 0x000fe20003f06270 */
[----:B------:R-:W0:Y:S01]  /*46f0*/  LDCU.64 UR6, c[0x0][0x388] ;  /* 0x00007100ff0677ac */ /* 0x000e220008000a00 */
[----:B------:R-:W-:Y:S01]  /*4700*/  BSSY.RECONVERGENT B1, `(.L_x_538) ;  /* 0x00000ac000017945 */ /* 0x000fe20003800200 */
[----:B------:R-:W1:Y:S10]  /*4710*/  LDCU.64 UR4, c[0x0][0x388] ;  /* 0x00007100ff0477ac */ /* 0x000e740008000a00 */
        /* <DEDUP_REMOVED lines=11> */
[----:B------:R-:W2:Y:S01]  /*47d0*/  LDC.64 R12, c[0x0][0x380] ;  /* 0x0000e000ff0c7b82 */ /* 0x000ea20000000a00 */
[----:B------:R-:W-:Y:S01]  /*47e0*/  LEA.HI R7, R18, 0x1, RZ, 0x18 ;  /* 0x0000000112077811 */ /* 0x000fe200078fc0ff */
[----:B------:R-:W-:-:S03]  /*47f0*/  IMAD.IADD R11, R4, 0x1, R10 ;  /* 0x00000001040b7824 */ /* 0x000fc600078e020a */
[----:B------:R-:W-:Y:S01]  /*4800*/  LOP3.LUT R8, R7, 0x3, RZ, 0xc0, !PT ;  /* 0x0000000307087812 */ /* 0x000fe200078ec0ff */
[----:B------:R-:W-:-:S04]  /*4810*/  IMAD.MOV.U32 R7, RZ, RZ, R4 ;  /* 0x000000ffff077224 */ /* 0x000fc800078e0004 */
[----:B------:R-:W-:-:S07]  /*4820*/  IMAD.MOV R8, RZ, RZ, -R8 ;  /* 0x000000ffff087224 */ /* 0x000fce00078e0a08 */
.L_x_550:
[----:B--2---:R-:W-:-:S06]  /*4830*/  IMAD.WIDE R14, R11, 0x8, R12 ;  /* 0x000000080b0e7825 */ /* 0x004fcc00078e020c */
[----:B------:R-:W2:Y:S01]  /*4840*/  LDG.E.64 R14, desc[UR10][R14.64] ;  /* 0x0000000a0e0e7981 */ /* 0x000ea2000c1e1b00 */
[C---:B-1----:R-:W-:Y:S01]  /*4850*/  IADD3 R19, P1, PT, R11.reuse, UR4, RZ ;  /* 0x000000040b137c10 */ /* 0x042fe2000ff3e0ff */
[----:B------:R-:W-:Y:S01]  /*4860*/  VIADD R8, R8, 0x1 ;  /* 0x0000000108087836 */ /* 0x000fe20000000000 */
[----:B------:R-:W-:Y:S01]  /*4870*/  BSSY.RECONVERGENT B3, `(.L_x_548) ;  /* 0x000001b000037945 */ /* 0x000fe20003800200 */
[----:B------:R-:W-:Y:S01]  /*4880*/  IMAD.MOV.U32 R22, RZ, RZ, R6 ;  /* 0x000000ffff167224 */ /* 0x000fe200078e0006 */
[----:B------:R-:W-:Y:S01]  /*4890*/  LEA.HI.X.SX32 R20, R11, UR5, 0x1, P1 ;  /* 0x000000050b147c11 */ /* 0x000fe200088f0eff */
[----:B------:R-:W-:Y:S01]  /*48a0*/  IMAD.MOV.U32 R21, RZ, RZ, R5 ;  /* 0x000000ffff157224 */ /* 0x000fe200078e0005 */
[----:B------:R-:W-:Y:S01]  /*48b0*/  ISETP.NE.AND P2, PT, R8, RZ, PT ;  /* 0x000000ff0800720c */ /* 0x000fe20003f45270 */
[----:B------:R-:W-:Y:S02]  /*48c0*/  IMAD.MOV.U32 R16, RZ, RZ, R2 ;  /* 0x000000ffff107224 */ /* 0x000fe400078e0002 */
        /* <DEDUP_REMOVED lines=21> */
.L_x_549:
[----:B0-----:R-:W-:Y:S05]  /*4a20*/  BSYNC.RECONVERGENT B3 ;  /* 0x0000000000037941 */ /* 0x001fea0003800200 */
.L_x_548:
[----:B------:R-:W-:Y:S02]  /*4a30*/  VIADD R7, R7, 0x100 ;  /* 0x0000010007077836 */ /* 0x000fe40000000000 */
[----:B------:R-:W-:Y:S01]  /*4a40*/  VIADD R11, R11, 0x100 ;  /* 0x000001000b0b7836 */ /* 0x000fe20000000000 */
[----:B------:R-:W-:Y:S06]  /*4a50*/  @P2 BRA `(.L_x_550) ;  /* 0xfffffffc00742947 */ /* 0x000fec000383ffff */
.L_x_547:
[----:B01----:R-:W-:Y:S05]  /*4a60*/  BSYNC.RECONVERGENT B2 ;  /* 0x0000000000027941 */ /* 0x003fea0003800200 */
.L_x_546:
        /* <DEDUP_REMOVED lines=9> */
.L_x_559:
[----:B------:R-:W-:-:S05]  /*4b00*/  IMAD.WIDE R24, R23, 0x8, R10 ;  /* 0x0000000817187825 */ /* 0x000fca00078e020a */
[----:B------:R-:W2:Y:S04]  /*4b10*/  LDG.E.64 R20, desc[UR10][R24.64+-0x1000] ;  /* 0xfff0000a18147981 */ /* 0x000ea8000c1e1b00 */
[----:B------:R0:W5:Y:S04]  /*4b20*/  LDG.E.64 R16, desc[UR10][R24.64+-0x800] ;  /* 0xfff8000a18107981 */ /* 0x000168000c1e1b00 */
        /* <DEDUP_REMOVED lines=25> */
.L_x_552:
[----:B------:R-:W-:Y:S05]  /*4cc0*/  BSYNC.RECONVERGENT B2 ;  /* 0x0000000000027941 */ /* 0x000fea0003800200 */
.L_x_551:
[----:B-----5:R-:W-:Y:S01]  /*4cd0*/  DSETP.GEU.AND P0, PT, R18, R16, PT ;  /* 0x000000101200722a */ /* 0x020fe20003f0e000 */
[C---:B------:R-:W-:Y:S01]  /*4ce0*/  IADD3 R21, P1, PT, R27.reuse, UR6, RZ ;  /* 0x000000061b157c10 */ /* 0x040fe2000ff3e0ff */
[----:B------:R-:W-:Y:S01]  /*4cf0*/  BSSY.RECONVERGENT B2, `(.L_x_553) ;  /* 0x0000015000027945 */ /* 0x000fe20003800200 */
[----:B------:R-:W-:Y:S01]  /*4d00*/  MOV R2, R16 ;  /* 0x0000001000027202 */ /* 0x000fe20000000f00 */
[----:B------:R-:W-:Y:S01]  /*4d10*/  IMAD.MOV.U32 R3, RZ, RZ, R17 ;  /* 0x000000ffff037224 */ /* 0x000fe200078e0011 */
[----:B------:R-:W-:Y:S01]  /*4d20*/  LEA.HI.X.SX32 R25, R27, UR7, 0x1, P1 ;  /* 0x000000071b197c11 */ /* 0x000fe200088f0eff */
[----:B------:R-:W-:-:S04]  /*4d30*/  IMAD.MOV.U32 R5, RZ, RZ, R21 ;  /* 0x000000ffff057224 */ /* 0x000fc800078e0015 */
        /* <DEDUP_REMOVED lines=16> */
.L_x_554:
[----:B------:R-:W-:Y:S05]  /*4e40*/  BSYNC.RECONVERGENT B2 ;  /* 0x0000000000027941 */ /* 0x000fea0003800200 */
.L_x_553:
        /* <DEDUP_REMOVED lines=24> */
.L_x_556:
[----:B------:R-:W-:Y:S05]  /*4fd0*/  BSYNC.RECONVERGENT B2 ;  /* 0x0000000000027941 */ /* 0x000fea0003800200 */
.L_x_555:
        /* <DEDUP_REMOVED lines=22> */
.L_x_558:
[----:B------:R-:W-:Y:S05]  /*5140*/  BSYNC.RECONVERGENT B2 ;  /* 0x0000000000027941 */ /* 0x000fea0003800200 */
.L_x_557:
[----:B------:R-:W-:Y:S02]  /*5150*/  VIADD R7, R7, 0x400 ;  /* 0x0000040007077836 */ /* 0x000fe40000000000 */
[----:B------:R-:W-:Y:S02]  /*5160*/  VIADD R27, R27, 0x400 ;  /* 0x000004001b1b7836 */ /* 0x000fe40000000000 */
[----:B------:R-:W-:Y:S01]  /*5170*/  VIADD R26, R26, 0x400 ;  /* 0x000004001a1a7836 */ /* 0x000fe20000000000 */
[----:B------:R-:W-:Y:S01]  /*5180*/  ISETP.GE.AND P0, PT, R7, R9, PT ;  /* 0x000000090700720c */ /* 0x000fe20003f06270 */
[----:B------:R-:W-:Y:S02]  /*5190*/  VIADD R22, R22, 0x400 ;  /* 0x0000040016167836 */ /* 0x000fe40000000000 */
[----:B------:R-:W-:-:S10]  /*51a0*/  VIADD R23, R23, 0x400 ;  /* 0x0000040017177836 */ /* 0x000fd40000000000 */
[----:B------:R-:W-:Y:S05]  /*51b0*/  @!P0 BRA `(.L_x_559) ;  /* 0xfffffff800508947 */ /* 0x000fea000383ffff */
.L_x_545:
[----:B01----:R-:W-:Y:S05]  /*51c0*/  BSYNC.RECONVERGENT B1 ;  /* 0x0000000000017941 */ /* 0x003fea0003800200 */
.L_x_538:
        /* <DEDUP_REMOVED lines=32> */
.L_x_561:
[----:B------:R-:W-:Y:S05]  /*53d0*/  BSYNC.RECONVERGENT B1 ;  /* 0x0000000000017941 */ /* 0x000fea0003800200 */
.L_x_560:
        /* <DEDUP_REMOVED lines=31> */
.L_x_563:
[----:B------:R-:W-:Y:S05]  /*55d0*/  BSYNC.RECONVERGENT B1 ;  /* 0x0000000000017941 */ /* 0x000fea0003800200 */
.L_x_562:
[----:B------:R-:W-:Y:S01]  /*55e0*/  ISETP.GT.AND P0, PT, R14, 0x1b, PT ;  /* 0x0000001b0e00780c */ /* 0x000fe20003f04270 */
[----:B0-----:R0:W0:Y:S01]  /*55f0*/  SHFL.DOWN PT, R8, R2, 0x4, 0x1f ;  /* 0x08801f0002087f89 */ /* 0x00102200000e0000 */
[----:B------:R-:W-:Y:S01]  /*5600*/  BSSY.RECONVERGENT B1, `(.L_x_564) ;  /* 0x000001d000017945 */ /* 0x000fe20003800200 */
[----:B---3--:R-:W-:Y:S02]  /*5610*/  IMAD.MOV.U32 R11, RZ, RZ, R5 ;  /* 0x000000ffff0b7224 */ /* 0x008fe400078e0005 */
[----:B------:R3:W0:Y:S01]  /*5620*/  SHFL.DOWN PT, R9, R3, 0x4, 0x1f ;  /* 0x08801f0003097f89 */ /* 0x00062200000e0000 */
[----:B------:R-:W-:Y:S02]  /*5630*/  IMAD.MOV.U32 R12, RZ, RZ, R10 ;  /* 0x000000ffff0c7224 */ /* 0x000fe400078e000a */
[----:B-1----:R-:W-:Y:S01]  /*5640*/  IMAD.MOV.U32 R6, RZ, RZ, R2 ;  /* 0x000000ffff067224 */ /* 0x002fe200078e0002 */
[----:B----4-:R3:W1:Y:S01]  /*5650*/  SHFL.DOWN PT, R16, R5, 0x4, 0x1f ;  /* 0x08801f0005107f89 */ /* 0x01066200000e0000 */
[----:B--2---:R-:W-:-:S03]  /*5660*/  IMAD.MOV.U32 R7, RZ, RZ, R3 ;  /* 0x000000ffff077224 */ /* 0x004fc600078e0003 */
[----:B------:R3:W2:Y:S01]  /*5670*/  SHFL.DOWN PT, R13, R10, 0x4, 0x1f ;  /* 0x08801f000a0d7f89 */ /* 0x0006a200000e0000 */
[----:B------:R-:W-:Y:S05]  /*5680*/  @P0 BRA `(.L_x_565) ;  /* 0x0000000000500947 */ /* 0x000fea0003800000 */
[----:B0-----:R-:W-:Y:S01]  /*5690*/  DSETP.GEU.AND P0, PT, R2, R8, PT ;  /* 0x000000080200722a */ /* 0x001fe20003f0e000 */
[----:B-1----:R-:W-:Y:S02]  /*56a0*/  IMAD.MOV.U32 R11, RZ, RZ, R16 ;  /* 0x000000ffff0b7224 */ /* 0x002fe400078e0010 */
        /* <DEDUP_REMOVED lines=18> */
.L_x_565:
[----:B------:R-:W-:Y:S05]  /*57d0*/  BSYNC.RECONVERGENT B1 ;  /* 0x0000000000017941 */ /* 0x000fea0003800200 */
.L_x_564:
[----:B------:R-:W-:Y:S01]  /*57e0*/  ISETP.GT.AND P0, PT, R14, 0x17, PT ;  /* 0x000000170e00780c */ /* 0x000fe20003f04270 */
[----:B0-----:R0:W4:Y:S01]  /*57f0*/  SHFL.DOWN PT, R8, R6, 0x8, 0x1f ;  /* 0x09001f0006087f89 */ /* 0x00112200000e0000 */
[----:B------:R-:W-:Y:S01]  /*5800*/  BSSY.RECONVERGENT B1, `(.L_x_566) ;  /* 0x000001d000017945 */ /* 0x000fe20003800200 */
[----:B---3--:R-:W-:Y:S02]  /*5810*/  IMAD.MOV.U32 R5, RZ, RZ, R11 ;  /* 0x000000ffff057224 */ /* 0x008fe400078e000b */
[----:B------:R0:W3:Y:S01]  /*5820*/  SHFL.DOWN PT, R9, R7, 0x8, 0x1f ;  /* 0x09001f0007097f89 */ /* 0x0000e200000e0000 */
[----:B------:R-:W-:Y:S02]  /*5830*/  IMAD.MOV.U32 R10, RZ, RZ, R12 ;  /* 0x000000ffff0a7224 */ /* 0x000fe400078e000c */
[----:B------:R-:W-:Y:S01]  /*5840*/  IMAD.MOV.U32 R2, RZ, RZ, R6 ;  /* 0x000000ffff027224 */ /* 0x000fe200078e0006 */
[----:B-1----:R0:W1:Y:S01]  /*5850*/  SHFL.DOWN PT, R16, R11, 0x8, 0x1f ;  /* 0x09001f000b107f89 */ /* 0x00206200000e0000 */
[----:B------:R-:W-:-:S03]  /*5860*/  IMAD.MOV.U32 R3, RZ, RZ, R7 ;  /* 0x000000ffff037224 */ /* 0x000fc600078e0007 */
[----:B--2---:R0:W2:Y:S01]  /*5870*/  SHFL.DOWN PT, R13, R12, 0x8, 0x1f ;  /* 0x09001f000c0d7f89 */ /* 0x0040a200000e0000 */
[----:B------:R-:W-:Y:S05]  /*5880*/  @P0 BRA `(.L_x_567) ;  /* 0x0000000000500947 */ /* 0x000fea0003800000 */
[----:B---34-:R-:W-:Y:S01]  /*5890*/  DSETP.GEU.AND P0, PT, R6, R8, PT ;  /* 0x000000080600722a */ /* 0x018fe20003f0e000 */
[----:B-1----:R-:W-:Y:S02]  /*58a0*/  IMAD.MOV.U32 R5, RZ, RZ, R16 ;  /* 0x000000ffff057224 */ /* 0x002fe400078e0010 */
[----:B--2---:R-:W-:Y:S02]  /*58b0*/  IMAD.MOV.U32 R10, RZ, RZ, R13 ;  /* 0x000000ffff0a7224 */ /* 0x004fe400078e000d */
        /* <DEDUP_REMOVED lines=17> */
.L_x_567:
[----:B------:R-:W-:Y:S05]  /*59d0*/  BSYNC.RECONVERGENT B1 ;  /* 0x0000000000017941 */ /* 0x000fea0003800200 */
.L_x_566:
[----:B------:R-:W-:Y:S01]  /*59e0*/  ISETP.GT.AND P0, PT, R14, 0xf, PT ;  /* 0x0000000f0e00780c */ /* 0x000fe20003f04270 */
[----:B0-----:R0:W0:Y:S01]  /*59f0*/  SHFL.DOWN PT, R6, R2, 0x10, 0x1f ;  /* 0x0a001f0002067f89 */ /* 0x00102200000e0000 */
[----:B------:R-:W-:Y:S01]  /*5a00*/  BSSY.RECONVERGENT B1, `(.L_x_568) ;  /* 0x000001d000017945 */ /* 0x000fe20003800200 */
[----:B------:R-:W-:Y:S02]  /*5a10*/  IMAD.MOV.U32 R17, RZ, RZ, R5 ;  /* 0x000000ffff117224 */ /* 0x000fe400078e0005 */
[----:B------:R0:W0:Y:S01]  /*5a20*/  SHFL.DOWN PT, R7, R3, 0x10, 0x1f ;  /* 0x0a001f0003077f89 */ /* 0x00002200000e0000 */
[----:B------:R-:W-:Y:S02]  /*5a30*/  IMAD.MOV.U32 R19, RZ, RZ, R10 ;  /* 0x000000ffff137224 */ /* 0x000fe400078e000a */
[----:B------:R-:W-:Y:S01]  /*5a40*/  IMAD.MOV.U32 R12, RZ, RZ, R2 ;  /* 0x000000ffff0c7224 */ /* 0x000fe200078e0002 */
[----:B----4-:R4:W0:Y:S01]  /*5a50*/  SHFL.DOWN PT, R8, R5, 0x10, 0x1f ;  /* 0x0a001f0005087f89 */ /* 0x01082200000e0000 */
[----:B--2---:R-:W-:-:S03]  /*5a60*/  IMAD.MOV.U32 R13, RZ, RZ, R3 ;  /* 0x000000ffff0d7224 */ /* 0x004fc600078e0003 */
[----:B---3--:R4:W2:Y:S01]  /*5a70*/  SHFL.DOWN PT, R9, R10, 0x10, 0x1f ;  /* 0x0a001f000a097f89 */ /* 0x0088a200000e0000 */
[----:B------:R-:W-:Y:S05]  /*5a80*/  @P0 BRA `(.L_x_569) ;  /* 0x0000000000500947 */ /* 0x000fea0003800000 */
[----:B0-----:R-:W-:Y:S01]  /*5a90*/  DSETP.GEU.AND P0, PT, R2, R6, PT ;  /* 0x000000060200722a */ /* 0x001fe20003f0e000 */
[----:B------:R-:W-:Y:S02]  /*5aa0*/  IMAD.MOV.U32 R17, RZ, RZ, R8 ;  /* 0x000000ffff117224 */ /* 0x000fe400078e0008 */
        /* <DEDUP_REMOVED lines=18> */
.L_x_569:
[----:B------:R-:W-:Y:S05]  /*5bd0*/  BSYNC.RECONVERGENT B1 ;  /* 0x0000000000017941 */ /* 0x000fea0003800200 */
.L_x_568:
[----:B------:R-:W-:Y:S01]  /*5be0*/  ISETP.NE.AND P0, PT, R14, RZ, PT ;  /* 0x000000ff0e00720c */ /* 0x000fe20003f05270 */
[----:B------:R-:W-:-:S12]  /*5bf0*/  BSSY.RECONVERGENT B1, `(.L_x_570) ;  /* 0x000000b000017945 */ /* 0x000fd80003800200 */
[----:B------:R-:W-:Y:S05]  /*5c00*/  @P0 BRA `(.L_x_571) ;  /* 0x0000000000240947 */ /* 0x000fea0003800000 */
[----:B0-----:R-:W0:Y:S01]  /*5c10*/  S2R R6, SR_CgaCtaId ;  /* 0x0000000000067919 */ /* 0x001e220000008800 */
[----:B------:R-:W-:Y:S01]  /*5c20*/  MOV R3, 0x400 ;  /* 0x0000040000037802 */ /* 0x000fe20000000f00 */
[----:B------:R-:W-:Y:S01]  /*5c30*/  IMAD.MOV.U32 R18, RZ, RZ, R17 ;  /* 0x000000ffff127224 */ /* 0x000fe200078e0011 */
[----:B------:R-:W-:-:S04]  /*5c40*/  SHF.R.U32.HI R2, RZ, 0x1, R4 ;  /* 0x00000001ff027819 */ /* 0x000fc80000011604 */
[----:B------:R-:W-:Y:S02]  /*5c50*/  LOP3.LUT R2, R2, 0x1f0, RZ, 0xc0, !PT ;  /* 0x000001f002027812 */ /* 0x000fe400078ec0ff */
[----:B0-----:R-:W-:-:S05]  /*5c60*/  LEA R3, R6, R3, 0x18 ;  /* 0x0000000306037211 */ /* 0x001fca00078ec0ff */
[----:B------:R-:W-:-:S05]  /*5c70*/  IMAD.IADD R3, R2, 0x1, R3 ;  /* 0x0000000102037824 */ /* 0x000fca00078e0203 */
[----:B------:R3:W-:Y:S04]  /*5c80*/  STS.64 [R3+0x10], R18 ;  /* 0x0000101203007388 */ /* 0x0007e80000000a00 */
[----:B------:R3:W-:Y:S02]  /*5c90*/  STS.64 [R3+0x8], R12 ;  /* 0x0000080c03007388 */ /* 0x0007e40000000a00 */
.L_x_571:
[----:B------:R-:W-:Y:S05]  /*5ca0*/  BSYNC.RECONVERGENT B1 ;  /* 0x0000000000017941 */ /* 0x000fea0003800200 */
.L_x_570:
[----:B------:R-:W-:Y:S01]  /*5cb0*/  BAR.SYNC.DEFER_BLOCKING 0x0 ;  /* 0x0000000000007b1d */ /* 0x000fe20000010000 */
[----:B------:R-:W-:-:S13]  /*5cc0*/  ISETP.NE.AND P1, PT, R4, RZ, PT ;  /* 0x000000ff0400720c */ /* 0x000fda0003f25270 */
[----:B------:R-:W-:Y:S05]  /*5cd0*/  @P1 BRA `(.L_x_499) ;  /* 0x00000008008c1947 */ /* 0x000fea0003800000 */
[----:B0--3--:R-:W0:Y:S01]  /*5ce0*/  S2R R3, SR_CgaCtaId ;  /* 0x0000000000037919 */ /* 0x009e220000008800 */
[----:B------:R-:W-:Y:S01]  /*5cf0*/  MOV R2, 0x400 ;  /* 0x0000040000027802 */ /* 0x000fe20000000f00 */
[----:B------:R-:W-:Y:S03]  /*5d00*/  BSSY.RECONVERGENT B1, `(.L_x_572) ;  /* 0x000001a000017945 */ /* 0x000fe60003800200 */
[----:B0-----:R-:W-:-:S05]  /*5d10*/  LEA R30, R3, R2, 0x18 ;  /* 0x00000002031e7211 */ /* 0x001fca00078ec0ff */
[----:B------:R-:W0:Y:S04]  /*5d20*/  LDS.64 R14, [R30+0x18] ;  /* 0x000018001e0e7984 */ /* 0x000e280000000a00 */
[----:B----4-:R-:W3:Y:S04]  /*5d30*/  LDS.128 R4, [R30+0x20] ;  /* 0x000020001e047984 */ /* 0x010ee80000000c00 */
[----:B------:R4:W1:Y:S04]  /*5d40*/  LDS.64 R28, [R30+0x80] ;  /* 0x000080001e1c7984 */ /* 0x0008680000000a00 */
[----:B--2---:R4:W2:Y:S01]  /*5d50*/  LDS.128 R8, [R30+0x30] ;  /* 0x000030001e087984 */ /* 0x0048a20000000c00 */
[----:B0-----:R-:W-:Y:S01]  /*5d60*/  DSETP.GEU.AND P0, PT, R12, R14, PT ;  /* 0x0000000e0c00722a */ /* 0x001fe20003f0e000 */
[----:B------:R-:W-:-:S02]  /*5d70*/  IMAD.MOV.U32 R2, RZ, RZ, R14 ;  /* 0x000000ffff027224 */ /* 0x000fc400078e000e */
[----:B------:R-:W-:Y:S02]  /*5d80*/  IMAD.MOV.U32 R3, RZ, RZ, R15 ;  /* 0x000000ffff037224 */ /* 0x000fe400078e000f */
[----:B---3--:R-:W-:Y:S02]  /*5d90*/  IMAD.MOV.U32 R31, RZ, RZ, R4 ;  /* 0x000000ffff1f7224 */ /* 0x008fe400078e0004 */
[----:B------:R-:W-:-:S07]  /*5da0*/  IMAD.MOV.U32 R33, RZ, RZ, R5 ;  /* 0x000000ffff217224 */ /* 0x000fce00078e0005 */
[----:B-12-4-:R-:W-:Y:S05]  /*5db0*/  @!P0 BRA `(.L_x_573) ;  /* 0x0000000000388947 */ /* 0x016fea0003800000 */
        /* <DEDUP_REMOVED lines=14> */
.L_x_573:
[----:B------:R-:W-:Y:S05]  /*5ea0*/  BSYNC.RECONVERGENT B1 ;  /* 0x0000000000017941 */ /* 0x000fea0003800200 */
.L_x_572:
[----:B------:R0:W1:Y:S01]  /*5eb0*/  LDS.128 R16, [R30+0x40] ;  /* 0x000040001e107984 */ /* 0x0000620000000c00 */
[----:B------:R-:W-:Y:S01]  /*5ec0*/  DSETP.GEU.AND P0, PT, R2, R6, PT ;  /* 0x000000060200722a */ /* 0x000fe20003f0e000 */
[----:B------:R-:W-:Y:S01]  /*5ed0*/  BSSY.RECONVERGENT B1, `(.L_x_574) ;  /* 0x0000017000017945 */ /* 0x000fe20003800200 */
[----:B------:R-:W-:Y:S01]  /*5ee0*/  IMAD.MOV.U32 R35, RZ, RZ, R8 ;  /* 0x000000ffff237224 */ /* 0x000fe200078e0008 */
[----:B------:R0:W2:Y:S01]  /*5ef0*/  LDS.128 R20, [R30+0x50] ;  /* 0x000050001e147984 */ /* 0x0000a20000000c00 */
        /* <DEDUP_REMOVED lines=20> */
.L_x_575:
[----:B------:R-:W-:Y:S05]  /*6040*/  BSYNC.RECONVERGENT B1 ;  /* 0x0000000000017941 */ /* 0x000fea0003800200 */
.L_x_574:
        /* <DEDUP_REMOVED lines=21> */
.L_x_577:
[----:B------:R-:W-:Y:S05]  /*61a0*/  BSYNC.RECONVERGENT B1 ;  /* 0x0000000000017941 */ /* 0x000fea0003800200 */
.L_x_576:
        /* <DEDUP_REMOVED lines=21> */
.L_x_579:
[----:B------:R-:W-:Y:S05]  /*6300*/  BSYNC.RECONVERGENT B1 ;  /* 0x0000000000017941 */ /* 0x000fea0003800200 */
.L_x_578:
        /* <DEDUP_REMOVED lines=21> */
.L_x_581:
[----:B------:R-:W-:Y:S05]  /*6460*/  BSYNC.RECONVERGENT B1 ;  /* 0x0000000000017941 */ /* 0x000fea0003800200 */
.L_x_580:
        /* <DEDUP_REMOVED lines=21> */
.L_x_583:
[----:B------:R-:W-:Y:S05]  /*65c0*/  BSYNC.RECONVERGENT B1 ;  /* 0x0000000000017941 */ /* 0x000fea0003800200 */
.L_x_582:
        /* <DEDUP_REMOVED lines=20> */
.L_x_499:
[----:B------:R-:W-:Y:S05]  /*6710*/  BSYNC.RECONVERGENT B0 ;  /* 0x0000000000007941 */ /* 0x000fea0003800200 */
.L_x_466:
[----:B------:R-:W-:Y:S05]  /*6720*/  @P1 EXIT ;  /* 0x000000000000194d */ /* 0x000fea0003800000 */
[----:B0123--:R-:W0:Y:S01]  /*6730*/  LDC.64 R2, c[0x0][0x390] ;  /* 0x0000e400ff027b82 */ /* 0x00fe220000000a00 */
[----:B------:R-:W-:Y:S02]  /*6740*/  IMAD.MOV.U32 R18, RZ, RZ, R17 ;  /* 0x000000ffff127224 */ /* 0x000fe400078e0011 */
[----:B0-----:R-:W-:-:S05]  /*6750*/  IMAD.WIDE.U32 R2, R0, 0x10, R2 ;  /* 0x0000001000027825 */ /* 0x001fca00078e0002 */
[----:B------:R-:W-:Y:S04]  /*6760*/  STG.E.64 desc[UR10][R2.64], R12 ;  /* 0x0000000c02007986 */ /* 0x000fe8000c101b0a */
[----:B------:R-:W-:Y:S01]  /*6770*/  STG.E.64 desc[UR10][R2.64+0x8], R18 ;  /* 0x0000081202007986 */ /* 0x000fe2000c101b0a */
[----:B------:R-:W-:Y:S05]  /*6780*/  EXIT ;  /* 0x000000000000794d */ /* 0x000fea0003800000 */
.L_x_584:
        /* <DEDUP_REMOVED lines=15> */
.L_x_721:


//--------------------- .text._ZN6thrust24THRUST_300001_SM_1000_NS8cuda_cub4core6detail13_kernel_agentINS1_8__reduce11ReduceAgentINS0_12zip_iteratorIN4cuda3std3__45tupleIJNS0_10device_ptrIdEENS0_17counting_iteratorIlNS0_11use_defaultESF_SF_EEEEEEEPNSB_IJdlEEESJ_iNS1_9__extrema9arg_max_fIdlNSA_4lessIdEEEEEEJSI_SK_iSP_EEEvDpT0_ --------------------------
	.section	.text._ZN6thrust24THRUST_300001_SM_1000_NS8cuda_cub4core6detail13_kernel_agentINS1_8__reduce11ReduceAgentINS0_12zip_iteratorIN4cuda3std3__45tupleIJNS0_10device_ptrIdEENS0_17counting_iteratorIlNS0_11use_defaultESF_SF_EEEEEEEPNSB_IJdlEEESJ_iNS1_9__extrema9arg_max_fIdlNSA_4lessIdEEEEEEJSI_SK_iSP_EEEvDpT0_,"ax",@progbits
	.align	128
        .global         _ZN6thrust24THRUST_300001_SM_1000_NS8cuda_cub4core6detail13_kernel_agentINS1_8__reduce11ReduceAgentINS0_12zip_iteratorIN4cuda3std3__45tupleIJNS0_10device_ptrIdEENS0_17counting_iteratorIlNS0_11use_defaultESF_SF_EEEEEEEPNSB_IJdlEEESJ_iNS1_9__extrema9arg_max_fIdlNSA_4lessIdEEEEEEJSI_SK_iSP_EEEvDpT0_
        .type           _ZN6thrust24THRUST_300001_SM_1000_NS8cuda_cub4core6detail13_kernel_agentINS1_8__reduce11ReduceAgentINS0_12zip_iteratorIN4cuda3std3__45tupleIJNS0_10device_ptrIdEENS0_17counting_iteratorIlNS0_11use_defaultESF_SF_EEEEEEEPNSB_IJdlEEESJ_iNS1_9__extrema9arg_max_fIdlNSA_4lessIdEEEEEEJSI_SK_iSP_EEEvDpT0_,@function
        .size           _ZN6thrust24THRUST_300001_SM_1000_NS8cuda_cub4core6detail13_kernel_agentINS1_8__reduce11ReduceAgentINS0_12zip_iteratorIN4cuda3std3__45tupleIJNS0_10device_ptrIdEENS0_17counting_iteratorIlNS0_11use_defaultESF_SF_EEEEEEEPNSB_IJdlEEESJ_iNS1_9__extrema9arg_max_fIdlNSA_4lessIdEEEEEEJSI_SK_iSP_EEEvDpT0_,(.L_x_722 - _ZN6thrust24THRUST_300001_SM_1000_NS8cuda_cub4core6detail13_kernel_agentINS1_8__reduce11ReduceAgentINS0_12zip_iteratorIN4cuda3std3__45tupleIJNS0_10device_ptrIdEENS0_17counting_iteratorIlNS0_11use_defaultESF_SF_EEEEEEEPNSB_IJdlEEESJ_iNS1_9__extrema9arg_max_fIdlNSA_4lessIdEEEEEEJSI_SK_iSP_EEEvDpT0_)
        .other          _ZN6thrust24THRUST_300001_SM_1000_NS8cuda_cub4core6detail13_kernel_agentINS1_8__reduce11ReduceAgentINS0_12zip_iteratorIN4cuda3std3__45tupleIJNS0_10device_ptrIdEENS0_17counting_iteratorIlNS0_11use_defaultESF_SF_EEEEEEEPNSB_IJdlEEESJ_iNS1_9__extrema9arg_max_fIdlNSA_4lessIdEEEEEEJSI_SK_iSP_EEEvDpT0_,@"STO_CUDA_ENTRY STV_DEFAULT"
_ZN6thrust24THRUST_300001_SM_1000_NS8cuda_cub4core6detail13_kernel_agentINS1_8__reduce11ReduceAgentINS0_12zip_iteratorIN4cuda3std3__45tupleIJNS0_10device_ptrIdEENS0_17counting_iteratorIlNS0_11use_defaultESF_SF_EEEEEEEPNSB_IJdlEEESJ_iNS1_9__extrema9arg_max_fIdlNSA_4lessIdEEEEEEJSI_SK_iSP_EEEvDpT0_:
.text._ZN6thrust24THRUST_300001_SM_1000_NS8cuda_cub4core6detail13_kernel_agentINS1_8__reduce11ReduceAgentINS0_12zip_iteratorIN4cuda3std3__45tupleIJNS0_10device_ptrIdEENS0_17counting_iteratorIlNS0_11use_defaultESF_SF_EEEEEEEPNSB_IJdlEEESJ_iNS1_9__extrema9arg_max_fIdlNSA_4lessIdEEEEEEJSI_SK_iSP_EEEvDpT0_:
        /* <DEDUP_REMOVED lines=23> */
.L_x_588:
[----:B0-----:R-:W-:Y:S05]  /*0170*/  BSYNC.RECONVERGENT B1 ;  /* 0x0000000000017941 */ /* 0x001fea0003800200 */
.L_x_587:
        /* <DEDUP_REMOVED lines=19> */
.L_x_595:
        /* <DEDUP_REMOVED lines=31> */
.L_x_594:
[----:B------:R-:W-:Y:S05]  /*04a0*/  BSYNC.RECONVERGENT B3 ;  /* 0x0000000000037941 */ /* 0x000fea0003800200 */
.L_x_593:
[----:B------:R-:W-:Y:S01]  /*04b0*/  IADD3 R14, P0, PT, R14, 0x100, RZ ;  /* 0x000001000e0e7810 */ /* 0x000fe20007f1e0ff */
[----:B------:R-:W-:Y:S02]  /*04c0*/  VIADD R10, R10, 0x100 ;  /* 0x000001000a0a7836 */ /* 0x000fe40000000000 */
[----:B------:R-:W-:Y:S01]  /*04d0*/  IMAD.X R13, RZ, RZ, R13, P3 ;  /* 0x000000ffff0d7224 */ /* 0x000fe200018e060d */
[----:B------:R-:W-:Y:S01]  /*04e0*/  IADD3.X R15, PT, PT, RZ, R15, RZ, P0, !PT ;  /* 0x0000000fff0f7210 */ /* 0x000fe200007fe4ff */
[----:B------:R-:W-:Y:S08]  /*04f0*/  @P2 BRA `(.L_x_595) ;  /* 0xfffffffc006c2947 */ /* 0x000ff0000383ffff */
.L_x_592:
[----:B------:R-:W-:Y:S05]  /*0500*/  BSYNC.RECONVERGENT B2 ;  /* 0x0000000000027941 */ /* 0x000fea0003800200 */
.L_x_591:
[----:B------:R-:W-:-:S13]  /*0510*/  ISETP.GE.U32.AND P0, PT, R16, 0x300, PT ;  /* 0x000003001000780c */ /* 0x000fda0003f06070 */
[----:B------:R-:W-:Y:S05]  /*0520*/  @!P0 BRA `(.L_x_590) ;  /* 0x0000000400bc8947 */ /* 0x000fea0003800000 */
[----:B------:R-:W0:Y:S01]  /*0530*/  LDC.64 R4, c[0x0][0x380] ;  /* 0x0000e000ff047b82 */ /* 0x000e220000000a00 */
[----:B------:R-:W-:-:S07]  /*0540*/  VIADD R20, R10, 0x200 ;  /* 0x000002000a147836 */ /* 0x000fce0000000000 */
[----:B------:R-:W1:Y:S02]  /*0550*/  LDC.64 R6, c[0x0][0x388] ;  /* 0x0000e200ff067b82 */ /* 0x000e640000000a00 */
.L_x_604:
        /* <DEDUP_REMOVED lines=30> */
.L_x_597:
[----:B------:R-:W-:Y:S05]  /*0740*/  BSYNC.RECONVERGENT B2 ;  /* 0x0000000000027941 */ /* 0x000fea0003800200 */
.L_x_596:
        /* <DEDUP_REMOVED lines=23> */
.L_x_599:
[----:B------:R-:W-:Y:S05]  /*08c0*/  BSYNC.RECONVERGENT B2 ;  /* 0x0000000000027941 */ /* 0x000fea0003800200 */
.L_x_598:
        /* <DEDUP_REMOVED lines=25> */
.L_x_601:
[----:B------:R-:W-:Y:S05]  /*0a60*/  BSYNC.RECONVERGENT B2 ;  /* 0x0000000000027941 */ /* 0x000fea0003800200 */
.L_x_600:
        /* <DEDUP_REMOVED lines=22> */
.L_x_603:
[----:B------:R-:W-:Y:S05]  /*0bd0*/  BSYNC.RECONVERGENT B2 ;  /* 0x0000000000027941 */ /* 0x000fea0003800200 */
.L_x_602:
[C---:B------:R-:W-:Y:S02]  /*0be0*/  VIADD R10, R20.reuse, 0x200 ;  /* 0x00000200140a7836 */ /* 0x040fe40000000000 */
[----:B------:R-:W-:-:S03]  /*0bf0*/  VIADD R20, R20, 0x400 ;  /* 0x0000040014147836 */ /* 0x000fc60000000000 */
[----:B------:R-:W-:-:S13]  /*0c00*/  ISETP.GE.AND P0, PT, R10, UR5, PT ;  /* 0x000000050a007c0c */ /* 0x000fda000bf06270 */
[----:B------:R-:W-:Y:S05]  /*0c10*/  @!P0 BRA `(.L_x_604) ;  /* 0xfffffff800508947 */ /* 0x000fea000383ffff */
.L_x_590:
[----:B------:R-:W-:Y:S05]  /*0c20*/  BSYNC.RECONVERGENT B1 ;  /* 0x0000000000017941 */ /* 0x000fea0003800200 */
.L_x_589:
        /* <DEDUP_REMOVED lines=35> */
.L_x_607:
[----:B------:R-:W-:Y:S05]  /*0e60*/  BSYNC.RECONVERGENT B1 ;  /* 0x0000000000017941 */ /* 0x000fea0003800200 */
.L_x_606:
        /* <DEDUP_REMOVED lines=31> */
.L_x_609:
[----:B------:R-:W-:Y:S05]  /*1060*/  BSYNC.RECONVERGENT B1 ;  /* 0x0000000000017941 */ /* 0x000fea0003800200 */
.L_x_608:
        /* <DEDUP_REMOVED lines=31> */
.L_x_611:
[----:B------:R-:W-:Y:S05]  /*1260*/  BSYNC.RECONVERGENT B1 ;  /* 0x0000000000017941 */ /* 0x000fea0003800200 */
.L_x_610:
[----:B------:R-:W-:Y:S01]  /*1270*/  ISETP.GT.AND P0, PT, R10, 0x17, PT ;  /* 0x000000170a00780c */ /* 0x000fe20003f04270 */
[----:B-1----:R1:W1:Y:S01]  /*1280*/  SHFL.DOWN PT, R2, R4, 0x8, 0x1f ;  /* 0x09001f0004027f89 */ /* 0x00226200000e0000 */
[----:B------:R-:W-:Y:S01]  /*1290*/  BSSY.RECONVERGENT B1, `(.L_x_612) ;  /* 0x000001d000017945 */ /* 0x000fe20003800200 */
[----:B0-----:R-:W-:Y:S02]  /*12a0*/  IMAD.MOV.U32 R8, RZ, RZ, R11 ;  /* 0x000000ffff087224 */ /* 0x001fe400078e000b */
[----:B------:R0:W0:Y:S01]  /*12b0*/  SHFL.DOWN PT, R3, R5, 0x8, 0x1f ;  /* 0x09001f0005037f89 */ /* 0x00002200000e0000 */
[----:B------:R-:W-:Y:S02]  /*12c0*/  IMAD.MOV.U32 R9, RZ, RZ, R12 ;  /* 0x000000ffff097224 */ /* 0x000fe400078e000c */
[----:B------:R-:W-:Y:S01]  /*12d0*/  IMAD.MOV.U32 R6, RZ, RZ, R4 ;  /* 0x000000ffff067224 */ /* 0x000fe200078e0004 */
[----:B---3--:R3:W0:Y:S01]  /*12e0*/  SHFL.DOWN PT, R14, R11, 0x8, 0x1f ;  /* 0x09001f000b0e7f89 */ /* 0x00862200000e0000 */
[----:B--2---:R-:W-:-:S03]  /*12f0*/  IMAD.MOV.U32 R7, RZ, RZ, R5 ;  /* 0x000000ffff077224 */ /* 0x004fc600078e0005 */
[----:B----4-:R3:W2:Y:S01]  /*1300*/  SHFL.DOWN PT, R13, R12, 0x8, 0x1f ;  /* 0x09001f000c0d7f89 */ /* 0x0106a200000e0000 */
[----:B------:R-:W-:Y:S05]  /*1310*/  @P0 BRA `(.L_x_613) ;  /* 0x0000000000500947 */ /* 0x000fea0003800000 */
[----:B01----:R-:W-:Y:S01]  /*1320*/  DSETP.GEU.AND P0, PT, R4, R2, PT ;  /* 0x000000020400722a */ /* 0x003fe20003f0e000 */
        /* <DEDUP_REMOVED lines=19> */
.L_x_613:
[----:B------:R-:W-:Y:S05]  /*1460*/  BSYNC.RECONVERGENT B1 ;  /* 0x0000000000017941 */ /* 0x000fea0003800200 */
.L_x_612:
[----:B------:R-:W-:Y:S01]  /*1470*/  ISETP.GT.AND P0, PT, R10, 0xf, PT ;  /* 0x0000000f0a00780c */ /* 0x000fe20003f04270 */
[----:B-1----:R1:W4:Y:S01]  /*1480*/  SHFL.DOWN PT, R4, R6, 0x10, 0x1f ;  /* 0x0a001f0006047f89 */ /* 0x00232200000e0000 */
[----:B------:R-:W-:Y:S01]  /*1490*/  BSSY.RECONVERGENT B1, `(.L_x_614) ;  /* 0x000001d000017945 */ /* 0x000fe20003800200 */
[----:B0-----:R-:W-:Y:S02]  /*14a0*/  IMAD.MOV.U32 R14, RZ, RZ, R8 ;  /* 0x000000ffff0e7224 */ /* 0x001fe400078e0008 */
[----:B------:R1:W0:Y:S01]  /*14b0*/  SHFL.DOWN PT, R5, R7, 0x10, 0x1f ;  /* 0x0a001f0007057f89 */ /* 0x00022200000e0000 */
[----:B------:R-:W-:Y:S02]  /*14c0*/  IMAD.MOV.U32 R15, RZ, RZ, R9 ;  /* 0x000000ffff0f7224 */ /* 0x000fe400078e0009 */
[----:B------:R-:W-:Y:S01]  /*14d0*/  IMAD.MOV.U32 R2, RZ, RZ, R6 ;  /* 0x000000ffff027224 */ /* 0x000fe200078e0006 */
[----:B---3--:R1:W3:Y:S01]  /*14e0*/  SHFL.DOWN PT, R11, R8, 0x10, 0x1f ;  /* 0x0a001f00080b7f89 */ /* 0x0082e200000e0000 */
[----:B------:R-:W-:-:S03]  /*14f0*/  IMAD.MOV.U32 R3, RZ, RZ, R7 ;  /* 0x000000ffff037224 */ /* 0x000fc600078e0007 */
[----:B------:R1:W0:Y:S01]  /*1500*/  SHFL.DOWN PT, R12, R9, 0x10, 0x1f ;  /* 0x0a001f00090c7f89 */ /* 0x00022200000e0000 */
[----:B------:R-:W-:Y:S05]  /*1510*/  @P0 BRA `(.L_x_615) ;  /* 0x0000000000500947 */ /* 0x000fea0003800000 */
[----:B0---4-:R-:W-:Y:S01]  /*1520*/  DSETP.GEU.AND P0, PT, R6, R4, PT ;  /* 0x000000040600722a */ /* 0x011fe20003f0e000 */
[----:B---3--:R-:W-:Y:S02]  /*1530*/  IMAD.MOV.U32 R14, RZ, RZ, R11 ;  /* 0x000000ffff0e7224 */ /* 0x008fe400078e000b */
        /* <DEDUP_REMOVED lines=18> */
.L_x_615:
[----:B------:R-:W-:Y:S05]  /*1660*/  BSYNC.RECONVERGENT B1 ;  /* 0x0000000000017941 */ /* 0x000fea0003800200 */
.L_x_614:
[----:B------:R-:W-:Y:S01]  /*1670*/  ISETP.NE.AND P0, PT, R10, RZ, PT ;  /* 0x000000ff0a00720c */ /* 0x000fe20003f05270 */
[----:B------:R-:W-:-:S12]  /*1680*/  BSSY.RECONVERGENT B1, `(.L_x_616) ;  /* 0x000000a000017945 */ /* 0x000fd80003800200 */
[----:B------:R-:W-:Y:S05]  /*1690*/  @P0 BRA `(.L_x_617) ;  /* 0x0000000000200947 */ /* 0x000fea0003800000 */
[----:B-1----:R-:W1:Y:S01]  /*16a0*/  S2R R6, SR_CgaCtaId ;  /* 0x0000000000067919 */ /* 0x002e620000008800 */
[----:B0-----:R-:W-:Y:S02]  /*16b0*/  MOV R5, 0x400 ;  /* 0x0000040000057802 */ /* 0x001fe40000000f00 */
[----:B----4-:R-:W-:-:S04]  /*16c0*/  SHF.R.U32.HI R4, RZ, 0x1, R0 ;  /* 0x00000001ff047819 */ /* 0x010fc80000011600 */
[----:B------:R-:W-:Y:S02]  /*16d0*/  LOP3.LUT R4, R4, 0x1f0, RZ, 0xc0, !PT ;  /* 0x000001f004047812 */ /* 0x000fe400078ec0ff */
[----:B-1----:R-:W-:-:S05]  /*16e0*/  LEA R5, R6, R5, 0x18 ;  /* 0x0000000506057211 */ /* 0x002fca00078ec0ff */
[----:B------:R-:W-:-:S05]  /*16f0*/  IMAD.IADD R5, R4, 0x1, R5 ;  /* 0x0000000104057824 */ /* 0x000fca00078e0205 */
[----:B------:R0:W-:Y:S04]  /*1700*/  STS.64 [R5+0x10], R14 ;  /* 0x0000100e05007388 */ /* 0x0001e80000000a00 */
[----:B------:R0:W-:Y:S02]  /*1710*/  STS.64 [R5+0x8], R2 ;  /* 0x0000080205007388 */ /* 0x0001e40000000a00 */
.L_x_617:
[----:B------:R-:W-:Y:S05]  /*1720*/  BSYNC.RECONVERGENT B1 ;  /* 0x0000000000017941 */ /* 0x000fea0003800200 */
.L_x_616:
        /* <DEDUP_REMOVED lines=8> */
[----:B-1--4-:R-:W1:Y:S04]  /*17b0*/  LDS.128 R4, [R0+0x20] ;  /* 0x0000200000047984 */ /* 0x012e680000000c00 */
[----:B--2---:R2:W4:Y:S04]  /*17c0*/  LDS.64 R12, [R0+0x80] ;  /* 0x00008000000c7984 */ /* 0x0045280000000a00 */
[----:B---3--:R2:W3:Y:S01]  /*17d0*/  LDS.128 R8, [R0+0x30] ;  /* 0x0000300000087984 */ /* 0x0084e20000000c00 */
        /* <DEDUP_REMOVED lines=20> */
.L_x_620:
[----:B------:R-:W-:Y:S05]  /*1920*/  BSYNC.RECONVERGENT B1 ;  /* 0x0000000000017941 */ /* 0x000fea0003800200 */
.L_x_619:
        /* <DEDUP_REMOVED lines=23> */
.L_x_622:
[----:B------:R-:W-:Y:S05]  /*1aa0*/  BSYNC.RECONVERGENT B1 ;  /* 0x0000000000017941 */ /* 0x000fea0003800200 */
.L_x_621:
        /* <DEDUP_REMOVED lines=21> */
.L_x_624:
[----:B------:R-:W-:Y:S05]  /*1c00*/  BSYNC.RECONVERGENT B1 ;  /* 0x0000000000017941 */ /* 0x000fea0003800200 */
.L_x_623:
        /* <DEDUP_REMOVED lines=23> */
.L_x_626:
[----:B------:R-:W-:Y:S05]  /*1d80*/  BSYNC.RECONVERGENT B1 ;  /* 0x0000000000017941 */ /* 0x000fea0003800200 */
.L_x_625:
        /* <DEDUP_REMOVED lines=21> */
.L_x_628:
[----:B------:R-:W-:Y:S05]  /*1ee0*/  BSYNC.RECONVERGENT B1 ;  /* 0x0000000000017941 */ /* 0x000fea0003800200 */
.L_x_627:
        /* <DEDUP_REMOVED lines=21> */
.L_x_630:
[----:B------:R-:W-:Y:S05]  /*2040*/  BSYNC.RECONVERGENT B1 ;  /* 0x0000000000017941 */ /* 0x000fea0003800200 */
.L_x_629:
        /* <DEDUP_REMOVED lines=21> */
.L_x_605:
        /* <DEDUP_REMOVED lines=38> */
.L_x_632:
[----:B------:R-:W-:Y:S05]  /*2400*/  BSYNC.RECONVERGENT B1 ;  /* 0x0000000000017941 */ /* 0x000fea0003800200 */
.L_x_631:
[----:B------:R-:W-:Y:S01]  /*2410*/  IADD3 R8, PT, PT, R4, 0x2, RZ ;  /* 0x0000000204087810 */ /* 0x000fe20007ffe0ff */
[----:B------:R1:W1:Y:S01]  /*2420*/  SHFL.DOWN PT, R2, R6, 0x2, R5 ;  /* 0x0840000006027989 */ /* 0x00026200000e0005 */
[----:B------:R-:W-:Y:S01]  /*2430*/  BSSY.RECONVERGENT B1, `(.L_x_633) ;  /* 0x000001e000017945 */ /* 0x000fe20003800200 */
[----:B--2---:R-:W-:Y:S01]  /*2440*/  IMAD.MOV.U32 R10, RZ, RZ, R14 ;  /* 0x000000ffff0a7224 */ /* 0x004fe200078e000e */
[----:B------:R-:W-:Y:S01]  /*2450*/  ISETP.GT.AND P0, PT, R8, R5, PT ;  /* 0x000000050800720c */ /* 0x000fe20003f04270 */
[----:B------:R2:W1:Y:S01]  /*2460*/  SHFL.DOWN PT, R3, R7, 0x2, R5 ;  /* 0x0840000007037989 */ /* 0x00046200000e0005 */
[----:B----4-:R-:W-:Y:S02]  /*2470*/  IMAD.MOV.U32 R12, RZ, RZ, R16 ;  /* 0x000000ffff0c7224 */ /* 0x010fe400078e0010 */
        /* <DEDUP_REMOVED lines=25> */
.L_x_634:
[----:B------:R-:W-:Y:S05]  /*2610*/  BSYNC.RECONVERGENT B1 ;  /* 0x0000000000017941 */ /* 0x000fea0003800200 */
.L_x_633:
[----:B-1----:R-:W-:Y:S01]  /*2620*/  VIADD R2, R4, 0x4 ;  /* 0x0000000404027836 */ /* 0x002fe20000000000 */
[----:B------:R1:W4:Y:S01]  /*2630*/  SHFL.DOWN PT, R6, R8, 0x4, R5 ;  /* 0x0880000008067989 */ /* 0x00032200000e0005 */
[----:B------:R-:W-:Y:S01]  /*2640*/  BSSY.RECONVERGENT B1, `(.L_x_635) ;  /* 0x000001e000017945 */ /* 0x000fe20003800200 */
[----:B--2---:R-:W-:Y:S02]  /*2650*/  IMAD.MOV.U32 R14, RZ, RZ, R10 ;  /* 0x000000ffff0e7224 */ /* 0x004fe400078e000a */
[----:B------:R-:W-:Y:S01]  /*2660*/  ISETP.GT.AND P0, PT, R2, R5, PT ;  /* 0x000000050200720c */ /* 0x000fe20003f04270 */
[----:B------:R1:W2:Y:S01]  /*2670*/  SHFL.DOWN PT, R7, R9, 0x4, R5 ;  /* 0x0880000009077989 */ /* 0x0002a200000e0005 */
[----:B------:R-:W-:Y:S02]  /*2680*/  IMAD.MOV.U32 R16, RZ, RZ, R12 ;  /* 0x000000ffff107224 */ /* 0x000fe400078e000c */
[----:B------:R-:W-:Y:S01]  /*2690*/  IMAD.MOV.U32 R2, RZ, RZ, R8 ;  /* 0x000000ffff027224 */ /* 0x000fe200078e0008 */
[----:B---3--:R1:W3:Y:S01]  /*26a0*/  SHFL.DOWN PT, R11, R10, 0x4, R5 ;  /* 0x088000000a0b7989 */ /* 0x0082e200000e0005 */
[----:B------:R-:W-:-:S03]  /*26b0*/  IMAD.MOV.U32 R3, RZ, RZ, R9 ;  /* 0x000000ffff037224 */ /* 0x000fc600078e0009 */
[----:B0-----:R1:W0:Y:S04]  /*26c0*/  SHFL.DOWN PT, R13, R12, 0x4, R5 ;  /* 0x088000000c0d7989 */ /* 0x00122800000e0005 */
[----:B------:R-:W-:Y:S05]  /*26d0*/  @P0 BRA `(.L_x_636) ;  /* 0x0000000000500947 */ /* 0x000fea0003800000 */
[----:B--2-4-:R-:W-:Y:S01]  /*26e0*/  DSETP.GEU.AND P0, PT, R8, R6, PT ;  /* 0x000000060800722a */ /* 0x014fe20003f0e000 */
[----:B---3--:R-:W-:Y:S02]  /*26f0*/  IMAD.MOV.U32 R14, RZ, RZ, R11 ;  /* 0x000000ffff0e7224 */ /* 0x008fe400078e000b */
[----:B0-----:R-:W-:Y:S02]  /*2700*/  IMAD.MOV.U32 R16, RZ, RZ, R13 ;  /* 0x000000ffff107224 */ /* 0x001fe400078e000d */
        /* <DEDUP_REMOVED lines=17> */
.L_x_636:
[----:B------:R-:W-:Y:S05]  /*2820*/  BSYNC.RECONVERGENT B1 ;  /* 0x0000000000017941 */ /* 0x000fea0003800200 */
.L_x_635:
[----:B----4-:R-:W-:Y:S01]  /*2830*/  VIADD R6, R4, 0x8 ;  /* 0x0000000804067836 */ /* 0x010fe20000000000 */
[----:B-1----:R1:W4:Y:S01]  /*2840*/  SHFL.DOWN PT, R8, R2, 0x8, R5 ;  /* 0x0900000002087989 */ /* 0x00232200000e0005 */
[----:B------:R-:W-:Y:S01]  /*2850*/  BSSY.RECONVERGENT B1, `(.L_x_637) ;  /* 0x000001e000017945 */ /* 0x000fe20003800200 */
[----:B------:R-:W-:Y:S02]  /*2860*/  IMAD.MOV.U32 R10, RZ, RZ, R14 ;  /* 0x000000ffff0a7224 */ /* 0x000fe400078e000e */
[----:B------:R-:W-:Y:S01]  /*2870*/  ISETP.GT.AND P0, PT, R6, R5, PT ;  /* 0x000000050600720c */ /* 0x000fe20003f04270 */
[----:B------:R1:W1:Y:S01]  /*2880*/  SHFL.DOWN PT, R9, R3, 0x8, R5 ;  /* 0x0900000003097989 */ /* 0x00026200000e0005 */
[----:B------:R-:W-:Y:S02]  /*2890*/  IMAD.MOV.U32 R12, RZ, RZ, R16 ;  /* 0x000000ffff0c7224 */ /* 0x000fe400078e0010 */
[----:B------:R-:W-:Y:S01]  /*28a0*/  IMAD.MOV.U32 R6, RZ, RZ, R2 ;  /* 0x000000ffff067224 */ /* 0x000fe200078e0002 */
[----:B---3--:R3:W1:Y:S01]  /*28b0*/  SHFL.DOWN PT, R11, R14, 0x8, R5 ;  /* 0x090000000e0b7989 */ /* 0x00866200000e0005 */
[----:B--2---:R-:W-:-:S03]  /*28c0*/  IMAD.MOV.U32 R7, RZ, RZ, R3 ;  /* 0x000000ffff077224 */ /* 0x004fc600078e0003 */
[----:B0-----:R3:W0:Y:S04]  /*28d0*/  SHFL.DOWN PT, R13, R16, 0x8, R5 ;  /* 0x09000000100d7989 */ /* 0x00162800000e0005 */
[----:B------:R-:W-:Y:S05]  /*28e0*/  @P0 BRA `(.L_x_638) ;  /* 0x0000000000500947 */ /* 0x000fea0003800000 */
[----:B-1--4-:R-:W-:Y:S01]  /*28f0*/  DSETP.GEU.AND P0, PT, R2, R8, PT ;  /* 0x000000080200722a */ /* 0x012fe20003f0e000 */
[----:B------:R-:W-:Y:S02]  /*2900*/  IMAD.MOV.U32 R10, RZ, RZ, R11 ;  /* 0x000000ffff0a7224 */ /* 0x000fe400078e000b */
        /* <DEDUP_REMOVED lines=18> */
.L_x_638:
[----:B------:R-:W-:Y:S05]  /*2a30*/  BSYNC.RECONVERGENT B1 ;  /* 0x0000000000017941 */ /* 0x000fea0003800200 */
.L_x_637:
[----:B-1----:R-:W-:Y:S01]  /*2a40*/  VIADD R2, R4, 0x10 ;  /* 0x0000001004027836 */ /* 0x002fe20000000000 */
[----:B----4-:R1:W2:Y:S01]  /*2a50*/  SHFL.DOWN PT, R8, R6, 0x10, R5 ;  /* 0x0a00000006087989 */ /* 0x0102a200000e0005 */
[----:B------:R-:W-:Y:S01]  /*2a60*/  BSSY.RECONVERGENT B1, `(.L_x_639) ;  /* 0x000001e000017945 */ /* 0x000fe20003800200 */
[----:B---3--:R-:W-:Y:S02]  /*2a70*/  IMAD.MOV.U32 R14, RZ, RZ, R10 ;  /* 0x000000ffff0e7224 */ /* 0x008fe400078e000a */
[----:B------:R-:W-:Y:S01]  /*2a80*/  ISETP.GT.AND P0, PT, R2, R5, PT ;  /* 0x000000050200720c */ /* 0x000fe20003f04270 */
[----:B------:R1:W3:Y:S01]  /*2a90*/  SHFL.DOWN PT, R9, R7, 0x10, R5 ;  /* 0x0a00000007097989 */ /* 0x0002e200000e0005 */
[----:B------:R-:W-:Y:S02]  /*2aa0*/  IMAD.MOV.U32 R15, RZ, RZ, R12 ;  /* 0x000000ffff0f7224 */ /* 0x000fe400078e000c */
[----:B------:R-:W-:Y:S01]  /*2ab0*/  IMAD.MOV.U32 R2, RZ, RZ, R6 ;  /* 0x000000ffff027224 */ /* 0x000fe200078e0006 */
[----:B------:R1:W4:Y:S01]  /*2ac0*/  SHFL.DOWN PT, R11, R10, 0x10, R5 ;  /* 0x0a0000000a0b7989 */ /* 0x00032200000e0005 */
[----:B------:R-:W-:-:S03]  /*2ad0*/  IMAD.MOV.U32 R3, RZ, RZ, R7 ;  /* 0x000000ffff037224 */ /* 0x000fc600078e0007 */
[----:B0-----:R1:W0:Y:S04]  /*2ae0*/  SHFL.DOWN PT, R13, R12, 0x10, R5 ;  /* 0x0a0000000c0d7989 */ /* 0x00122800000e0005 */
[----:B------:R-:W-:Y:S05]  /*2af0*/  @P0 BRA `(.L_x_640) ;  /* 0x0000000000500947 */ /* 0x000fea0003800000 */
[----:B--23--:R-:W-:Y:S01]  /*2b00*/  DSETP.GEU.AND P0, PT, R6, R8, PT ;  /* 0x000000080600722a */ /* 0x00cfe20003f0e000 */
[----:B----4-:R-:W-:Y:S02]  /*2b10*/  IMAD.MOV.U32 R14, RZ, RZ, R11 ;  /* 0x000000ffff0e7224 */ /* 0x010fe400078e000b */
[----:B0-----:R-:W-:Y:S02]  /*2b20*/  IMAD.MOV.U32 R15, RZ, RZ, R13 ;  /* 0x000000ffff0f7224 */ /* 0x001fe400078e000d */
        /* <DEDUP_REMOVED lines=17> */
.L_x_640:
[----:B------:R-:W-:Y:S05]  /*2c40*/  BSYNC.RECONVERGENT B1 ;  /* 0x0000000000017941 */ /* 0x000fea0003800200 */
.L_x_639:
        /* <DEDUP_REMOVED lines=11> */
.L_x_642:
[----:B------:R-:W-:Y:S05]  /*2d00*/  BSYNC.RECONVERGENT B1 ;  /* 0x0000000000017941 */ /* 0x000fea0003800200 */
.L_x_641:
[----:B------:R-:W-:Y:S01]  /*2d10*/  BAR.SYNC.DEFER_BLOCKING 0x0 ;  /* 0x0000000000007b1d */ /* 0x000fe20000010000 */
[----:B------:R-:W-:-:S13]  /*2d20*/  ISETP.NE.AND P1, PT, R0, RZ, PT ;  /* 0x000000ff0000720c */ /* 0x000fda0003f25270 */
[----:B------:R-:W-:Y:S05]  /*2d30*/  @P1 BRA `(.L_x_618) ;  /* 0x0000003400ec1947 */ /* 0x000fea0003800000 */
[----:B------:R-:W-:Y:S01]  /*2d40*/  UISETP.GE.AND UP0, UPT, UR6, 0x21, UPT ;  /* 0x000000210600788c */ /* 0x000fe2000bf06270 */
[----:B----4-:R-:W-:Y:S02]  /*2d50*/  IMAD.MOV.U32 R11, RZ, RZ, R14 ;  /* 0x000000ffff0b7224 */ /* 0x010fe400078e000e */
[----:B--2---:R-:W-:Y:S02]  /*2d60*/  IMAD.MOV.U32 R8, RZ, RZ, R15 ;  /* 0x000000ffff087224 */ /* 0x004fe400078e000f */
        /* <DEDUP_REMOVED lines=29> */
.L_x_644:
[----:B------:R-:W-:Y:S05]  /*2f40*/  BSYNC.RECONVERGENT B1 ;  /* 0x0000000000017941 */ /* 0x000fea0003800200 */
.L_x_643:
[----:B------:R-:W-:Y:S01]  /*2f50*/  UISETP.GE.AND UP0, UPT, UR6, 0x41, UPT ;  /* 0x000000410600788c */ /* 0x000fe2000bf06270 */
[----:B---3--:R-:W-:Y:S02]  /*2f60*/  IMAD.MOV.U32 R9, RZ, RZ, R11 ;  /* 0x000000ffff097224 */ /* 0x008fe400078e000b */
[----:B------:R-:W-:Y:S02]  /*2f70*/  IMAD.MOV.U32 R0, RZ, RZ, R8 ;  /* 0x000000ffff007224 */ /* 0x000fe400078e0008 */
[----:B------:R-:W-:Y:S02]  /*2f80*/  IMAD.MOV.U32 R2, RZ, RZ, R4 ;  /* 0x000000ffff027224 */ /* 0x000fe400078e0004 */
[----:B------:R-:W-:Y:S02]  /*2f90*/  IMAD.MOV.U32 R3, RZ, RZ, R5 ;  /* 0x000000ffff037224 */ /* 0x000fe400078e0005 */
        /* <DEDUP_REMOVED lines=9> */
[----:B------:R-:W-:Y:S01]  /*3030*/  IMAD.MOV.U32 R3, RZ, RZ, R7 ;  /* 0x000000ffff037224 */ /* 0x000fe200078e0007 */
[----:B0-----:R-:W-:Y:S01]  /*3040*/  MOV R0, R13 ;  /* 0x0000000d00007202 */ /* 0x001fe20000000f00 */
        /* <DEDUP_REMOVED lines=16> */
.L_x_646:
[----:B------:R-:W-:Y:S05]  /*3150*/  BSYNC.RECONVERGENT B1 ;  /* 0x0000000000017941 */ /* 0x000fea0003800200 */
.L_x_645:
[----:B------:R-:W-:Y:S01]  /*3160*/  UISETP.GE.AND UP0, UPT, UR6, 0x61, UPT ;  /* 0x000000610600788c */ /* 0x000fe2000bf06270 */
[----:B------:R-:W-:Y:S02]  /*3170*/  IMAD.MOV.U32 R11, RZ, RZ, R9 ;  /* 0x000000ffff0b7224 */ /* 0x000fe400078e0009 */
        /* <DEDUP_REMOVED lines=30> */
.L_x_648:
[----:B------:R-:W-:Y:S05]  /*3360*/  BSYNC.RECONVERGENT B1 ;  /* 0x0000000000017941 */ /* 0x000fea0003800200 */
.L_x_647:
        /* <DEDUP_REMOVED lines=32> */
.L_x_650:
[----:B------:R-:W-:Y:S05]  /*3570*/  BSYNC.RECONVERGENT B1 ;  /* 0x0000000000017941 */ /* 0x000fea0003800200 */
.L_x_649:
        /* <DEDUP_REMOVED lines=32> */
.L_x_652:
[----:B------:R-:W-:Y:S05]  /*3780*/  BSYNC.RECONVERGENT B1 ;  /* 0x0000000000017941 */ /* 0x000fea0003800200 */
.L_x_651:
        /* <DEDUP_REMOVED lines=32> */
.L_x_654:
[----:B------:R-:W-:Y:S05]  /*3990*/  BSYNC.RECONVERGENT B1 ;  /* 0x0000000000017941 */ /* 0x000fea0003800200 */
.L_x_653:
[----:B------:R-:W-:Y:S01]  /*39a0*/  UISETP.GE.AND UP0, UPT, UR6, 0xe1, UPT ;  /* 0x000000e10600788c */ /* 0x000fe2000bf06270 */
[----:B------:R-:W-:Y:S02]  /*39b0*/  IMAD.MOV.U32 R14, RZ, RZ, R9 ;  /* 0x000000ffff0e7224 */ /* 0x000fe400078e0009 */
[----:B------:R-:W-:Y:S02]  /*39c0*/  IMAD.MOV.U32 R15, RZ, RZ, R0 ;  /* 0x000000ffff0f7224 */ /* 0x000fe400078e0000 */
[----:B------:R-:W-:Y:S02]  /*39d0*/  IMAD.MOV.U32 R2, RZ, RZ, R6 ;  /* 0x000000ffff027224 */ /* 0x000fe400078e0006 */
[----:B------:R-:W-:Y:S02]  /*39e0*/  IMAD.MOV.U32 R3, RZ, RZ, R7 ;  /* 0x000000ffff037224 */ /* 0x000fe400078e0007 */
[----:B------:R-:W-:Y:S05]  /*39f0*/  BRA.U !UP0, `(.L_x_618) ;  /* 0x0000002908bc7547 */ /* 0x000fea000b800000 */
        /* <DEDUP_REMOVED lines=26> */
.L_x_586:
        /* <DEDUP_REMOVED lines=37> */
.L_x_656:
[----:B------:R-:W-:Y:S05]  /*3df0*/  BSYNC.RECONVERGENT B1 ;  /* 0x0000000000017941 */ /* 0x000fea0003800200 */
.L_x_655:
[----:B------:R-:W-:Y:S01]  /*3e00*/  UISETP.GE.U32.AND UP0, UPT, UR4, 0xa00, UPT ;  /* 0x00000a000400788c */ /* 0x000fe2000bf06070 */
[----:B------:R-:W-:-:S08]  /*3e10*/  IMAD.MOV.U32 R5, RZ, RZ, 0x500 ;  /* 0x00000500ff057424 */ /* 0x000fd000078e00ff */
[----:B------:R-:W-:Y:S05]  /*3e20*/  BRA.U !UP0, `(.L_x_657) ;  /* 0x0000000508647547 */ /* 0x000fea000b800000 */
[----:B------:R-:W-:Y:S01]  /*3e30*/  IMAD.MOV.U32 R14, RZ, RZ, R8 ;  /* 0x000000ffff0e7224 */ /* 0x000fe200078e0008 */
[----:B------:R-:W-:Y:S01]  /*3e40*/  MOV R15, R9 ;  /* 0x00000009000f7202 */ /* 0x000fe20000000f00 */
[----:B------:R-:W-:Y:S01]  /*3e50*/  IMAD.MOV.U32 R17, RZ, RZ, 0x500 ;  /* 0x00000500ff117424 */ /* 0x000fe200078e00ff */
[----:B------:R-:W0:Y:S01]  /*3e60*/  LDCU UR4, c[0x0][0x398] ;  /* 0x00007300ff0477ac */ /* 0x000e220008000800 */
[----:B------:R-:W1:Y:S05]  /*3e70*/  LDCU.64 UR6, c[0x0][0x388] ;  /* 0x00007100ff0677ac */ /* 0x000e6a0008000a00 */
.L_x_660:
[----:B------:R-:W-:-:S05]  /*3e80*/  IMAD.WIDE.U32 R20, R17, 0x8, R2 ;  /* 0x0000000811147825 */ /* 0x000fca00078e0002 */
[----:B------:R-:W2:Y:S04]  /*3e90*/  LDG.E.64 R12, desc[UR8][R20.64] ;  /* 0x00000008140c7981 */ /* 0x000ea8000c1e1b00 */
[----:B------:R-:W3:Y:S01]  /*3ea0*/  LDG.E.64 R10, desc[UR8][R20.64+0x800] ;  /* 0x00080008140a7981 */ /* 0x000ee2000c1e1b00 */
[----:B------:R-:W-:Y:S01]  /*3eb0*/  IADD3 R16, P0, PT, R0, R17, RZ ;  /* 0x0000001100107210 */ /* 0x000fe20007f1e0ff */
[----:B------:R-:W-:Y:S02]  /*3ec0*/  BSSY.RECONVERGENT B1, `(.L_x_658) ;  /* 0x0000022000017945 */ /* 0x000fe40003800200 */
[----:B------:R-:W5:Y:S01]  /*3ed0*/  LDG.E.64 R6, desc[UR8][R20.64+0x1000] ;  /* 0x0010000814067981 */ /* 0x000f62000c1e1b00 */
[----:B-1----:R-:W-:Y:S01]  /*3ee0*/  IADD3 R16, P2, PT, R16, UR6, RZ ;  /* 0x0000000610107c10 */ /* 0x002fe2000ff5e0ff */
[----:B------:R-:W-:-:S02]  /*3ef0*/  IMAD.X R19, RZ, RZ, RZ, P0 ;  /* 0x000000ffff137224 */ /* 0x000fc400000e06ff */
[----:B------:R-:W5:Y:S03]  /*3f00*/  LDG.E.64 R4, desc[UR8][R20.64+0x1800] ;  /* 0x0018000814047981 */ /* 0x000f66000c1e1b00 */
[----:B------:R-:W-:Y:S01]  /*3f10*/  IADD3.X R19, PT, PT, R19, UR7, RZ, P2, !PT ;  /* 0x0000000713137c10 */ /* 0x000fe200097fe4ff */
[----:B------:R1:W5:Y:S04]  /*3f20*/  LDG.E.64 R8, desc[UR8][R20.64+0x2000] ;  /* 0x0020000814087981 */ /* 0x000368000c1e1b00 */
[----:B------:R-:W-:Y:S02]  /*3f30*/  IMAD.MOV.U32 R18, RZ, RZ, R19 ;  /* 0x000000ffff127224 */ /* 0x000fe400078e0013 */
[----:B-1----:R-:W-:Y:S01]  /*3f40*/  IMAD.MOV.U32 R21, RZ, RZ, R16 ;  /* 0x000000ffff157224 */ /* 0x002fe200078e0010 */
        /* <DEDUP_REMOVED lines=12> */
[----:B---3--:R-:W-:-:S14]  /*4010*/  DSETP.GEU.AND P2, PT, R12, R10, PT ;  /* 0x0000000a0c00722a */ /* 0x008fdc0003f4e000 */
[----:B------:R-:W-:Y:S05]  /*4020*/  @!P2 BRA `(.L_x_659) ;  /* 0x00000000002ca947 */ /* 0x000fea0003800000 */
[----:B------:R-:W-:-:S04]  /*4030*/  IADD3 R14, P0, P1, R0, UR6, R17 ;  /* 0x00000006000e7c10 */ /* 0x000fc8000f91e011 */
[----:B------:R-:W-:Y:S02]  /*4040*/  IADD3 R14, P2, PT, R14, 0x100, RZ ;  /* 0x000001000e0e7810 */ /* 0x000fe40007f5e0ff */
[----:B------:R-:W-:Y:S02]  /*4050*/  IADD3.X R15, PT, PT, RZ, UR7, RZ, P0, P1 ;  /* 0x00000007ff0f7c10 */ /* 0x000fe400087e24ff */
[----:B------:R-:W-:-:S03]  /*4060*/  ISETP.GE.U32.AND P0, PT, R21, R14, PT ;  /* 0x0000000e1500720c */ /* 0x000fc60003f06070 */
[----:B------:R-:W-:-:S05]  /*4070*/  IMAD.X R15, RZ, RZ, R15, P2 ;  /* 0x000000ffff0f7224 */ /* 0x000fca00010e060f */
[----:B------:R-:W-:-:S13]  /*4080*/  ISETP.GE.AND.EX P0, PT, R18, R15, PT, P0 ;  /* 0x0000000f1200720c */ /* 0x000fda0003f06300 */
[----:B------:R-:W-:-:S06]  /*4090*/  DSETP.LT.OR P0, PT, R10, R12, !P0 ;  /* 0x0000000c0a00722a */ /* 0x000fcc0004701400 */
[----:B------:R-:W-:Y:S02]  /*40a0*/  FSEL R10, R12, R10, P0 ;  /* 0x0000000a0c0a7208 */ /* 0x000fe40000000000 */
[----:B------:R-:W-:Y:S02]  /*40b0*/  FSEL R11, R13, R11, P0 ;  /* 0x0000000b0d0b7208 */ /* 0x000fe40000000000 */
[----:B------:R-:W-:Y:S02]  /*40c0*/  SEL R14, R21, R14, P0 ;  /* 0x0000000e150e7207 */ /* 0x000fe40000000000 */
[----:B------:R-:W-:-:S07]  /*40d0*/  SEL R15, R18, R15, P0 ;  /* 0x0000000f120f7207 */ /* 0x000fce0000000000 */
.L_x_659:
[----:B0-----:R-:W-:Y:S05]  /*40e0*/  BSYNC.RECONVERGENT B1 ;  /* 0x0000000000017941 */ /* 0x001fea0003800200 */
.L_x_658:
[----:B-----5:R-:W-:Y:S01]  /*40f0*/  DSETP.GEU.AND P2, PT, R10, R6, PT ;  /* 0x000000060a00722a */ /* 0x020fe20003f4e000 */
[----:B------:R-:W-:Y:S02]  /*4100*/  IADD3 R13, P0, PT, R16, 0x200, RZ ;  /* 0x00000200100d7810 */ /* 0x000fe40007f1e0ff */
[----:B------:R-:W-:-:S03]  /*4110*/  IADD3 R23, P3, P4, R0, UR6, R17 ;  /* 0x0000000600177c10 */ /* 0x000fc6000fc7e011 */
[----:B------:R-:W-:Y:S01]  /*4120*/  IMAD.X R12, RZ, RZ, R19, P0 ;  /* 0x000000ffff0c7224 */ /* 0x000fe200000e0613 */
[----:B------:R-:W-:-:S07]  /*4130*/  IADD3.X R24, PT, PT, RZ, UR7, RZ, P3, P4 ;  /* 0x00000007ff187c10 */ /* 0x000fce0009fe84ff */
        /* <DEDUP_REMOVED lines=10> */
[----:B------:R-:W-:Y:S01]  /*41e0*/  IMAD.X R11, RZ, RZ, R24, P3 ;  /* 0x000000ffff0b7224 */ /* 0x000fe200018e0618 */
[----:B------:R-:W-:Y:S01]  /*41f0*/  IADD3 R23, P3, PT, R23, 0x400, RZ ;  /* 0x0000040017177810 */ /* 0x000fe20007f7e0ff */
[----:B------:R-:W-:-:S04]  /*4200*/  DSETP.GEU.AND P1, PT, R6, R4, PT ;  /* 0x000000040600722a */ /* 0x000fc80003f2e000 */
[----:B------:R-:W-:-:S10]  /*4210*/  IMAD.X R24, RZ, RZ, R24, P3 ;  /* 0x000000ffff187224 */ /* 0x000fd400018e0618 */
        /* <DEDUP_REMOVED lines=9> */
[----:B------:R-:W-:-:S04]  /*42b0*/  VIADD R6, R17, 0xa00 ;  /* 0x00000a0011067836 */ /* 0x000fc80000000000 */
[----:B------:R-:W-:Y:S01]  /*42c0*/  DSETP.GEU.AND P2, PT, R4, R8, PT ;  /* 0x000000080400722a */ /* 0x000fe20003f4e000 */
[----:B------:R-:W-:-:S13]  /*42d0*/  ISETP.GT.AND P1, PT, R6, UR4, PT ;  /* 0x0000000406007c0c */ /* 0x000fda000bf24270 */
[----:B------:R-:W-:-:S04]  /*42e0*/  @P2 ISETP.GE.U32.AND P0, PT, R10, R23, PT ;  /* 0x000000170a00220c */ /* 0x000fc80003f06070 */
[----:B------:R-:W-:-:S13]  /*42f0*/  @P2 ISETP.GE.AND.EX P0, PT, R11, R24, PT, P0 ;  /* 0x000000180b00220c */ /* 0x000fda0003f06300 */
[----:B------:R-:W-:-:S06]  /*4300*/  @P2 DSETP.LT.OR P0, PT, R8, R4, !P0 ;  /* 0x000000040800222a */ /* 0x000fcc0004701400 */
[----:B------:R-:W-:Y:S02]  /*4310*/  @P2 FSEL R4, R4, R8, P0 ;  /* 0x0000000804042208 */ /* 0x000fe40000000000 */
[----:B------:R-:W-:Y:S01]  /*4320*/  @P2 FSEL R7, R5, R9, P0 ;  /* 0x0000000905072208 */ /* 0x000fe20000000000 */
[----:B------:R-:W-:Y:S01]  /*4330*/  VIADD R5, R17, 0x500 ;  /* 0x0000050011057836 */ /* 0x000fe20000000000 */
[----:B------:R-:W-:Y:S01]  /*4340*/  @P2 SEL R23, R10, R23, P0 ;  /* 0x000000170a172207 */ /* 0x000fe20000000000 */
[----:B------:R-:W-:Y:S01]  /*4350*/  @P2 IMAD.MOV.U32 R8, RZ, RZ, R4 ;  /* 0x000000ffff082224 */ /* 0x000fe200078e0004 */
[----:B------:R-:W-:Y:S01]  /*4360*/  @P2 SEL R24, R11, R24, P0 ;  /* 0x000000180b182207 */ /* 0x000fe20000000000 */
[----:B------:R-:W-:Y:S02]  /*4370*/  @P2 IMAD.MOV.U32 R9, RZ, RZ, R7 ;  /* 0x000000ffff092224 */ /* 0x000fe400078e0007 */
[----:B------:R-:W-:Y:S02]  /*4380*/  IMAD.MOV.U32 R17, RZ, RZ, R5 ;  /* 0x000000ffff117224 */ /* 0x000fe400078e0005 */
[----:B------:R-:W-:-:S02]  /*4390*/  IMAD.MOV.U32 R14, RZ, RZ, R8 ;  /* 0x000000ffff0e7224 */ /* 0x000fc400078e0008 */
[----:B------:R-:W-:Y:S01]  /*43a0*/  IMAD.MOV.U32 R15, RZ, RZ, R9 ;  /* 0x000000ffff0f7224 */ /* 0x000fe200078e0009 */
[----:B------:R-:W-:Y:S06]  /*43b0*/  @!P1 BRA `(.L_x_660) ;  /* 0xfffffff800b09947 */ /* 0x000fec000383ffff */
.L_x_657:
        /* <DEDUP_REMOVED lines=14> */
[----:B------:R-:W-:Y:S02]  /*44a0*/  IADD3 R7, PT, PT, R0, R5, RZ ;  /* 0x0000000500077210 */ /* 0x000fe40007ffe0ff */
[----:B------:R-:W-:Y:S02]  /*44b0*/  LEA.HI R4, R10, 0x1, RZ, 0x18 ;  /* 0x000000010a047811 */ /* 0x000fe400078fc0ff */
[----:B------:R-:W-:Y:S02]  /*44c0*/  IADD3 R14, P0, PT, R7, UR6, RZ ;  /* 0x00000006070e7c10 */ /* 0x000fe4000ff1e0ff */
[----:B------:R-:W-:Y:S01]  /*44d0*/  LOP3.LUT R6, R4, 0x3, RZ, 0xc0, !PT ;  /* 0x0000000304067812 */ /* 0x000fe200078ec0ff */
[----:B------:R-:W-:Y:S02]  /*44e0*/  IMAD.MOV.U32 R4, RZ, RZ, R0 ;  /* 0x000000ffff047224 */ /* 0x000fe400078e0000 */
[----:B------:R-:W-:-:S02]  /*44f0*/  IMAD.X R15, RZ, RZ, UR7, P0 ;  /* 0x00000007ff0f7e24 */ /* 0x000fc400080e06ff */
[----:B------:R-:W-:Y:S02]  /*4500*/  IMAD.MOV R11, RZ, RZ, -R6 ;  /* 0x000000ffff0b7224 */ /* 0x000fe400078e0a06 */
[----:B0-----:R-:W-:-:S04]  /*4510*/  IMAD.WIDE.U32 R2, R7, 0x8, R2 ;  /* 0x0000000807027825 */ /* 0x001fc800078e0002 */
[----:B------:R-:W-:Y:S02]  /*4520*/  IMAD.MOV.U32 R12, RZ, RZ, R2 ;  /* 0x000000ffff0c7224 */ /* 0x000fe400078e0002 */
[----:B------:R-:W-:-:S07]  /*4530*/  IMAD.MOV.U32 R13, RZ, RZ, R3 ;  /* 0x000000ffff0d7224 */ /* 0x000fce00078e0003 */
.L_x_667:
        /* <DEDUP_REMOVED lines=31> */
.L_x_666:
[----:B------:R-:W-:Y:S05]  /*4730*/  BSYNC.RECONVERGENT B3 ;  /* 0x0000000000037941 */ /* 0x000fea0003800200 */
.L_x_665:
[----:B------:R-:W-:Y:S01]  /*4740*/  IADD3 R14, P0, PT, R14, 0x100, RZ ;  /* 0x000001000e0e7810 */ /* 0x000fe20007f1e0ff */
[----:B------:R-:W-:Y:S02]  /*4750*/  VIADD R4, R4, 0x100 ;  /* 0x0000010004047836 */ /* 0x000fe40000000000 */
[----:B------:R-:W-:Y:S02]  /*4760*/  IMAD.X R13, RZ, RZ, R13, P3 ;  /* 0x000000ffff0d7224 */ /* 0x000fe400018e060d */
[----:B------:R-:W-:Y:S01]  /*4770*/  IMAD.X R15, RZ, RZ, R15, P0 ;  /* 0x000000ffff0f7224 */ /* 0x000fe200000e060f */
[----:B------:R-:W-:Y:S07]  /*4780*/  @P2 BRA `(.L_x_667) ;  /* 0xfffffffc006c2947 */ /* 0x000fee000383ffff */
.L_x_664:
[----:B------:R-:W-:Y:S05]  /*4790*/  BSYNC.RECONVERGENT B2 ;  /* 0x0000000000027941 */ /* 0x000fea0003800200 */
.L_x_663:
[----:B------:R-:W-:-:S13]  /*47a0*/  ISETP.GE.U32.AND P0, PT, R10, 0x300, PT ;  /* 0x000003000a00780c */ /* 0x000fda0003f06070 */
[----:B------:R-:W-:Y:S05]  /*47b0*/  @!P0 BRA `(.L_x_662) ;  /* 0x0000000400fc8947 */ /* 0x000fea0003800000 */
[----:B------:R-:W0:Y:S01]  /*47c0*/  LDCU.128 UR12, c[0x0][0x380] ;  /* 0x00007000ff0c77ac */ /* 0x000e220008000c00 */
[----:B------:R-:W1:Y:S01]  /*47d0*/  LDC.64 R20, c[0x0][0x380] ;  /* 0x0000e000ff147b82 */ /* 0x000e620000000a00 */
[CC--:B------:R-:W-:Y:S01]  /*47e0*/  IADD3 R7, P1, PT, R4.reuse, R5.reuse, RZ ;  /* 0x0000000504077210 */ /* 0x0c0fe20007f3e0ff */
[C---:B------:R-:W-:Y:S01]  /*47f0*/  VIADD R22, R4.reuse, 0x200 ;  /* 0x0000020004167836 */ /* 0x040fe20000000000 */
[----:B------:R-:W-:-:S03]  /*4800*/  IADD3 R16, PT, PT, R4, R5, RZ ;  /* 0x0000000504107210 */ /* 0x000fc60007ffe0ff */
[----:B------:R-:W-:Y:S02]  /*4810*/  IMAD.X R10, RZ, RZ, RZ, P1 ;  /* 0x000000ffff0a7224 */ /* 0x000fe400008e06ff */
[----:B------:R-:W2:Y:S01]  /*4820*/  LDC.64 R2, c[0x0][0x388] ;  /* 0x0000e200ff027b82 */ /* 0x000ea20000000a00 */
[C---:B0-----:R-:W-:Y:S02]  /*4830*/  LEA R6, P2, R7.reuse, UR12, 0x3 ;  /* 0x0000000c07067c11 */ /* 0x041fe4000f8418ff */
[----:B------:R-:W-:Y:S02]  /*4840*/  IADD3 R18, P0, PT, R16, UR14, RZ ;  /* 0x0000000e10127c10 */ /* 0x000fe4000ff1e0ff */
[----:B------:R-:W-:Y:S02]  /*4850*/  IADD3 R6, P1, PT, R6, 0x1800, RZ ;  /* 0x0000180006067810 */ /* 0x000fe40007f3e0ff */
[----:B------:R-:W-:Y:S01]  /*4860*/  LEA.HI.X R5, R7, UR13, R10, 0x3, P2 ;  /* 0x0000000d07057c11 */ /* 0x000fe200090f1c0a */
[----:B-1----:R-:W-:-:S04]  /*4870*/  IMAD.WIDE.U32 R20, R16, 0x8, R20 ;  /* 0x0000000810147825 */ /* 0x002fc800078e0014 */
[----:B------:R-:W-:Y:S02]  /*4880*/  IMAD.X R19, RZ, RZ, UR15, P0 ;  /* 0x0000000fff137e24 */ /* 0x000fe400080e06ff */
[----:B------:R-:W-:-:S07]  /*4890*/  IMAD.X R5, RZ, RZ, R5, P1 ;  /* 0x000000ffff057224 */ /* 0x000fce00008e0605 */
.L_x_676:
[----:B------:R-:W3:Y:S01]  /*48a0*/  LDG.E.64 R14, desc[UR8][R20.64] ;  /* 0x00000008140e7981 */ /* 0x000ee2000c1e1b00 */
[----:B------:R-:W-:-:S05]  /*48b0*/  IMAD.MOV.U32 R4, RZ, RZ, R6 ;  /* 0x000000ffff047224 */ /* 0x000fca00078e0006 */
[----:B------:R0:W5:Y:S04]  /*48c0*/  LDG.E.64 R10, desc[UR8][R4.64+-0x1000] ;  /* 0xfff00008040a7981 */ /* 0x000168000c1e1b00 */
[----:B------:R0:W5:Y:S01]  /*48d0*/  LDG.E.64 R6, desc[UR8][R4.64+-0x800] ;  /* 0xfff8000804067981 */ /* 0x000162000c1e1b00 */
[----:B------:R-:W-:Y:S01]  /*48e0*/  BSSY.RECONVERGENT B2, `(.L_x_668) ;  /* 0x0000015000027945 */ /* 0x000fe20003800200 */
[----:B------:R-:W-:Y:S02]  /*48f0*/  IMAD.MOV.U32 R26, RZ, RZ, R18 ;  /* 0x000000ffff1a7224 */ /* 0x000fe400078e0012 */
[----:B------:R-:W-:Y:S01]  /*4900*/  IMAD.MOV.U32 R25, RZ, RZ, R19 ;  /* 0x000000ffff197224 */ /* 0x000fe200078e0013 */
[----:B---3--:R-:W-:Y:S01]  /*4910*/  DSETP.GEU.AND P0, PT, R8, R14, PT ;  /* 0x0000000e0800722a */ /* 0x008fe20003f0e000 */
[----:B------:R-:W-:-:S02]  /*4920*/  IMAD.MOV.U32 R12, RZ, RZ, R14 ;  /* 0x000000ffff0c7224 */ /* 0x000fc400078e000e */
        /* <DEDUP_REMOVED lines=16> */
.L_x_669:
[----:B------:R-:W-:Y:S05]  /*4a30*/  BSYNC.RECONVERGENT B2 ;  /* 0x0000000000027941 */ /* 0x000fea0003800200 */
.L_x_668:
[----:B-----5:R-:W-:Y:S01]  /*4a40*/  DSETP.GEU.AND P0, PT, R12, R10, PT ;  /* 0x0000000a0c00722a */ /* 0x020fe20003f0e000 */
[----:B------:R-:W-:Y:S01]  /*4a50*/  VIADD R9, R16, 0x100 ;  /* 0x0000010010097836 */ /* 0x000fe20000000000 */
[----:B------:R-:W-:Y:S01]  /*4a60*/  BSSY.RECONVERGENT B2, `(.L_x_670) ;  /* 0x0000016000027945 */ /* 0x000fe20003800200 */
[----:B------:R-:W-:-:S03]  /*4a70*/  IMAD.MOV.U32 R8, RZ, RZ, R10 ;  /* 0x000000ffff087224 */ /* 0x000fc600078e000a */
[----:B--2---:R-:W-:Y:S01]  /*4a80*/  IADD3 R23, P1, PT, R9, R2, RZ ;  /* 0x0000000209177210 */ /* 0x004fe20007f3e0ff */
[----:B------:R-:W-:-:S04]  /*4a90*/  IMAD.MOV.U32 R9, RZ, RZ, R11 ;  /* 0x000000ffff097224 */ /* 0x000fc800078e000b */
[----:B------:R-:W-:Y:S02]  /*4aa0*/  IMAD.X R24, RZ, RZ, R3, P1 ;  /* 0x000000ffff187224 */ /* 0x000fe400008e0603 */
[----:B------:R-:W-:Y:S02]  /*4ab0*/  IMAD.MOV.U32 R15, RZ, RZ, R23 ;  /* 0x000000ffff0f7224 */ /* 0x000fe400078e0017 */
[----:B------:R-:W-:Y:S01]  /*4ac0*/  IMAD.MOV.U32 R14, RZ, RZ, R24 ;  /* 0x000000ffff0e7224 */ /* 0x000fe200078e0018 */
        /* <DEDUP_REMOVED lines=15> */
.L_x_671:
[----:B------:R-:W-:Y:S05]  /*4bc0*/  BSYNC.RECONVERGENT B2 ;  /* 0x0000000000027941 */ /* 0x000fea0003800200 */
.L_x_670:
[----:B------:R0:W5:Y:S01]  /*4bd0*/  LDG.E.64 R10, desc[UR8][R4.64] ;  /* 0x00000008040a7981 */ /* 0x000162000c1e1b00 */
[----:B------:R-:W-:Y:S01]  /*4be0*/  DSETP.GEU.AND P0, PT, R8, R6, PT ;  /* 0x000000060800722a */ /* 0x000fe20003f0e000 */
[----:B------:R-:W-:Y:S01]  /*4bf0*/  IADD3 R13, PT, PT, R16, 0x200, RZ ;  /* 0x00000200100d7810 */ /* 0x000fe20007ffe0ff */
[----:B------:R-:W-:Y:S01]  /*4c00*/  BSSY.RECONVERGENT B2, `(.L_x_672) ;  /* 0x0000016000027945 */ /* 0x000fe20003800200 */
[----:B------:R-:W-:Y:S02]  /*4c10*/  IMAD.MOV.U32 R12, RZ, RZ, R6 ;  /* 0x000000ffff0c7224 */ /* 0x000fe400078e0006 */
[----:B------:R-:W-:Y:S01]  /*4c20*/  IADD3 R24, P1, PT, R13, R2, RZ ;  /* 0x000000020d187210 */ /* 0x000fe20007f3e0ff */
[----:B------:R-:W-:-:S04]  /*4c30*/  IMAD.MOV.U32 R13, RZ, RZ, R7 ;  /* 0x000000ffff0d7224 */ /* 0x000fc800078e0007 */
[----:B------:R-:W-:Y:S02]  /*4c40*/  IMAD.X R23, RZ, RZ, R3, P1 ;  /* 0x000000ffff177224 */ /* 0x000fe400008e0603 */
        /* <DEDUP_REMOVED lines=17> */
.L_x_673:
[----:B------:R-:W-:Y:S05]  /*4d60*/  BSYNC.RECONVERGENT B2 ;  /* 0x0000000000027941 */ /* 0x000fea0003800200 */
.L_x_672:
[----:B-----5:R-:W-:Y:S01]  /*4d70*/  DSETP.GEU.AND P0, PT, R12, R10, PT ;  /* 0x0000000a0c00722a */ /* 0x020fe20003f0e000 */
[----:B------:R-:W-:Y:S01]  /*4d80*/  VIADD R7, R16, 0x300 ;  /* 0x0000030010077836 */ /* 0x000fe20000000000 */
[----:B------:R-:W-:Y:S01]  /*4d90*/  BSSY.RECONVERGENT B2, `(.L_x_674) ;  /* 0x0000016000027945 */ /* 0x000fe20003800200 */
[----:B------:R-:W-:Y:S02]  /*4da0*/  IMAD.MOV.U32 R8, RZ, RZ, R10 ;  /* 0x000000ffff087224 */ /* 0x000fe400078e000a */
[----:B------:R-:W-:Y:S01]  /*4db0*/  IMAD.MOV.U32 R9, RZ, RZ, R11 ;  /* 0x000000ffff097224 */ /* 0x000fe200078e000b */
[----:B------:R-:W-:-:S05]  /*4dc0*/  IADD3 R7, P1, PT, R7, R2, RZ ;  /* 0x0000000207077210 */ /* 0x000fca0007f3e0ff */
        /* <DEDUP_REMOVED lines=18> */
.L_x_675:
[----:B------:R-:W-:Y:S05]  /*4ef0*/  BSYNC.RECONVERGENT B2 ;  /* 0x0000000000027941 */ /* 0x000fea0003800200 */
.L_x_674:
[----:B------:R-:W-:Y:S01]  /*4f00*/  VIADD R10, R22, 0x200 ;  /* 0x00000200160a7836 */ /* 0x000fe20000000000 */
[----:B------:R-:W-:Y:S01]  /*4f10*/  IADD3 R6, P2, PT, R4, 0x2000, RZ ;  /* 0x0000200004067810 */ /* 0x000fe20007f5e0ff */
[----:B------:R-:W-:Y:S01]  /*4f20*/  VIADD R22, R22, 0x400 ;  /* 0x0000040016167836 */ /* 0x000fe20000000000 */
[----:B------:R-:W-:Y:S01]  /*4f30*/  IADD3 R18, P1, PT, R18, 0x400, RZ ;  /* 0x0000040012127810 */ /* 0x000fe20007f3e0ff */
[----:B------:R-:W-:Y:S01]  /*4f40*/  VIADD R16, R16, 0x400 ;  /* 0x0000040010107836 */ /* 0x000fe20000000000 */
[----:B------:R-:W-:Y:S01]  /*4f50*/  ISETP.GE.AND P0, PT, R10, R17, PT ;  /* 0x000000110a00720c */ /* 0x000fe20003f06270 */
[----:B------:R-:W-:Y:S01]  /*4f60*/  IMAD.X R5, RZ, RZ, R5, P2 ;  /* 0x000000ffff057224 */ /* 0x000fe200010e0605 */
[----:B------:R-:W-:Y:S02]  /*4f70*/  IADD3 R20, P2, PT, R20, 0x2000, RZ ;  /* 0x0000200014147810 */ /* 0x000fe40007f5e0ff */
[----:B------:R-:W-:-:S03]  /*4f80*/  IADD3.X R19, PT, PT, RZ, R19, RZ, P1, !PT ;  /* 0x00000013ff137210 */ /* 0x000fc60000ffe4ff */
[----:B------:R-:W-:-:S06]  /*4f90*/  IMAD.X R21, RZ, RZ, R21, P2 ;  /* 0x000000ffff157224 */ /* 0x000fcc00010e0615 */
[----:B------:R-:W-:Y:S05]  /*4fa0*/  @!P0 BRA `(.L_x_676) ;  /* 0xfffffff8003c8947 */ /* 0x000fea000383ffff */
.L_x_662:
[----:B------:R-:W-:Y:S05]  /*4fb0*/  BSYNC.RECONVERGENT B1 ;  /* 0x0000000000017941 */ /* 0x000fea0003800200 */
.L_x_661:
        /* <DEDUP_REMOVED lines=32> */
.L_x_678:
[----:B------:R-:W-:Y:S05]  /*51c0*/  BSYNC.RECONVERGENT B1 ;  /* 0x0000000000017941 */ /* 0x000fea0003800200 */
.L_x_677:
        /* <DEDUP_REMOVED lines=31> */
.L_x_680:
[----:B------:R-:W-:Y:S05]  /*53c0*/  BSYNC.RECONVERGENT B1 ;  /* 0x0000000000017941 */ /* 0x000fea0003800200 */
.L_x_679:
        /* <DEDUP_REMOVED lines=31> */
.L_x_682:
[----:B------:R-:W-:Y:S05]  /*55c0*/  BSYNC.RECONVERGENT B1 ;  /* 0x0000000000017941 */ /* 0x000fea0003800200 */
.L_x_681:
        /* <DEDUP_REMOVED lines=31> */
.L_x_684:
[----:B------:R-:W-:Y:S05]  /*57c0*/  BSYNC.RECONVERGENT B1 ;  /* 0x0000000000017941 */ /* 0x000fea0003800200 */
.L_x_683:
[----:B------:R-:W-:Y:S01]  /*57d0*/  ISETP.GT.AND P0, PT, R10, 0xf, PT ;  /* 0x0000000f0a00780c */ /* 0x000fe20003f04270 */
[----:B-1----:R1:W1:Y:S01]  /*57e0*/  SHFL.DOWN PT, R6, R4, 0x10, 0x1f ;  /* 0x0a001f0004067f89 */ /* 0x00226200000e0000 */
[----:B------:R-:W-:Y:S01]  /*57f0*/  BSSY.RECONVERGENT B1, `(.L_x_685) ;  /* 0x000001d000017945 */ /* 0x000fe20003800200 */
[----:B---3--:R-:W-:Y:S02]  /*5800*/  IMAD.MOV.U32 R14, RZ, RZ, R8 ;  /* 0x000000ffff0e7224 */ /* 0x008fe400078e0008 */
[----:B--2---:R2:W3:Y:S01]  /*5810*/  SHFL.DOWN PT, R7, R5, 0x10, 0x1f ;  /* 0x0a001f0005077f89 */ /* 0x0044e200000e0000 */
[----:B------:R-:W-:Y:S02]  /*5820*/  IMAD.MOV.U32 R15, RZ, RZ, R9 ;  /* 0x000000ffff0f7224 */ /* 0x000fe400078e0009 */
[----:B------:R-:W-:Y:S01]  /*5830*/  IMAD.MOV.U32 R2, RZ, RZ, R4 ;  /* 0x000000ffff027224 */ /* 0x000fe200078e0004 */
[----:B0-----:R2:W0:Y:S01]  /*5840*/  SHFL.DOWN PT, R11, R8, 0x10, 0x1f ;  /* 0x0a001f00080b7f89 */ /* 0x00142200000e0000 */
        /* <DEDUP_REMOVED lines=23> */
.L_x_686:
[----:B------:R-:W-:Y:S05]  /*59c0*/  BSYNC.RECONVERGENT B1 ;  /* 0x0000000000017941 */ /* 0x000fea0003800200 */
.L_x_685:
        /* <DEDUP_REMOVED lines=11> */
.L_x_688:
[----:B------:R-:W-:Y:S05]  /*5a80*/  BSYNC.RECONVERGENT B1 ;  /* 0x0000000000017941 */ /* 0x000fea0003800200 */
.L_x_687:
        /* <DEDUP_REMOVED lines=8> */
[----:B---3--:R-:W2:Y:S04]  /*5b10*/  LDS.128 R4, [R0+0x20] ;  /* 0x0000200000047984 */ /* 0x008ea80000000c00 */
[----:B0---4-:R0:W3:Y:S04]  /*5b20*/  LDS.64 R12, [R0+0x80] ;  /* 0x00008000000c7984 */ /* 0x0110e80000000a00 */
[----:B------:R0:W4:Y:S01]  /*5b30*/  LDS.128 R8, [R0+0x30] ;  /* 0x0000300000087984 */ /* 0x0001220000000c00 */
[----:B-1----:R-:W-:Y:S01]  /*5b40*/  DSETP.GEU.AND P0, PT, R2, R16, PT ;  /* 0x000000100200722a */ /* 0x002fe20003f0e000 */
[----:B------:R-:W-:-:S02]  /*5b50*/  IMAD.MOV.U32 R24, RZ, RZ, R16 ;  /* 0x000000ffff187224 */ /* 0x000fc400078e0010 */
[----:B------:R-:W-:Y:S02]  /*5b60*/  IMAD.MOV.U32 R25, RZ, RZ, R17 ;  /* 0x000000ffff197224 */ /* 0x000fe400078e0011 */
[----:B--2---:R-:W-:Y:S02]  /*5b70*/  IMAD.MOV.U32 R27, RZ, RZ, R4 ;  /* 0x000000ffff1b7224 */ /* 0x004fe400078e0004 */
[----:B------:R-:W-:-:S07]  /*5b80*/  IMAD.MOV.U32 R29, RZ, RZ, R5 ;  /* 0x000000ffff1d7224 */ /* 0x000fce00078e0005 */
[----:B0--34-:R-:W-:Y:S05]  /*5b90*/  @!P0 BRA `(.L_x_690) ;  /* 0x0000000000388947 */ /* 0x019fea0003800000 */
        /* <DEDUP_REMOVED lines=14> */
.L_x_690:
[----:B------:R-:W-:Y:S05]  /*5c80*/  BSYNC.RECONVERGENT B1 ;  /* 0x0000000000017941 */ /* 0x000fea0003800200 */
.L_x_689:
[----:B------:R0:W1:Y:S01]  /*5c90*/  LDS.128 R16, [R0+0x40] ;  /* 0x0000400000107984 */ /* 0x0000620000000c00 */
[----:B------:R-:W-:Y:S01]  /*5ca0*/  DSETP.GEU.AND P0, PT, R24, R6, PT ;  /* 0x000000061800722a */ /* 0x000fe20003f0e000 */
[----:B------:R-:W-:Y:S01]  /*5cb0*/  BSSY.RECONVERGENT B1, `(.L_x_691) ;  /* 0x0000015000017945 */ /* 0x000fe20003800200 */
[----:B------:R-:W-:Y:S01]  /*5cc0*/  IMAD.MOV.U32 R4, RZ, RZ, R6 ;  /* 0x000000ffff047224 */ /* 0x000fe200078e0006 */
[----:B------:R0:W2:Y:S01]  /*5cd0*/  LDS.128 R20, [R0+0x50] ;  /* 0x0000500000147984 */ /* 0x0000a20000000c00 */
[----:B------:R-:W-:Y:S01]  /*5ce0*/  MOV R5, R7 ;  /* 0x0000000700057202 */ /* 0x000fe20000000f00 */
[----:B------:R-:W-:Y:S02]  /*5cf0*/  IMAD.MOV.U32 R15, RZ, RZ, R8 ;  /* 0x000000ffff0f7224 */ /* 0x000fe400078e0008 */
[----:B------:R-:W-:-:S07]  /*5d00*/  IMAD.MOV.U32 R14, RZ, RZ, R9 ;  /* 0x000000ffff0e7224 */ /* 0x000fce00078e0009 */
        /* <DEDUP_REMOVED lines=15> */
.L_x_692:
[----:B------:R-:W-:Y:S05]  /*5e00*/  BSYNC.RECONVERGENT B1 ;  /* 0x0000000000017941 */ /* 0x000fea0003800200 */
.L_x_691:
        /* <DEDUP_REMOVED lines=21> */
.L_x_694:
[----:B------:R-:W-:Y:S05]  /*5f60*/  BSYNC.RECONVERGENT B1 ;  /* 0x0000000000017941 */ /* 0x000fea0003800200 */
.L_x_693:
        /* <DEDUP_REMOVED lines=23> */
.L_x_696:
[----:B------:R-:W-:Y:S05]  /*60e0*/  BSYNC.RECONVERGENT B1 ;  /* 0x0000000000017941 */ /* 0x000fea0003800200 */
.L_x_695:
        /* <DEDUP_REMOVED lines=21> */
.L_x_698:
[----:B------:R-:W-:Y:S05]  /*6240*/  BSYNC.RECONVERGENT B1 ;  /* 0x0000000000017941 */ /* 0x000fea0003800200 */
.L_x_697:
        /* <DEDUP_REMOVED lines=21> */
.L_x_700:
[----:B------:R-:W-:Y:S05]  /*63a0*/  BSYNC.RECONVERGENT B1 ;  /* 0x0000000000017941 */ /* 0x000fea0003800200 */
.L_x_699:
        /* <DEDUP_REMOVED lines=20> */
.L_x_618:
[----:B------:R-:W-:Y:S05]  /*64f0*/  BSYNC.RECONVERGENT B0 ;  /* 0x0000000000007941 */ /* 0x000fea0003800200 */
.L_x_585:
[----:B------:R-:W-:Y:S05]  /*6500*/  @P1 EXIT ;  /* 0x000000000000194d */ /* 0x000fea0003800000 */
[----:B012-4-:R-:W0:Y:S02]  /*6510*/  LDC.64 R4, c[0x0][0x390] ;  /* 0x0000e400ff047b82 */ /* 0x017e240000000a00 */
[----:B0-----:R-:W-:Y:S04]  /*6520*/  STG.E.64 desc[UR8][R4.64], R2 ;  /* 0x0000000204007986 */ /* 0x001fe8000c101b08 */
[----:B------:R-:W-:Y:S01]  /*6530*/  STG.E.64 desc[UR8][R4.64+0x8], R14 ;  /* 0x0000080e04007986 */ /* 0x000fe2000c101b08 */
[----:B------:R-:W-:Y:S05]  /*6540*/  EXIT ;  /* 0x000000000000794d */ /* 0x000fea0003800000 */
.L_x_701:
        /* <DEDUP_REMOVED lines=11> */
.L_x_722:


//--------------------- .text._Z9eliminatePdiiPKd --------------------------
	.section	.text._Z9eliminatePdiiPKd,"ax",@progbits
	.align	128
        .global         _Z9eliminatePdiiPKd
        .type           _Z9eliminatePdiiPKd,@function
        .size           _Z9eliminatePdiiPKd,(.L_x_723 - _Z9eliminatePdiiPKd)
        .other          _Z9eliminatePdiiPKd,@"STO_CUDA_ENTRY STV_DEFAULT"
_Z9eliminatePdiiPKd:
.text._Z9eliminatePdiiPKd:
[----:B------:R-:W-:Y:S01]  /*0000*/  LDC R1, c[0x0][0x37c] ;  /* 0x0000df00ff017b82 */ /* 0x000fe20000000800 */
[----:B------:R-:W0:Y:S07]  /*0010*/  S2R R0, SR_TID.Y ;  /* 0x0000000000007919 */ /* 0x000e2e0000002200 */
[----:B------:R-:W0:Y:S01]  /*0020*/  S2UR UR4, SR_CTAID.Y ;  /* 0x00000000000479c3 */ /* 0x000e220000002600 */
[----:B------:R-:W1:Y:S07]  /*0030*/  S2R R4, SR_TID.X ;  /* 0x0000000000047919 */ /* 0x000e6e0000002100 */
[----:B------:R-:W0:Y:S08]  /*0040*/  LDC R3, c[0x0][0x364] ;  /* 0x0000d900ff037b82 */ /* 0x000e300000000800 */
[----:B------:R-:W2:Y:S08]  /*0050*/  LDC.64 R6, c[0x0][0x388] ;  /* 0x0000e200ff067b82 */ /* 0x000eb00000000a00 */
[----:B------:R-:W1:Y:S08]  /*0060*/  S2UR UR5, SR_CTAID.X ;  /* 0x00000000000579c3 */ /* 0x000e700000002500 */
[----:B------:R-:W1:Y:S01]  /*0070*/  LDC R5, c[0x0][0x360] ;  /* 0x0000d800ff057b82 */ /* 0x000e620000000800 */
[----:B0-----:R-:W-:-:S02]  /*0080*/  IMAD R3, R3, UR4, R0 ;  /* 0x0000000403037c24 */ /* 0x001fc4000f8e0200 */
[----:B--2---:R-:W-:-:S05]  /*0090*/  VIADD R2, R7, 0x1 ;  /* 0x0000000107027836 */ /* 0x004fca0000000000 */
[----:B------:R-:W-:Y:S01]  /*00a0*/  IADD3 R9, PT, PT, R2, R3, RZ ;  /* 0x0000000302097210 */ /* 0x000fe20007ffe0ff */
[----:B-1----:R-:W-:-:S04]  /*00b0*/  IMAD R5, R5, UR5, R4 ;  /* 0x0000000505057c24 */ /* 0x002fc8000f8e0204 */
[----:B------:R-:W-:-:S05]  /*00c0*/  IMAD.IADD R2, R2, 0x1, R5 ;  /* 0x0000000102027824 */ /* 0x000fca00078e0205 */
[----:B------:R-:W-:-:S04]  /*00d0*/  VIMNMX R5, PT, PT, R9, R2, !PT ;  /* 0x0000000209057248 */ /* 0x000fc80007fe0100 */
[----:B------:R-:W-:-:S13]  /*00e0*/  ISETP.GE.AND P0, PT, R5, R6, PT ;  /* 0x000000060500720c */ /* 0x000fda0003f06270 */
[----:B------:R-:W-:Y:S05]  /*00f0*/  @P0 EXIT ;  /* 0x000000000000094d */ /* 0x000fea0003800000 */
[----:B------:R-:W0:Y:S01]  /*0100*/  LDC.64 R12, c[0x0][0x390] ;  /* 0x0000e400ff0c7b82 */ /* 0x000e220000000a00 */
[----:B------:R-:W1:Y:S01]  /*0110*/  LDCU.64 UR6, c[0x0][0x380] ;  /* 0x00007000ff0677ac */ /* 0x000e620008000a00 */
[--C-:B------:R-:W-:Y:S01]  /*0120*/  SHF.R.S32.HI R3, RZ, 0x1f, R2.reuse ;  /* 0x0000001fff037819 */ /* 0x100fe20000011402 */
[----:B------:R-:W2:Y:S02]  /*0130*/  LDCU.64 UR4, c[0x0][0x358] ;  /* 0x00006b00ff0477ac */ /* 0x000ea40008000a00 */
[----:B------:R-:W-:-:S04]  /*0140*/  IMAD.WIDE R4, R7, R6, R2 ;  /* 0x0000000607047225 */ /* 0x000fc800078e0202 */
[C---:B------:R-:W-:Y:S01]  /*0150*/  IMAD.WIDE R6, R9.reuse, R6, R2 ;  /* 0x0000000609067225 */ /* 0x040fe200078e0202 */
[----:B-1----:R-:W-:Y:S02]  /*0160*/  LEA R10, P0, R4, UR6, 0x3 ;  /* 0x00000006040a7c11 */ /* 0x002fe4000f8018ff */
[----:B------:R-:W-:Y:S02]  /*0170*/  LEA R8, P1, R6, UR6, 0x3 ;  /* 0x0000000606087c11 */ /* 0x000fe4000f8218ff */
[----:B------:R-:W-:Y:S01]  /*0180*/  LEA.HI.X R11, R4, UR7, R5, 0x3, P0 ;  /* 0x00000007040b7c11 */ /* 0x000fe200080f1c05 */
[----:B0-----:R-:W-:Y:S01]  /*0190*/  IMAD.WIDE R2, R9, 0x8, R12 ;  /* 0x0000000809027825 */ /* 0x001fe200078e020c */
[----:B------:R-:W-:-:S03]  /*01a0*/  LEA.HI.X R9, R6, UR7, R7, 0x3, P1 ;  /* 0x0000000706097c11 */ /* 0x000fc600088f1c07 */
[----:B--2---:R-:W2:Y:S04]  /*01b0*/  LDG.E.64 R4, desc[UR4][R10.64] ;  /* 0x000000040a047981 */ /* 0x004ea8000c1e1b00 */
[----:B------:R-:W2:Y:S04]  /*01c0*/  LDG.E.64.CONSTANT R2, desc[UR4][R2.64] ;  /* 0x0000000402027981 */ /* 0x000ea8000c1e9b00 */
[----:B------:R-:W2:Y:S02]  /*01d0*/  LDG.E.64 R6, desc[UR4][R8.64] ;  /* 0x0000000408067981 */ /* 0x000ea4000c1e1b00 */
[----:B--2---:R-:W-:-:S07]  /*01e0*/  DFMA R4, -R2, R4, R6 ;  /* 0x000000040204722b */ /* 0x004fce0000000106 */
[----:B------:R-:W-:Y:S01]  /*01f0*/  STG.E.64 desc[UR4][R8.64], R4 ;  /* 0x0000000408007986 */ /* 0x000fe2000c101b04 */
[----:B------:R-:W-:Y:S05]  /*0200*/  EXIT ;  /* 0x000000000000794d */ /* 0x000fea0003800000 */
.L_x_702:
        /* <DEDUP_REMOVED lines=15> */
.L_x_723:


//--------------------- .text._Z16buildMultipliersPdiiS_ --------------------------
	.section	.text._Z16buildMultipliersPdiiS_,"ax",@progbits
	.align	128
        .global         _Z16buildMultipliersPdiiS_
        .type           _Z16buildMultipliersPdiiS_,@function
        .size           _Z16buildMultipliersPdiiS_,(.L_x_713 - _Z16buildMultipliersPdiiS_)
        .other          _Z16buildMultipliersPdiiS_,@"STO_CUDA_ENTRY STV_DEFAULT"
_Z16buildMultipliersPdiiS_:
.text._Z16buildMultipliersPdiiS_:
[----:B------:R-:W-:Y:S01]  /*0000*/  LDC R1, c[0x0][0x37c] ;  /* 0x0000df00ff017b82 */ /* 0x000fe20000000800 */
[----:B------:R-:W0:Y:S07]  /*0010*/  S2R R0, SR_CTAID.X ;  /* 0x0000000000007919 */ /* 0x000e2e0000002500 */
[----:B------:R-:W1:Y:S01]  /*0020*/  LDC.64 R8, c[0x0][0x388] ;  /* 0x0000e200ff087b82 */ /* 0x000e620000000a00 */
[----:B------:R-:W0:Y:S01]  /*0030*/  LDCU UR4, c[0x0][0x360] ;  /* 0x00006c00ff0477ac */ /* 0x000e220008000800 */
[----:B------:R-:W0:Y:S02]  /*0040*/  S2R R3, SR_TID.X ;  /* 0x0000000000037919 */ /* 0x000e240000002100 */
[----:B0-----:R-:W-:-:S04]  /*0050*/  IMAD R0, R0, UR4, R3 ;  /* 0x0000000400007c24 */ /* 0x001fc8000f8e0203 */
[----:B-1----:R-:W-:-:S05]  /*0060*/  IMAD.X R11, R0, 0x1, R9, PT ;  /* 0x00000001000b7824 */ /* 0x002fca00038e0609 */
[----:B------:R-:W-:-:S13]  /*0070*/  ISETP.GE.AND P0, PT, R11, R8, PT ;  /* 0x000000080b00720c */ /* 0x000fda0003f06270 */
[----:B------:R-:W-:Y:S05]  /*0080*/  @P0 EXIT ;  /* 0x000000000000094d */ /* 0x000fea0003800000 */
[----:B------:R-:W0:Y:S01]  /*0090*/  LDC.64 R12, c[0x0][0x380] ;  /* 0x0000e000ff0c7b82 */ /* 0x000e220000000a00 */
[--C-:B------:R-:W-:Y:S01]  /*00a0*/  SHF.R.S32.HI R3, RZ, 0x1f, R9.reuse ;  /* 0x0000001fff037819 */ /* 0x100fe20000011409 */
[----:B------:R-:W-:Y:S01]  /*00b0*/  IMAD.MOV.U32 R2, RZ, RZ, R9 ;  /* 0x000000ffff027224 */ /* 0x000fe200078e0009 */
[----:B------:R-:W1:Y:S03]  /*00c0*/  LDCU.64 UR4, c[0x0][0x358] ;  /* 0x00006b00ff0477ac */ /* 0x000e660008000a00 */
[----:B------:R-:W-:-:S03]  /*00d0*/  IMAD.WIDE R4, R9, R8, R2 ;  /* 0x0000000809047225 */ /* 0x000fc600078e0202 */
[----:B0-----:R-:W-:-:S04]  /*00e0*/  LEA R6, P0, R4, R12, 0x3 ;  /* 0x0000000c04067211 */ /* 0x001fc800078018ff */
[----:B------:R-:W-:-:S06]  /*00f0*/  LEA.HI.X R7, R4, R13, R5, 0x3, P0 ;  /* 0x0000000d04077211 */ /* 0x000fcc00000f1c05 */
[----:B-1----:R-:W2:Y:S01]  /*0100*/  LDG.E.64 R6, desc[UR4][R6.64] ;  /* 0x0000000406067981 */ /* 0x002ea2000c1e1b00 */
[----:B------:R-:W-:-:S03]  /*0110*/  IMAD.WIDE R2, R11, R8, R2 ;  /* 0x000000080b027225 */ /* 0x000fc600078e0202 */
[----:B------:R-:W-:-:S04]  /*0120*/  LEA R4, P0, R2, R12, 0x3 ;  /* 0x0000000c02047211 */ /* 0x000fc800078018ff */
[----:B------:R-:W-:-:S05]  /*0130*/  LEA.HI.X R5, R2, R13, R3, 0x3, P0 ;  /* 0x0000000d02057211 */ /* 0x000fca00000f1c03 */
[----:B------:R-:W3:Y:S01]  /*0140*/  LDG.E.64 R8, desc[UR4][R4.64] ;  /* 0x0000000404087981 */ /* 0x000ee2000c1e1b00 */
[----:B------:R-:W-:Y:S01]  /*0150*/  IMAD.MOV.U32 R2, RZ, RZ, 0x1 ;  /* 0x00000001ff027424 */ /* 0x000fe200078e00ff */
[----:B------:R-:W-:Y:S01]  /*0160*/  BSSY.RECONVERGENT B0, `(.L_x_703) ;  /* 0x0000012000007945 */ /* 0x000fe20003800200 */
[----:B--2---:R-:W0:Y:S01]  /*0170*/  MUFU.RCP64H R3, R7 ;  /* 0x0000000700037308 */ /* 0x004e220000001800 */
[----:B---3--:R-:W-:-:S03]  /*0180*/  FSETP.GEU.AND P1, PT, |R9|, 6.5827683646048100446e-37, PT ;  /* 0x036000000900780b */ /* 0x008fc60003f2e200 */
[----:B0-----:R-:W-:-:S08]  /*0190*/  DFMA R12, -R6, R2, 1 ;  /* 0x3ff00000060c742b */ /* 0x001fd00000000102 */
[----:B------:R-:W-:-:S08]  /*01a0*/  DFMA R12, R12, R12, R12 ;  /* 0x0000000c0c0c722b */ /* 0x000fd0000000000c */
[----:B------:R-:W-:-:S08]  /*01b0*/  DFMA R12, R2, R12, R2 ;  /* 0x0000000c020c722b */ /* 0x000fd00000000002 */
[----:B------:R-:W-:-:S08]  /*01c0*/  DFMA R2, -R6, R12, 1 ;  /* 0x3ff000000602742b */ /* 0x000fd0000000010c */
[----:B------:R-:W-:-:S08]  /*01d0*/  DFMA R2, R12, R2, R12 ;  /* 0x000000020c02722b */ /* 0x000fd0000000000c */
[----:B------:R-:W-:-:S08]  /*01e0*/  DMUL R12, R8, R2 ;  /* 0x00000002080c7228 */ /* 0x000fd00000000000 */
[----:B------:R-:W-:-:S08]  /*01f0*/  DFMA R14, -R6, R12, R8 ;  /* 0x0000000c060e722b */ /* 0x000fd00000000108 */
[----:B------:R-:W-:-:S10]  /*0200*/  DFMA R2, R2, R14, R12 ;  /* 0x0000000e0202722b */ /* 0x000fd4000000000c */
[----:B------:R-:W-:-:S05]  /*0210*/  FFMA R0, RZ, R7, R3 ;  /* 0x00000007ff007223 */ /* 0x000fca0000000003 */
[----:B------:R-:W-:-:S13]  /*0220*/  FSETP.GT.AND P0, PT, |R0|, 1.469367938527859385e-39, PT ;  /* 0x001000000000780b */ /* 0x000fda0003f04200 */
[----:B------:R-:W-:Y:S05]  /*0230*/  @P0 BRA P1, `(.L_x_704) ;  /* 0x0000000000100947 */ /* 0x000fea0000800000 */
[----:B------:R-:W-:-:S07]  /*0240*/  MOV R0, 0x260 ;  /* 0x0000026000007802 */ /* 0x000fce0000000f00 */
[----:B------:R-:W-:Y:S05]  /*0250*/  CALL.REL.NOINC `($__internal_0_$__cuda_sm20_div_rn_f64_full) ;  /* 0x0000000000207944 */ /* 0x000fea0003c00000 */
[----:B------:R-:W-:Y:S02]  /*0260*/  IMAD.MOV.U32 R2, RZ, RZ, R14 ;  /* 0x000000ffff027224 */ /* 0x000fe400078e000e */
[----:B------:R-:W-:-:S07]  /*0270*/  IMAD.MOV.U32 R3, RZ, RZ, R15 ;  /* 0x000000ffff037224 */ /* 0x000fce00078e000f */
.L_x_704:
[----:B------:R-:W-:Y:S05]  /*0280*/  BSYNC.RECONVERGENT B0 ;  /* 0x0000000000007941 */ /* 0x000fea0003800200 */
.L_x_703:
[----:B------:R-:W0:Y:S02]  /*0290*/  LDC.64 R6, c[0x0][0x390] ;  /* 0x0000e400ff067b82 */ /* 0x000e240000000a00 */
[----:B0-----:R-:W-:-:S05]  /*02a0*/  IMAD.WIDE R6, R11, 0x8, R6 ;  /* 0x000000080b067825 */ /* 0x001fca00078e0206 */
[----:B------:R-:W-:Y:S04]  /*02b0*/  STG.E.64 desc[UR4][R6.64], R2 ;  /* 0x0000000206007986 */ /* 0x000fe8000c101b04 */
[----:B------:R-:W-:Y:S01]  /*02c0*/  STG.E.64 desc[UR4][R4.64], RZ ;  /* 0x000000ff04007986 */ /* 0x000fe2000c101b04 */
[----:B------:R-:W-:Y:S05]  /*02d0*/  EXIT ;  /* 0x000000000000794d */ /* 0x000fea0003800000 */
        .weak           $__internal_0_$__cuda_sm20_div_rn_f64_full
        .type           $__internal_0_$__cuda_sm20_div_rn_f64_full,@function
        .size           $__internal_0_$__cuda_sm20_div_rn_f64_full,(.L_x_713 - $__internal_0_$__cuda_sm20_div_rn_f64_full)
$__internal_0_$__cuda_sm20_div_rn_f64_full:
[C---:B------:R-:W-:Y:S01]  /*02e0*/  FSETP.GEU.AND P0, PT, |R7|.reuse, 1.469367938527859385e-39, PT ;  /* 0x001000000700780b */ /* 0x040fe20003f0e200 */
[----:B------:R-:W-:Y:S01]  /*02f0*/  IMAD.MOV.U32 R12, RZ, RZ, 0x1 ;  /* 0x00000001ff0c7424 */ /* 0x000fe200078e00ff */
[----:B------:R-:W-:Y:S01]  /*0300*/  LOP3.LUT R2, R7, 0x800fffff, RZ, 0xc0, !PT ;  /* 0x800fffff07027812 */ /* 0x000fe200078ec0ff */
[----:B------:R-:W-:Y:S01]  /*0310*/  BSSY.RECONVERGENT B1, `(.L_x_705) ;  /* 0x0000055000017945 */ /* 0x000fe20003800200 */
[C---:B------:R-:W-:Y:S02]  /*0320*/  FSETP.GEU.AND P2, PT, |R9|.reuse, 1.469367938527859385e-39, PT ;  /* 0x001000000900780b */ /* 0x040fe40003f4e200 */
[----:B------:R-:W-:Y:S01]  /*0330*/  LOP3.LUT R3, R2, 0x3ff00000, RZ, 0xfc, !PT ;  /* 0x3ff0000002037812 */ /* 0x000fe200078efcff */
[----:B------:R-:W-:Y:S01]  /*0340*/  IMAD.MOV.U32 R2, RZ, RZ, R6 ;  /* 0x000000ffff027224 */ /* 0x000fe200078e0006 */
[----:B------:R-:W-:-:S05]  /*0350*/  LOP3.LUT R10, R9, 0x7ff00000, RZ, 0xc0, !PT ;  /* 0x7ff00000090a7812 */ /* 0x000fca00078ec0ff */
[----:B------:R-:W-:Y:S01]  /*0360*/  @!P0 DMUL R2, R6, 8.98846567431157953865e+307 ;  /* 0x7fe0000006028828 */ /* 0x000fe20000000000 */
[----:B------:R-:W-:-:S03]  /*0370*/  IMAD.MOV.U32 R23, RZ, RZ, R10 ;  /* 0x000000ffff177224 */ /* 0x000fc600078e000a */
[----:B------:R-:W-:Y:S01]  /*0380*/  @!P2 LOP3.LUT R19, R7, 0x7ff00000, RZ, 0xc0, !PT ;  /* 0x7ff000000713a812 */ /* 0x000fe200078ec0ff */
[----:B------:R-:W-:Y:S01]  /*0390*/  @!P2 IMAD.MOV.U32 R18, RZ, RZ, RZ ;  /* 0x000000ffff12a224 */ /* 0x000fe200078e00ff */
[----:B------:R-:W0:Y:S02]  /*03a0*/  MUFU.RCP64H R13, R3 ;  /* 0x00000003000d7308 */ /* 0x000e240000001800 */
[----:B------:R-:W-:Y:S01]  /*03b0*/  @!P2 ISETP.GE.U32.AND P3, PT, R10, R19, PT ;  /* 0x000000130a00a20c */ /* 0x000fe20003f66070 */
[----:B0-----:R-:W-:-:S08]  /*03c0*/  DFMA R14, R12, -R2, 1 ;  /* 0x3ff000000c0e742b */ /* 0x001fd00000000802 */
[----:B------:R-:W-:Y:S01]  /*03d0*/  DFMA R16, R14, R14, R14 ;  /* 0x0000000e0e10722b */ /* 0x000fe2000000000e */
[----:B------:R-:W-:Y:S01]  /*03e0*/  IMAD.MOV.U32 R14, RZ, RZ, 0x1ca00000 ;  /* 0x1ca00000ff0e7424 */ /* 0x000fe200078e00ff */
[----:B------:R-:W-:-:S04]  /*03f0*/  LOP3.LUT R15, R7, 0x7ff00000, RZ, 0xc0, !PT ;  /* 0x7ff00000070f7812 */ /* 0x000fc800078ec0ff */
[----:B------:R-:W-:Y:S02]  /*0400*/  ISETP.GE.U32.AND P1, PT, R10, R15, PT ;  /* 0x0000000f0a00720c */ /* 0x000fe40003f26070 */
[----:B------:R-:W-:Y:S01]  /*0410*/  DFMA R16, R12, R16, R12 ;  /* 0x000000100c10722b */ /* 0x000fe2000000000c */
[C---:B------:R-:W-:Y:S01]  /*0420*/  @!P2 SEL R19, R14.reuse, 0x63400000, !P3 ;  /* 0x634000000e13a807 */ /* 0x040fe20005800000 */
[----:B------:R-:W-:Y:S01]  /*0430*/  IMAD.MOV.U32 R12, RZ, RZ, R8 ;  /* 0x000000ffff0c7224 */ /* 0x000fe200078e0008 */
[----:B------:R-:W-:Y:S01]  /*0440*/  SEL R13, R14, 0x63400000, !P1 ;  /* 0x634000000e0d7807 */ /* 0x000fe20004800000 */
[----:B------:R-:W-:Y:S01]  /*0450*/  IMAD.MOV.U32 R22, RZ, RZ, R15 ;  /* 0x000000ffff167224 */ /* 0x000fe200078e000f */
[--C-:B------:R-:W-:Y:S02]  /*0460*/  @!P2 LOP3.LUT R19, R19, 0x80000000, R9.reuse, 0xf8, !PT ;  /* 0x800000001313a812 */ /* 0x100fe400078ef809 */
[----:B------:R-:W-:Y:S01]  /*0470*/  LOP3.LUT R13, R13, 0x800fffff, R9, 0xf8, !PT ;  /* 0x800fffff0d0d7812 */ /* 0x000fe200078ef809 */
[----:B------:R-:W-:Y:S01]  /*0480*/  DFMA R20, R16, -R2, 1 ;  /* 0x3ff000001014742b */ /* 0x000fe20000000802 */
[----:B------:R-:W-:-:S02]  /*0490*/  @!P2 LOP3.LUT R19, R19, 0x100000, RZ, 0xfc, !PT ;  /* 0x001000001313a812 */ /* 0x000fc400078efcff */
[----:B------:R-:W-:-:S04]  /*04a0*/  @!P0 LOP3.LUT R22, R3, 0x7ff00000, RZ, 0xc0, !PT ;  /* 0x7ff0000003168812 */ /* 0x000fc800078ec0ff */
[----:B------:R-:W-:Y:S01]  /*04b0*/  @!P2 DFMA R12, R12, 2, -R18 ;  /* 0x400000000c0ca82b */ /* 0x000fe20000000812 */
[----:B------:R-:W-:Y:S01]  /*04c0*/  VIADD R24, R22, 0xffffffff ;  /* 0xffffffff16187836 */ /* 0x000fe20000000000 */
[----:B------:R-:W-:-:S08]  /*04d0*/  DFMA R16, R16, R20, R16 ;  /* 0x000000141010722b */ /* 0x000fd00000000010 */
[----:B------:R-:W-:Y:S01]  /*04e0*/  @!P2 LOP3.LUT R23, R13, 0x7ff00000, RZ, 0xc0, !PT ;  /* 0x7ff000000d17a812 */ /* 0x000fe200078ec0ff */
[----:B------:R-:W-:-:S04]  /*04f0*/  DMUL R18, R16, R12 ;  /* 0x0000000c10127228 */ /* 0x000fc80000000000 */
[----:B------:R-:W-:-:S04]  /*0500*/  VIADD R15, R23, 0xffffffff ;  /* 0xffffffff170f7836 */ /* 0x000fc80000000000 */
[----:B------:R-:W-:Y:S01]  /*0510*/  DFMA R20, R18, -R2, R12 ;  /* 0x800000021214722b */ /* 0x000fe2000000000c */
[----:B------:R-:W-:-:S04]  /*0520*/  ISETP.GT.U32.AND P0, PT, R15, 0x7feffffe, PT ;  /* 0x7feffffe0f00780c */ /* 0x000fc80003f04070 */
[----:B------:R-:W-:-:S03]  /*0530*/  ISETP.GT.U32.OR P0, PT, R24, 0x7feffffe, P0 ;  /* 0x7feffffe1800780c */ /* 0x000fc60000704470 */
[----:B------:R-:W-:-:S10]  /*0540*/  DFMA R16, R16, R20, R18 ;  /* 0x000000141010722b */ /* 0x000fd40000000012 */
[----:B------:R-:W-:Y:S05]  /*0550*/  @P0 BRA `(.L_x_706) ;  /* 0x00000000006c0947 */ /* 0x000fea0003800000 */
[----:B------:R-:W-:-:S04]  /*0560*/  LOP3.LUT R9, R7, 0x7ff00000, RZ, 0xc0, !PT ;  /* 0x7ff0000007097812 */ /* 0x000fc800078ec0ff */
[CC--:B------:R-:W-:Y:S02]  /*0570*/  VIADDMNMX R8, R10.reuse, -R9.reuse, 0xb9600000, !PT ;  /* 0xb96000000a087446 */ /* 0x0c0fe40007800909 */
[----:B------:R-:W-:Y:S02]  /*0580*/  ISETP.GE.U32.AND P0, PT, R10, R9, PT ;  /* 0x000000090a00720c */ /* 0x000fe40003f06070 */
[----:B------:R-:W-:Y:S02]  /*0590*/  VIMNMX R8, PT, PT, R8, 0x46a00000, PT ;  /* 0x46a0000008087848 */ /* 0x000fe40003fe0100 */
[----:B------:R-:W-:-:S05]  /*05a0*/  SEL R9, R14, 0x63400000, !P0 ;  /* 0x634000000e097807 */ /* 0x000fca0004000000 */
[----:B------:R-:W-:Y:S02]  /*05b0*/  IMAD.IADD R10, R8, 0x1, -R9 ;  /* 0x00000001080a7824 */ /* 0x000fe400078e0a09 */
[----:B------:R-:W-:Y:S02]  /*05c0*/  IMAD.MOV.U32 R8, RZ, RZ, RZ ;  /* 0x000000ffff087224 */ /* 0x000fe400078e00ff */
[----:B------:R-:W-:-:S06]  /*05d0*/  VIADD R9, R10, 0x7fe00000 ;  /* 0x7fe000000a097836 */ /* 0x000fcc0000000000 */
[----:B------:R-:W-:-:S10]  /*05e0*/  DMUL R14, R16, R8 ;  /* 0x00000008100e7228 */ /* 0x000fd40000000000 */
[----:B------:R-:W-:-:S13]  /*05f0*/  FSETP.GTU.AND P0, PT, |R15|, 1.469367938527859385e-39, PT ;  /* 0x001000000f00780b */ /* 0x000fda0003f0c200 */
[----:B------:R-:W-:Y:S05]  /*0600*/  @P0 BRA `(.L_x_707) ;  /* 0x0000000000940947 */ /* 0x000fea0003800000 */
[----:B------:R-:W-:Y:S01]  /*0610*/  DFMA R2, R16, -R2, R12 ;  /* 0x800000021002722b */ /* 0x000fe2000000000c */
[----:B------:R-:W-:-:S09]  /*0620*/  IMAD.MOV.U32 R8, RZ, RZ, RZ ;  /* 0x000000ffff087224 */ /* 0x000fd200078e00ff */
[C---:B------:R-:W-:Y:S02]  /*0630*/  FSETP.NEU.AND P0, PT, R3.reuse, RZ, PT ;  /* 0x000000ff0300720b */ /* 0x040fe40003f0d000 */
[----:B------:R-:W-:-:S04]  /*0640*/  LOP3.LUT R7, R3, 0x80000000, R7, 0x48, !PT ;  /* 0x8000000003077812 */ /* 0x000fc800078e4807 */
[----:B------:R-:W-:-:S07]  /*0650*/  LOP3.LUT R9, R7, R9, RZ, 0xfc, !PT ;  /* 0x0000000907097212 */ /* 0x000fce00078efcff */
[----:B------:R-:W-:Y:S05]  /*0660*/  @!P0 BRA `(.L_x_707) ;  /* 0x00000000007c8947 */ /* 0x000fea0003800000 */
[----:B------:R-:W-:Y:S01]  /*0670*/  IMAD.MOV R3, RZ, RZ, -R10 ;  /* 0x000000ffff037224 */ /* 0x000fe200078e0a0a */
[----:B------:R-:W-:Y:S01]  /*0680*/  DMUL.RP R8, R16, R8 ;  /* 0x0000000810087228 */ /* 0x000fe20000008000 */
[----:B------:R-:W-:-:S06]  /*0690*/  IMAD.MOV.U32 R2, RZ, RZ, RZ ;  /* 0x000000ffff027224 */ /* 0x000fcc00078e00ff */
[----:B------:R-:W-:-:S03]  /*06a0*/  DFMA R2, R14, -R2, R16 ;  /* 0x800000020e02722b */ /* 0x000fc60000000010 */
[----:B------:R-:W-:-:S03]  /*06b0*/  LOP3.LUT R7, R9, R7, RZ, 0x3c, !PT ;  /* 0x0000000709077212 */ /* 0x000fc600078e3cff */
[----:B------:R-:W-:-:S04]  /*06c0*/  IADD3 R2, PT, PT, -R10, -0x43300000, RZ ;  /* 0xbcd000000a027810 */ /* 0x000fc80007ffe1ff */
[----:B------:R-:W-:-:S04]  /*06d0*/  FSETP.NEU.AND P0, PT, |R3|, R2, PT ;  /* 0x000000020300720b */ /* 0x000fc80003f0d200 */
[----:B------:R-:W-:Y:S02]  /*06e0*/  FSEL R14, R8, R14, !P0 ;  /* 0x0000000e080e7208 */ /* 0x000fe40004000000 */
[----:B------:R-:W-:Y:S01]  /*06f0*/  FSEL R15, R7, R15, !P0 ;  /* 0x0000000f070f7208 */ /* 0x000fe20004000000 */
[----:B------:R-:W-:Y:S06]  /*0700*/  BRA `(.L_x_707) ;  /* 0x0000000000547947 */ /* 0x000fec0003800000 */
.L_x_706:
[----:B------:R-:W-:-:S14]  /*0710*/  DSETP.NAN.AND P0, PT, R8, R8, PT ;  /* 0x000000080800722a */ /* 0x000fdc0003f08000 */
[----:B------:R-:W-:Y:S05]  /*0720*/  @P0 BRA `(.L_x_708) ;  /* 0x0000000000440947 */ /* 0x000fea0003800000 */
[----:B------:R-:W-:-:S14]  /*0730*/  DSETP.NAN.AND P0, PT, R6, R6, PT ;  /* 0x000000060600722a */ /* 0x000fdc0003f08000 */
[----:B------:R-:W-:Y:S05]  /*0740*/  @P0 BRA `(.L_x_709) ;  /* 0x0000000000300947 */ /* 0x000fea0003800000 */
[----:B------:R-:W-:Y:S01]  /*0750*/  ISETP.NE.AND P0, PT, R23, R22, PT ;  /* 0x000000161700720c */ /* 0x000fe20003f05270 */
[----:B------:R-:W-:Y:S02]  /*0760*/  IMAD.MOV.U32 R14, RZ, RZ, 0x0 ;  /* 0x00000000ff0e7424 */ /* 0x000fe400078e00ff */
[----:B------:R-:W-:-:S10]  /*0770*/  IMAD.MOV.U32 R15, RZ, RZ, -0x80000 ;  /* 0xfff80000ff0f7424 */ /* 0x000fd400078e00ff */
[----:B------:R-:W-:Y:S05]  /*0780*/  @!P0 BRA `(.L_x_707) ;  /* 0x0000000000348947 */ /* 0x000fea0003800000 */
[----:B------:R-:W-:Y:S02]  /*0790*/  ISETP.NE.AND P0, PT, R23, 0x7ff00000, PT ;  /* 0x7ff000001700780c */ /* 0x000fe40003f05270 */
[----:B------:R-:W-:Y:S02]  /*07a0*/  LOP3.LUT R15, R9, 0x80000000, R7, 0x48, !PT ;  /* 0x80000000090f7812 */ /* 0x000fe400078e4807 */
[----:B------:R-:W-:-:S13]  /*07b0*/  ISETP.EQ.OR P0, PT, R22, RZ, !P0 ;  /* 0x000000ff1600720c */ /* 0x000fda0004702670 */
[----:B------:R-:W-:Y:S01]  /*07c0*/  @P0 LOP3.LUT R2, R15, 0x7ff00000, RZ, 0xfc, !PT ;  /* 0x7ff000000f020812 */ /* 0x000fe200078efcff */
[----:B------:R-:W-:Y:S02]  /*07d0*/  @!P0 IMAD.MOV.U32 R14, RZ, RZ, RZ ;  /* 0x000000ffff0e8224 */ /* 0x000fe400078e00ff */
[----:B------:R-:W-:Y:S02]  /*07e0*/  @P0 IMAD.MOV.U32 R14, RZ, RZ, RZ ;  /* 0x000000ffff0e0224 */ /* 0x000fe400078e00ff */
[----:B------:R-:W-:Y:S01]  /*07f0*/  @P0 IMAD.MOV.U32 R15, RZ, RZ, R2 ;  /* 0x000000ffff0f0224 */ /* 0x000fe200078e0002 */
[----:B------:R-:W-:Y:S06]  /*0800*/  BRA `(.L_x_707) ;  /* 0x0000000000147947 */ /* 0x000fec0003800000 */
.L_x_709:
[----:B------:R-:W-:Y:S01]  /*0810*/  LOP3.LUT R15, R7, 0x80000, RZ, 0xfc, !PT ;  /* 0x00080000070f7812 */ /* 0x000fe200078efcff */
[----:B------:R-:W-:Y:S01]  /*0820*/  IMAD.MOV.U32 R14, RZ, RZ, R6 ;  /* 0x000000ffff0e7224 */ /* 0x000fe200078e0006 */
[----:B------:R-:W-:Y:S06]  /*0830*/  BRA `(.L_x_707) ;  /* 0x0000000000087947 */ /* 0x000fec0003800000 */
.L_x_708:
[----:B------:R-:W-:Y:S01]  /*0840*/  LOP3.LUT R15, R9, 0x80000, RZ, 0xfc, !PT ;  /* 0x00080000090f7812 */ /* 0x000fe200078efcff */
[----:B------:R-:W-:-:S07]  /*0850*/  IMAD.MOV.U32 R14, RZ, RZ, R8 ;  /* 0x000000ffff0e7224 */ /* 0x000fce00078e0008 */
.L_x_707:
[----:B------:R-:W-:Y:S05]  /*0860*/  BSYNC.RECONVERGENT B1 ;  /* 0x0000000000017941 */ /* 0x000fea0003800200 */
.L_x_705:
[----:B------:R-:W-:Y:S02]  /*0870*/  IMAD.MOV.U32 R2, RZ, RZ, R0 ;  /* 0x000000ffff027224 */ /* 0x000fe400078e0000 */
[----:B------:R-:W-:-:S04]  /*0880*/  IMAD.MOV.U32 R3, RZ, RZ, 0x0 ;  /* 0x00000000ff037424 */ /* 0x000fc800078e00ff */
[----:B------:R-:W-:Y:S05]  /*0890*/  RET.REL.NODEC R2 `(_Z16buildMultipliersPdiiS_) ;  /* 0xfffffff402d87950 */ /* 0x000fea0003c3ffff */
.L_x_710:
        /* <DEDUP_REMOVED lines=14> */
.L_x_713:


//--------------------- .text._Z13swapRowsFromKPdiiii --------------------------
	.section	.text._Z13swapRowsFromKPdiiii,"ax",@progbits
	.align	128
        .global         _Z13swapRowsFromKPdiiii
        .type           _Z13swapRowsFromKPdiiii,@function
        .size           _Z13swapRowsFromKPdiiii,(.L_x_725 - _Z13swapRowsFromKPdiiii)
        .other          _Z13swapRowsFromKPdiiii,@"STO_CUDA_ENTRY STV_DEFAULT"
_Z13swapRowsFromKPdiiii:
.text._Z13swapRowsFromKPdiiii:
[----:B------:R-:W-:Y:S01]  /*0000*/  LDC R1, c[0x0][0x37c] ;  /* 0x0000df00ff017b82 */ /* 0x000fe20000000800 */
[----:B------:R-:W0:Y:S01]  /*0010*/  S2R R2, SR_CTAID.X ;  /* 0x0000000000027919 */ /* 0x000e220000002500 */
[----:B------:R-:W0:Y:S01]  /*0020*/  LDCU UR4, c[0x0][0x360] ;  /* 0x00006c00ff0477ac */ /* 0x000e220008000800 */
[----:B------:R-:W0:Y:S01]  /*0030*/  S2R R3, SR_TID.X ;  /* 0x0000000000037919 */ /* 0x000e220000002100 */
[----:B------:R-:W1:Y:S01]  /*0040*/  LDCU UR5, c[0x0][0x394] ;  /* 0x00007280ff0577ac */ /* 0x000e620008000800 */
[----:B------:R-:W2:Y:S01]  /*0050*/  LDCU UR6, c[0x0][0x388] ;  /* 0x00007100ff0677ac */ /* 0x000ea20008000800 */
[----:B0-----:R-:W-:-:S04]  /*0060*/  IMAD R2, R2, UR4, R3 ;  /* 0x0000000402027c24 */ /* 0x001fc8000f8e0203 */
[----:B-1----:R-:W-:-:S05]  /*0070*/  VIADD R2, R2, UR5 ;  /* 0x0000000502027c36 */ /* 0x002fca0008000000 */
[----:B--2---:R-:W-:-:S13]  /*0080*/  ISETP.GE.AND P0, PT, R2, UR6, PT ;  /* 0x0000000602007c0c */ /* 0x004fda000bf06270 */
[----:B------:R-:W-:Y:S05]  /*0090*/  @P0 EXIT ;  /* 0x000000000000094d */ /* 0x000fea0003800000 */
[----:B------:R-:W0:Y:S01]  /*00a0*/  LDC R7, c[0x0][0x390] ;  /* 0x0000e400ff077b82 */ /* 0x000e220000000800 */
[----:B------:R-:W1:Y:S01]  /*00b0*/  LDCU.64 UR8, c[0x0][0x380] ;  /* 0x00007000ff0877ac */ /* 0x000e620008000a00 */
[--C-:B------:R-:W-:Y:S01]  /*00c0*/  SHF.R.S32.HI R3, RZ, 0x1f, R2.reuse ;  /* 0x0000001fff037819 */ /* 0x100fe20000011402 */
[----:B------:R-:W2:Y:S05]  /*00d0*/  LDCU.64 UR4, c[0x0][0x358] ;  /* 0x00006b00ff0477ac */ /* 0x000eaa0008000a00 */
[----:B------:R-:W3:Y:S01]  /*00e0*/  LDC R5, c[0x0][0x38c] ;  /* 0x0000e300ff057b82 */ /* 0x000ee20000000800 */
[----:B0-----:R-:W-:-:S03]  /*00f0*/  IMAD.WIDE R6, R7, UR6, R2 ;  /* 0x0000000607067c25 */ /* 0x001fc6000f8e0202 */
[----:B-1----:R-:W-:Y:S01]  /*0100*/  LEA R8, P1, R6, UR8, 0x3 ;  /* 0x0000000806087c11 */ /* 0x002fe2000f8218ff */
[----:B---3--:R-:W-:-:S03]  /*0110*/  IMAD.WIDE R4, R5, UR6, R2 ;  /* 0x0000000605047c25 */ /* 0x008fc6000f8e0202 */
[----:B------:R-:W-:Y:S02]  /*0120*/  LEA.HI.X R9, R6, UR9, R7, 0x3, P1 ;  /* 0x0000000906097c11 */ /* 0x000fe400088f1c07 */
[----:B------:R-:W-:-:S03]  /*0130*/  LEA R2, P0, R4, UR8, 0x3 ;  /* 0x0000000804027c11 */ /* 0x000fc6000f8018ff */
[----:B--2---:R-:W2:Y:S01]  /*0140*/  LDG.E.64 R6, desc[UR4][R8.64] ;  /* 0x0000000408067981 */ /* 0x004ea2000c1e1b00 */
[----:B------:R-:W-:-:S05]  /*0150*/  LEA.HI.X R3, R4, UR9, R5, 0x3, P0 ;  /* 0x0000000904037c11 */ /* 0x000fca00080f1c05 */
[----:B------:R-:W3:Y:S04]  /*0160*/  LDG.E.64 R4, desc[UR4][R2.64] ;  /* 0x0000000402047981 */ /* 0x000ee8000c1e1b00 */
[----:B--2---:R-:W-:Y:S04]  /*0170*/  STG.E.64 desc[UR4][R2.64], R6 ;  /* 0x0000000602007986 */ /* 0x004fe8000c101b04 */
[----:B---3--:R-:W-:Y:S01]  /*0180*/  STG.E.64 desc[UR4][R8.64], R4 ;  /* 0x0000000408007986 */ /* 0x008fe2000c101b04 */
[----:B------:R-:W-:Y:S05]  /*0190*/  EXIT ;  /* 0x000000000000794d */ /* 0x000fea0003800000 */
.L_x_711:
        /* <DEDUP_REMOVED lines=14> */
.L_x_725:


//--------------------- .text._Z18extractAbsColFromKPKdiiPd --------------------------
	.section	.text._Z18extractAbsColFromKPKdiiPd,"ax",@progbits
	.align	128
        .global         _Z18extractAbsColFromKPKdiiPd
        .type           _Z18extractAbsColFromKPKdiiPd,@function
        .size           _Z18extractAbsColFromKPKdiiPd,(.L_x_726 - _Z18extractAbsColFromKPKdiiPd)
        .other          _Z18extractAbsColFromKPKdiiPd,@"STO_CUDA_ENTRY STV_DEFAULT"
_Z18extractAbsColFromKPKdiiPd:
.text._Z18extractAbsColFromKPKdiiPd:
[----:B------:R-:W-:Y:S01]  /*0000*/  LDC R1, c[0x0][0x37c] ;  /* 0x0000df00ff017b82 */ /* 0x000fe20000000800 */
[----:B------:R-:W0:Y:S01]  /*0010*/  S2R R11, SR_CTAID.X ;  /* 0x00000000000b7919 */ /* 0x000e220000002500 */
[----:B------:R-:W0:Y:S01]  /*0020*/  LDCU UR4, c[0x0][0x360] ;  /* 0x00006c00ff0477ac */ /* 0x000e220008000800 */
[----:B------:R-:W0:Y:S01]  /*0030*/  S2R R0, SR_TID.X ;  /* 0x0000000000007919 */ /* 0x000e220000002100 */
[----:B------:R-:W1:Y:S01]  /*0040*/  LDCU.64 UR6, c[0x0][0x388] ;  /* 0x00007100ff0677ac */ /* 0x000e620008000a00 */
[----:B0-----:R-:W-:-:S05]  /*0050*/  IMAD R11, R11, UR4, R0 ;  /* 0x000000040b0b7c24 */ /* 0x001fca000f8e0200 */
[----:B-1----:R-:W-:-:S04]  /*0060*/  IADD3 R5, PT, PT, R11, UR7, RZ ;  /* 0x000000070b057c10 */ /* 0x002fc8000fffe0ff */
[----:B------:R-:W-:-:S13]  /*0070*/  ISETP.GE.AND P0, PT, R5, UR6, PT ;  /* 0x0000000605007c0c */ /* 0x000fda000bf06270 */
[----:B------:R-:W-:Y:S05]  /*0080*/  @P0 EXIT ;  /* 0x000000000000094d */ /* 0x000fea0003800000 */
[----:B------:R-:W-:Y:S02]  /*0090*/  USHF.R.S32.HI UR4, URZ, 0x1f, UR7 ;  /* 0x0000001fff047899 */ /* 0x000fe40008011407 */
[----:B------:R-:W-:Y:S01]  /*00a0*/  MOV R2, UR7 ;  /* 0x0000000700027c02 */ /* 0x000fe20008000f00 */
[----:B------:R-:W0:Y:S01]  /*00b0*/  LDCU.64 UR8, c[0x0][0x380] ;  /* 0x00007000ff0877ac */ /* 0x000e220008000a00 */
[----:B------:R-:W1:Y:S02]  /*00c0*/  LDC.64 R6, c[0x0][0x390] ;  /* 0x0000e400ff067b82 */ /* 0x000e640000000a00 */
[----:B------:R-:W-:-:S05]  /*00d0*/  MOV R3, UR4 ;  /* 0x0000000400037c02 */ /* 0x000fca0008000f00 */
[----:B------:R-:W2:Y:S01]  /*00e0*/  LDCU.64 UR4, c[0x0][0x358] ;  /* 0x00006b00ff0477ac */ /* 0x000ea20008000a00 */
[----:B------:R-:W-:-:S03]  /*00f0*/  IMAD.WIDE R2, R5, UR6, R2 ;  /* 0x0000000605027c25 */ /* 0x000fc6000f8e0202 */
[----:B0-----:R-:W-:-:S04]  /*0100*/  LEA R4, P0, R2, UR8, 0x3 ;  /* 0x0000000802047c11 */ /* 0x001fc8000f8018ff */
[----:B------:R-:W-:-:S05]  /*0110*/  LEA.HI.X R5, R2, UR9, R3, 0x3, P0 ;  /* 0x0000000902057c11 */ /* 0x000fca00080f1c03 */
[----:B--2---:R-:W2:Y:S02]  /*0120*/  LDG.E.64 R2, desc[UR4][R4.64] ;  /* 0x0000000404027981 */ /* 0x004ea4000c1e1b00 */
[----:B--2---:R-:W-:Y:S01]  /*0130*/  DADD R8, -RZ, |R2| ;  /* 0x00000000ff087229 */ /* 0x004fe20000000502 */
[----:B-1----:R-:W-:-:S06]  /*0140*/  IMAD.WIDE R2, R11, 0x8, R6 ;  /* 0x000000080b027825 */ /* 0x002fcc00078e0206 */
[----:B------:R-:W-:Y:S01]  /*0150*/  STG.E.64 desc[UR4][R2.64], R8 ;  /* 0x0000000802007986 */ /* 0x000fe2000c101b04 */
[----:B------:R-:W-:Y:S05]  /*0160*/  EXIT ;  /* 0x000000000000794d */ /* 0x000fea0003800000 */
.L_x_712:
        /* <DEDUP_REMOVED lines=9> */
.L_x_726:


//--------------------- .nv.shared._ZN3cub18CUB_300001_SM_10006detail11EmptyKernelIvEEvv --------------------------
	.section	.nv.shared._ZN3cub18CUB_300001_SM_10006detail11EmptyKernelIvEEvv,"aw",@nobits
	.sectionflags	@""
	.align	16
	.zero		1024


//--------------------- .nv.shared.reserved.0     --------------------------
	.section	.nv.shared.reserved.0,"aw",@nobits
	.weak		__nv_reservedSMEM_offset_0_alias
	.size		__nv_reservedSMEM_offset_0_alias, 0, 64
	.other		__nv_reservedSMEM_offset_0_alias,@"STO_CUDA_RESERVED_SHARED STV_DEFAULT"
__nv_reservedSMEM_offset_0_alias:
	.zero		0
	.zero		64


//--------------------- .nv.global                --------------------------
	.section	.nv.global,"aw",@nobits
.nv.global:
	.type		_ZN34_INTERNAL_abe59245_4_k_cu_e7a78f146thrust24THRUST_300001_SM_1000_NS12placeholders2_8E,@object
	.size		_ZN34_INTERNAL_abe59245_4_k_cu_e7a78f146thrust24THRUST_300001_SM_1000_NS12placeholders2_8E,(_ZN34_INTERNAL_abe59245_4_k_cu_e7a78f144cuda3std3__436_GLOBAL__N__abe59245_4_k_cu_e7a78f146ignoreE - _ZN34_INTERNAL_abe59245_4_k_cu_e7a78f146thrust24THRUST_300001_SM_1000_NS12placeholders2_8E)
_ZN34_INTERNAL_abe59245_4_k_cu_e7a78f146thrust24THRUST_300001_SM_1000_NS12placeholders2_8E:
	.zero		1
	.type		_ZN34_INTERNAL_abe59245_4_k_cu_e7a78f144cuda3std3__436_GLOBAL__N__abe59245_4_k_cu_e7a78f146ignoreE,@object
	.size		_ZN34_INTERNAL_abe59245_4_k_cu_e7a78f144cuda3std3__436_GLOBAL__N__abe59245_4_k_cu_e7a78f146ignoreE,(_ZN34_INTERNAL_abe59245_4_k_cu_e7a78f144cuda3std6ranges3__45__cpo4dataE - _ZN34_INTERNAL_abe59245_4_k_cu_e7a78f144cuda3std3__436_GLOBAL__N__abe59245_4_k_cu_e7a78f146ignoreE)
_ZN34_INTERNAL_abe59245_4_k_cu_e7a78f144cuda3std3__436_GLOBAL__N__abe59245_4_k_cu_e7a78f146ignoreE:
	.zero		1
	.type		_ZN34_INTERNAL_abe59245_4_k_cu_e7a78f144cuda3std6ranges3__45__cpo4dataE,@object
	.size		_ZN34_INTERNAL_abe59245_4_k_cu_e7a78f144cuda3std6ranges3__45__cpo4dataE,(_ZN34_INTERNAL_abe59245_4_k_cu_e7a78f146thrust24THRUST_300001_SM_1000_NS6system3cpp3parE - _ZN34_INTERNAL_abe59245_4_k_cu_e7a78f144cuda3std6ranges3__45__cpo4dataE)
_ZN34_INTERNAL_abe59245_4_k_cu_e7a78f144cuda3std6ranges3__45__cpo4dataE:
	.zero		1
	.type		_ZN34_INTERNAL_abe59245_4_k_cu_e7a78f146thrust24THRUST_300001_SM_1000_NS6system3cpp3parE,@object
	.size		_ZN34_INTERNAL_abe59245_4_k_cu_e7a78f146thrust24THRUST_300001_SM_1000_NS6system3cpp3parE,(_ZN34_INTERNAL_abe59245_4_k_cu_e7a78f144cuda3std3__45__cpo5beginE - _ZN34_INTERNAL_abe59245_4_k_cu_e7a78f146thrust24THRUST_300001_SM_1000_NS6system3cpp3parE)
_ZN34_INTERNAL_abe59245_4_k_cu_e7a78f146thrust24THRUST_300001_SM_1000_NS6system3cpp3parE:
	.zero		1
	.type		_ZN34_INTERNAL_abe59245_4_k_cu_e7a78f144cuda3std3__45__cpo5beginE,@object
	.size		_ZN34_INTERNAL_abe59245_4_k_cu_e7a78f144cuda3std3__45__cpo5beginE,(_ZN34_INTERNAL_abe59245_4_k_cu_e7a78f144cuda3std6ranges3__45__cpo5beginE - _ZN34_INTERNAL_abe59245_4_k_cu_e7a78f144cuda3std3__45__cpo5beginE)
_ZN34_INTERNAL_abe59245_4_k_cu_e7a78f144cuda3std3__45__cpo5beginE:
	.zero		1
	.type		_ZN34_INTERNAL_abe59245_4_k_cu_e7a78f144cuda3std6ranges3__45__cpo5beginE,@object
	.size		_ZN34_INTERNAL_abe59245_4_k_cu_e7a78f144cuda3std6ranges3__45__cpo5beginE,(_ZN34_INTERNAL_abe59245_4_k_cu_e7a78f146thrust24THRUST_300001_SM_1000_NS6deviceE - _ZN34_INTERNAL_abe59245_4_k_cu_e7a78f144cuda3std6ranges3__45__cpo5beginE)
_ZN34_INTERNAL_abe59245_4_k_cu_e7a78f144cuda3std6ranges3__45__cpo5beginE:
	.zero		1
	.type		_ZN34_INTERNAL_abe59245_4_k_cu_e7a78f146thrust24THRUST_300001_SM_1000_NS6deviceE,@object
	.size		_ZN34_INTERNAL_abe59245_4_k_cu_e7a78f146thrust24THRUST_300001_SM_1000_NS6deviceE,(_ZN34_INTERNAL_abe59245_4_k_cu_e7a78f144cuda3std3__47nulloptE - _ZN34_INTERNAL_abe59245_4_k_cu_e7a78f146thrust24THRUST_300001_SM_1000_NS6deviceE)
_ZN34_INTERNAL_abe59245_4_k_cu_e7a78f146thrust24THRUST_300001_SM_1000_NS6deviceE:
	.zero		1
	.type		_ZN34_INTERNAL_abe59245_4_k_cu_e7a78f144cuda3std3__47nulloptE,@object
	.size		_ZN34_INTERNAL_abe59245_4_k_cu_e7a78f144cuda3std3__47nulloptE,(_ZN34_INTERNAL_abe59245_4_k_cu_e7a78f144cuda3std6ranges3__45__cpo8distanceE - _ZN34_INTERNAL_abe59245_4_k_cu_e7a78f144cuda3std3__47nulloptE)
_ZN34_INTERNAL_abe59245_4_k_cu_e7a78f144cuda3std3__47nulloptE:
	.zero		1
	.type		_ZN34_INTERNAL_abe59245_4_k_cu_e7a78f144cuda3std6ranges3__45__cpo8distanceE,@object
	.size		_ZN34_INTERNAL_abe59245_4_k_cu_e7a78f144cuda3std6ranges3__45__cpo8distanceE,(_ZN34_INTERNAL_abe59245_4_k_cu_e7a78f146thrust24THRUST_300001_SM_1000_NS12placeholders2_4E - _ZN34_INTERNAL_abe59245_4_k_cu_e7a78f144cuda3std6ranges3__45__cpo8distanceE)
_ZN34_INTERNAL_abe59245_4_k_cu_e7a78f144cuda3std6ranges3__45__cpo8distanceE:
	.zero		1
	.type		_ZN34_INTERNAL_abe59245_4_k_cu_e7a78f146thrust24THRUST_300001_SM_1000_NS12placeholders2_4E,@object
	.size		_ZN34_INTERNAL_abe59245_4_k_cu_e7a78f146thrust24THRUST_300001_SM_1000_NS12placeholders2_4E,(_ZN34_INTERNAL_abe59245_4_k_cu_e7a78f144cuda3std3__45__cpo6rbeginE - _ZN34_INTERNAL_abe59245_4_k_cu_e7a78f146thrust24THRUST_300001_SM_1000_NS12placeholders2_4E)
_ZN34_INTERNAL_abe59245_4_k_cu_e7a78f146thrust24THRUST_300001_SM_1000_NS12placeholders2_4E:
	.zero		1
	.type		_ZN34_INTERNAL_abe59245_4_k_cu_e7a78f144cuda3std3__45__cpo6rbeginE,@object
	.size		_ZN34_INTERNAL_abe59245_4_k_cu_e7a78f144cuda3std3__45__cpo6rbeginE,(_ZN34_INTERNAL_abe59245_4_k_cu_e7a78f144cuda3std6ranges3__45__cpo7advanceE - _ZN34_INTERNAL_abe59245_4_k_cu_e7a78f144cuda3std3__45__cpo6rbeginE)
_ZN34_INTERNAL_abe59245_4_k_cu_e7a78f144cuda3std3__45__cpo6rbeginE:
	.zero		1
	.type		_ZN34_INTERNAL_abe59245_4_k_cu_e7a78f144cuda3std6ranges3__45__cpo7advanceE,@object
	.size		_ZN34_INTERNAL_abe59245_4_k_cu_e7a78f144cuda3std6ranges3__45__cpo7advanceE,(_ZN34_INTERNAL_abe59245_4_k_cu_e7a78f146thrust24THRUST_300001_SM_1000_NS12placeholders3_10E - _ZN34_INTERNAL_abe59245_4_k_cu_e7a78f144cuda3std6ranges3__45__cpo7advanceE)
_ZN34_INTERNAL_abe59245_4_k_cu_e7a78f144cuda3std6ranges3__45__cpo7advanceE:
	.zero		1
	.type		_ZN34_INTERNAL_abe59245_4_k_cu_e7a78f146thrust24THRUST_300001_SM_1000_NS12placeholders3_10E,@object
	.size		_ZN34_INTERNAL_abe59245_4_k_cu_e7a78f146thrust24THRUST_300001_SM_1000_NS12placeholders3_10E,(_ZN34_INTERNAL_abe59245_4_k_cu_e7a78f144cuda3std3__48in_placeE - _ZN34_INTERNAL_abe59245_4_k_cu_e7a78f146thrust24THRUST_300001_SM_1000_NS12placeholders3_10E)
_ZN34_INTERNAL_abe59245_4_k_cu_e7a78f146thrust24THRUST_300001_SM_1000_NS12placeholders3_10E:
	.zero		1
	.type		_ZN34_INTERNAL_abe59245_4_k_cu_e7a78f144cuda3std3__48in_placeE,@object
	.size		_ZN34_INTERNAL_abe59245_4_k_cu_e7a78f144cuda3std3__48in_placeE,(_ZN34_INTERNAL_abe59245_4_k_cu_e7a78f144cuda3std6ranges3__45__cpo4sizeE - _ZN34_INTERNAL_abe59245_4_k_cu_e7a78f144cuda3std3__48in_placeE)
_ZN34_INTERNAL_abe59245_4_k_cu_e7a78f144cuda3std3__48in_placeE:
	.zero		1
	.type		_ZN34_INTERNAL_abe59245_4_k_cu_e7a78f144cuda3std6ranges3__45__cpo4sizeE,@object
	.size		_ZN34_INTERNAL_abe59245_4_k_cu_e7a78f144cuda3std6ranges3__45__cpo4sizeE,(_ZN34_INTERNAL_abe59245_4_k_cu_e7a78f146thrust24THRUST_300001_SM_1000_NS12placeholders2_2E - _ZN34_INTERNAL_abe59245_4_k_cu_e7a78f144cuda3std6ranges3__45__cpo4sizeE)
_ZN34_INTERNAL_abe59245_4_k_cu_e7a78f144cuda3std6ranges3__45__cpo4sizeE:
	.zero		1
	.type		_ZN34_INTERNAL_abe59245_4_k_cu_e7a78f146thrust24THRUST_300001_SM_1000_NS12placeholders2_2E,@object
	.size		_ZN34_INTERNAL_abe59245_4_k_cu_e7a78f146thrust24THRUST_300001_SM_1000_NS12placeholders2_2E,(_ZN34_INTERNAL_abe59245_4_k_cu_e7a78f144cuda3std3__45__cpo6cbeginE - _ZN34_INTERNAL_abe59245_4_k_cu_e7a78f146thrust24THRUST_300001_SM_1000_NS12placeholders2_2E)
_ZN34_INTERNAL_abe59245_4_k_cu_e7a78f146thrust24THRUST_300001_SM_1000_NS12placeholders2_2E:
	.zero		1
	.type		_ZN34_INTERNAL_abe59245_4_k_cu_e7a78f144cuda3std3__45__cpo6cbeginE,@object
	.size		_ZN34_INTERNAL_abe59245_4_k_cu_e7a78f144cuda3std3__45__cpo6cbeginE,(_ZN34_INTERNAL_abe59245_4_k_cu_e7a78f144cuda3std6ranges3__45__cpo6cbeginE - _ZN34_INTERNAL_abe59245_4_k_cu_e7a78f144cuda3std3__45__cpo6cbeginE)
_ZN34_INTERNAL_abe59245_4_k_cu_e7a78f144cuda3std3__45__cpo6cbeginE:
	.zero		1
	.type		_ZN34_INTERNAL_abe59245_4_k_cu_e7a78f144cuda3std6ranges3__45__cpo6cbeginE,@object
	.size		_ZN34_INTERNAL_abe59245_4_k_cu_e7a78f144cuda3std6ranges3__45__cpo6cbeginE,(_ZN34_INTERNAL_abe59245_4_k_cu_e7a78f146thrust24THRUST_300001_SM_1000_NS12placeholders2_6E - _ZN34_INTERNAL_abe59245_4_k_cu_e7a78f144cuda3std6ranges3__45__cpo6cbeginE)
_ZN34_INTERNAL_abe59245_4_k_cu_e7a78f144cuda3std6ranges3__45__cpo6cbeginE:
	.zero		1
	.type		_ZN34_INTERNAL_abe59245_4_k_cu_e7a78f146thrust24THRUST_300001_SM_1000_NS12placeholders2_6E,@object
	.size		_ZN34_INTERNAL_abe59245_4_k_cu_e7a78f146thrust24THRUST_300001_SM_1000_NS12placeholders2_6E,(_ZN34_INTERNAL_abe59245_4_k_cu_e7a78f144cuda3std3__45__cpo7crbeginE - _ZN34_INTERNAL_abe59245_4_k_cu_e7a78f146thrust24THRUST_300001_SM_1000_NS12placeholders2_6E)
_ZN34_INTERNAL_abe59245_4_k_cu_e7a78f146thrust24THRUST_300001_SM_1000_NS12placeholders2_6E:
	.zero		1
	.type		_ZN34_INTERNAL_abe59245_4_k_cu_e7a78f144cuda3std3__45__cpo7crbeginE,@object
	.size		_ZN34_INTERNAL_abe59245_4_k_cu_e7a78f144cuda3std3__45__cpo7crbeginE,(_ZN34_INTERNAL_abe59245_4_k_cu_e7a78f144cuda3std6ranges3__45__cpo4nextE - _ZN34_INTERNAL_abe59245_4_k_cu_e7a78f144cuda3std3__45__cpo7crbeginE)
_ZN34_INTERNAL_abe59245_4_k_cu_e7a78f144cuda3std3__45__cpo7crbeginE:
	.zero		1
	.type		_ZN34_INTERNAL_abe59245_4_k_cu_e7a78f144cuda3std6ranges3__45__cpo4nextE,@object
	.size		_ZN34_INTERNAL_abe59245_4_k_cu_e7a78f144cuda3std6ranges3__45__cpo4nextE,(_ZN34_INTERNAL_abe59245_4_k_cu_e7a78f144cuda3std6ranges3__45__cpo4swapE - _ZN34_INTERNAL_abe59245_4_k_cu_e7a78f144cuda3std6ranges3__45__cpo4nextE)
_ZN34_INTERNAL_abe59245_4_k_cu_e7a78f144cuda3std6ranges3__45__cpo4nextE:
	.zero		1
	.type		_ZN34_INTERNAL_abe59245_4_k_cu_e7a78f144cuda3std6ranges3__45__cpo4swapE,@object
	.size		_ZN34_INTERNAL_abe59245_4_k_cu_e7a78f144cuda3std6ranges3__45__cpo4swapE,(_ZN34_INTERNAL_abe59245_4_k_cu_e7a78f146thrust24THRUST_300001_SM_1000_NS8cuda_cub10par_nosyncE - _ZN34_INTERNAL_abe59245_4_k_cu_e7a78f144cuda3std6ranges3__45__cpo4swapE)
_ZN34_INTERNAL_abe59245_4_k_cu_e7a78f144cuda3std6ranges3__45__cpo4swapE:
	.zero		1
	.type		_ZN34_INTERNAL_abe59245_4_k_cu_e7a78f146thrust24THRUST_300001_SM_1000_NS8cuda_cub10par_nosyncE,@object
	.size		_ZN34_INTERNAL_abe59245_4_k_cu_e7a78f146thrust24THRUST_300001_SM_1000_NS8cuda_cub10par_nosyncE,(_ZN34_INTERNAL_abe59245_4_k_cu_e7a78f146thrust24THRUST_300001_SM_1000_NS3seqE - _ZN34_INTERNAL_abe59245_4_k_cu_e7a78f146thrust24THRUST_300001_SM_1000_NS8cuda_cub10par_nosyncE)
_ZN34_INTERNAL_abe59245_4_k_cu_e7a78f146thrust24THRUST_300001_SM_1000_NS8cuda_cub10par_nosyncE:
	.zero		1
	.type		_ZN34_INTERNAL_abe59245_4_k_cu_e7a78f146thrust24THRUST_300001_SM_1000_NS3seqE,@object
	.size		_ZN34_INTERNAL_abe59245_4_k_cu_e7a78f146thrust24THRUST_300001_SM_1000_NS3seqE,(_ZN34_INTERNAL_abe59245_4_k_cu_e7a78f144cuda3std3__420unreachable_sentinelE - _ZN34_INTERNAL_abe59245_4_k_cu_e7a78f146thrust24THRUST_300001_SM_1000_NS3seqE)
_ZN34_INTERNAL_abe59245_4_k_cu_e7a78f146thrust24THRUST_300001_SM_1000_NS3seqE:
	.zero		1
	.type		_ZN34_INTERNAL_abe59245_4_k_cu_e7a78f144cuda3std3__420unreachable_sentinelE,@object
	.size		_ZN34_INTERNAL_abe59245_4_k_cu_e7a78f144cuda3std3__420unreachable_sentinelE,(_ZN34_INTERNAL_abe59245_4_k_cu_e7a78f144cuda3std6ranges3__45__cpo5ssizeE - _ZN34_INTERNAL_abe59245_4_k_cu_e7a78f144cuda3std3__420unreachable_sentinelE)
_ZN34_INTERNAL_abe59245_4_k_cu_e7a78f144cuda3std3__420unreachable_sentinelE:
	.zero		1
	.type		_ZN34_INTERNAL_abe59245_4_k_cu_e7a78f144cuda3std6ranges3__45__cpo5ssizeE,@object
	.size		_ZN34_INTERNAL_abe59245_4_k_cu_e7a78f144cuda3std6ranges3__45__cpo5ssizeE,(_ZN34_INTERNAL_abe59245_4_k_cu_e7a78f146thrust24THRUST_300001_SM_1000_NS12placeholders2_3E - _ZN34_INTERNAL_abe59245_4_k_cu_e7a78f144cuda3std6ranges3__45__cpo5ssizeE)
_ZN34_INTERNAL_abe59245_4_k_cu_e7a78f144cuda3std6ranges3__45__cpo5ssizeE:
	.zero		1
	.type		_ZN34_INTERNAL_abe59245_4_k_cu_e7a78f146thrust24THRUST_300001_SM_1000_NS12placeholders2_3E,@object
	.size		_ZN34_INTERNAL_abe59245_4_k_cu_e7a78f146thrust24THRUST_300001_SM_1000_NS12placeholders2_3E,(_ZN34_INTERNAL_abe59245_4_k_cu_e7a78f144cuda3std3__45__cpo4cendE - _ZN34_INTERNAL_abe59245_4_k_cu_e7a78f146thrust24THRUST_300001_SM_1000_NS12placeholders2_3E)
_ZN34_INTERNAL_abe59245_4_k_cu_e7a78f146thrust24THRUST_300001_SM_1000_NS12placeholders2_3E:
	.zero		1
	.type		_ZN34_INTERNAL_abe59245_4_k_cu_e7a78f144cuda3std3__45__cpo4cendE,@object
	.size		_ZN34_INTERNAL_abe59245_4_k_cu_e7a78f144cuda3std3__45__cpo4cendE,(_ZN34_INTERNAL_abe59245_4_k_cu_e7a78f144cuda3std6ranges3__45__cpo4cendE - _ZN34_INTERNAL_abe59245_4_k_cu_e7a78f144cuda3std3__45__cpo4cendE)
_ZN34_INTERNAL_abe59245_4_k_cu_e7a78f144cuda3std3__45__cpo4cendE:
	.zero		1
	.type		_ZN34_INTERNAL_abe59245_4_k_cu_e7a78f144cuda3std6ranges3__45__cpo4cendE,@object
	.size		_ZN34_INTERNAL_abe59245_4_k_cu_e7a78f144cuda3std6ranges3__45__cpo4cendE,(_ZN34_INTERNAL_abe59245_4_k_cu_e7a78f146thrust24THRUST_300001_SM_1000_NS12placeholders2_7E - _ZN34_INTERNAL_abe59245_4_k_cu_e7a78f144cuda3std6ranges3__45__cpo4cendE)
_ZN34_INTERNAL_abe59245_4_k_cu_e7a78f144cuda3std6ranges3__45__cpo4cendE:
	.zero		1
	.type		_ZN34_INTERNAL_abe59245_4_k_cu_e7a78f146thrust24THRUST_300001_SM_1000_NS12placeholders2_7E,@object
	.size		_ZN34_INTERNAL_abe59245_4_k_cu_e7a78f146thrust24THRUST_300001_SM_1000_NS12placeholders2_7E,(_ZN34_INTERNAL_abe59245_4_k_cu_e7a78f144cuda3std3__45__cpo5crendE - _ZN34_INTERNAL_abe59245_4_k_cu_e7a78f146thrust24THRUST_300001_SM_1000_NS12placeholders2_7E)
_ZN34_INTERNAL_abe59245_4_k_cu_e7a78f146thrust24THRUST_300001_SM_1000_NS12placeholders2_7E:
	.zero		1
	.type		_ZN34_INTERNAL_abe59245_4_k_cu_e7a78f144cuda3std3__45__cpo5crendE,@object
	.size		_ZN34_INTERNAL_abe59245_4_k_cu_e7a78f144cuda3std3__45__cpo5crendE,(_ZN34_INTERNAL_abe59245_4_k_cu_e7a78f144cuda3std6ranges3__45__cpo4prevE - _ZN34_INTERNAL_abe59245_4_k_cu_e7a78f144cuda3std3__45__cpo5crendE)
_ZN34_INTERNAL_abe59245_4_k_cu_e7a78f144cuda3std3__45__cpo5crendE:
	.zero		1
	.type		_ZN34_INTERNAL_abe59245_4_k_cu_e7a78f144cuda3std6ranges3__45__cpo4prevE,@object
	.size		_ZN34_INTERNAL_abe59245_4_k_cu_e7a78f144cuda3std6ranges3__45__cpo4prevE,(_ZN34_INTERNAL_abe59245_4_k_cu_e7a78f144cuda3std6ranges3__45__cpo9iter_moveE - _ZN34_INTERNAL_abe59245_4_k_cu_e7a78f144cuda3std6ranges3__45__cpo4prevE)
_ZN34_INTERNAL_abe59245_4_k_cu_e7a78f144cuda3std6ranges3__45__cpo4prevE:
	.zero		1
	.type		_ZN34_INTERNAL_abe59245_4_k_cu_e7a78f144cuda3std6ranges3__45__cpo9iter_moveE,@object
	.size		_ZN34_INTERNAL_abe59245_4_k_cu_e7a78f144cuda3std6ranges3__45__cpo9iter_moveE,(_ZN34_INTERNAL_abe59245_4_k_cu_e7a78f146thrust24THRUST_300001_SM_1000_NS6system6detail10sequential3seqE - _ZN34_INTERNAL_abe59245_4_k_cu_e7a78f144cuda3std6ranges3__45__cpo9iter_moveE)
_ZN34_INTERNAL_abe59245_4_k_cu_e7a78f144cuda3std6ranges3__45__cpo9iter_moveE:
	.zero		1
	.type		_ZN34_INTERNAL_abe59245_4_k_cu_e7a78f146thrust24THRUST_300001_SM_1000_NS6system6detail10sequential3seqE,@object
	.size		_ZN34_INTERNAL_abe59245_4_k_cu_e7a78f146thrust24THRUST_300001_SM_1000_NS6system6detail10sequential3seqE,(_ZN34_INTERNAL_abe59245_4_k_cu_e7a78f146thrust24THRUST_300001_SM_1000_NS12placeholders2_9E - _ZN34_INTERNAL_abe59245_4_k_cu_e7a78f146thrust24THRUST_300001_SM_1000_NS6system6detail10sequential3seqE)
_ZN34_INTERNAL_abe59245_4_k_cu_e7a78f146thrust24THRUST_300001_SM_1000_NS6system6detail10sequential3seqE:
	.zero		1
	.type		_ZN34_INTERNAL_abe59245_4_k_cu_e7a78f146thrust24THRUST_300001_SM_1000_NS12placeholders2_9E,@object
	.size		_ZN34_INTERNAL_abe59245_4_k_cu_e7a78f146thrust24THRUST_300001_SM_1000_NS12placeholders2_9E,(_ZN34_INTERNAL_abe59245_4_k_cu_e7a78f144cuda3std3__419piecewise_constructE - _ZN34_INTERNAL_abe59245_4_k_cu_e7a78f146thrust24THRUST_300001_SM_1000_NS12placeholders2_9E)
_ZN34_INTERNAL_abe59245_4_k_cu_e7a78f146thrust24THRUST_300001_SM_1000_NS12placeholders2_9E:
	.zero		1
	.type		_ZN34_INTERNAL_abe59245_4_k_cu_e7a78f144cuda3std3__419piecewise_constructE,@object
	.size		_ZN34_INTERNAL_abe59245_4_k_cu_e7a78f144cuda3std3__419piecewise_constructE,(_ZN34_INTERNAL_abe59245_4_k_cu_e7a78f144cuda3std6ranges3__45__cpo5cdataE - _ZN34_INTERNAL_abe59245_4_k_cu_e7a78f144cuda3std3__419piecewise_constructE)
_ZN34_INTERNAL_abe59245_4_k_cu_e7a78f144cuda3std3__419piecewise_constructE:
	.zero		1
	.type		_ZN34_INTERNAL_abe59245_4_k_cu_e7a78f144cuda3std6ranges3__45__cpo5cdataE,@object
	.size		_ZN34_INTERNAL_abe59245_4_k_cu_e7a78f144cuda3std6ranges3__45__cpo5cdataE,(_ZN34_INTERNAL_abe59245_4_k_cu_e7a78f146thrust24THRUST_300001_SM_1000_NS12placeholders2_1E - _ZN34_INTERNAL_abe59245_4_k_cu_e7a78f144cuda3std6ranges3__45__cpo5cdataE)
_ZN34_INTERNAL_abe59245_4_k_cu_e7a78f144cuda3std6ranges3__45__cpo5cdataE:
	.zero		1
	.type		_ZN34_INTERNAL_abe59245_4_k_cu_e7a78f146thrust24THRUST_300001_SM_1000_NS12placeholders2_1E,@object
	.size		_ZN34_INTERNAL_abe59245_4_k_cu_e7a78f146thrust24THRUST_300001_SM_1000_NS12placeholders2_1E,(_ZN34_INTERNAL_abe59245_4_k_cu_e7a78f144cuda3std3__45__cpo3endE - _ZN34_INTERNAL_abe59245_4_k_cu_e7a78f146thrust24THRUST_300001_SM_1000_NS12placeholders2_1E)
_ZN34_INTERNAL_abe59245_4_k_cu_e7a78f146thrust24THRUST_300001_SM_1000_NS12placeholders2_1E:
	.zero		1
	.type		_ZN34_INTERNAL_abe59245_4_k_cu_e7a78f144cuda3std3__45__cpo3endE,@object
	.size		_ZN34_INTERNAL_abe59245_4_k_cu_e7a78f144cuda3std3__45__cpo3endE,(_ZN34_INTERNAL_abe59245_4_k_cu_e7a78f144cuda3std6ranges3__45__cpo3endE - _ZN34_INTERNAL_abe59245_4_k_cu_e7a78f144cuda3std3__45__cpo3endE)
_ZN34_INTERNAL_abe59245_4_k_cu_e7a78f144cuda3std3__45__cpo3endE:
	.zero		1
	.type		_ZN34_INTERNAL_abe59245_4_k_cu_e7a78f144cuda3std6ranges3__45__cpo3endE,@object
	.size		_ZN34_INTERNAL_abe59245_4_k_cu_e7a78f144cuda3std6ranges3__45__cpo3endE,(_ZN34_INTERNAL_abe59245_4_k_cu_e7a78f146thrust24THRUST_300001_SM_1000_NS12placeholders2_5E - _ZN34_INTERNAL_abe59245_4_k_cu_e7a78f144cuda3std6ranges3__45__cpo3endE)
_ZN34_INTERNAL_abe59245_4_k_cu_e7a78f144cuda3std6ranges3__45__cpo3endE:
	.zero		1
	.type		_ZN34_INTERNAL_abe59245_4_k_cu_e7a78f146thrust24THRUST_300001_SM_1000_NS12placeholders2_5E,@object
	.size		_ZN34_INTERNAL_abe59245_4_k_cu_e7a78f146thrust24THRUST_300001_SM_1000_NS12placeholders2_5E,(_ZN34_INTERNAL_abe59245_4_k_cu_e7a78f144cuda3std3__45__cpo4rendE - _ZN34_INTERNAL_abe59245_4_k_cu_e7a78f146thrust24THRUST_300001_SM_1000_NS12placeholders2_5E)
_ZN34_INTERNAL_abe59245_4_k_cu_e7a78f146thrust24THRUST_300001_SM_1000_NS12placeholders2_5E:
	.zero		1
	.type		_ZN34_INTERNAL_abe59245_4_k_cu_e7a78f144cuda3std3__45__cpo4rendE,@object
	.size		_ZN34_INTERNAL_abe59245_4_k_cu_e7a78f144cuda3std3__45__cpo4rendE,(_ZN34_INTERNAL_abe59245_4_k_cu_e7a78f144cuda3std6ranges3__45__cpo9iter_swapE - _ZN34_INTERNAL_abe59245_4_k_cu_e7a78f144cuda3std3__45__cpo4rendE)
_ZN34_INTERNAL_abe59245_4_k_cu_e7a78f144cuda3std3__45__cpo4rendE:
	.zero		1
	.type		_ZN34_INTERNAL_abe59245_4_k_cu_e7a78f144cuda3std6ranges3__45__cpo9iter_swapE,@object
	.size		_ZN34_INTERNAL_abe59245_4_k_cu_e7a78f144cuda3std6ranges3__45__cpo9iter_swapE,(_ZN34_INTERNAL_abe59245_4_k_cu_e7a78f144cuda3std3__48unexpectE - _ZN34_INTERNAL_abe59245_4_k_cu_e7a78f144cuda3std6ranges3__45__cpo9iter_swapE)
_ZN34_INTERNAL_abe59245_4_k_cu_e7a78f144cuda3std6ranges3__45__cpo9iter_swapE:
	.zero		1
	.type		_ZN34_INTERNAL_abe59245_4_k_cu_e7a78f144cuda3std3__48unexpectE,@object
	.size		_ZN34_INTERNAL_abe59245_4_k_cu_e7a78f144cuda3std3__48unexpectE,(_ZN34_INTERNAL_abe59245_4_k_cu_e7a78f146thrust24THRUST_300001_SM_1000_NS8cuda_cub3parE - _ZN34_INTERNAL_abe59245_4_k_cu_e7a78f144cuda3std3__48unexpectE)
_ZN34_INTERNAL_abe59245_4_k_cu_e7a78f144cuda3std3__48unexpectE:
	.zero		1
	.type		_ZN34_INTERNAL_abe59245_4_k_cu_e7a78f146thrust24THRUST_300001_SM_1000_NS8cuda_cub3parE,@object
	.size		_ZN34_INTERNAL_abe59245_4_k_cu_e7a78f146thrust24THRUST_300001_SM_1000_NS8cuda_cub3parE,(.L_29 - _ZN34_INTERNAL_abe59245_4_k_cu_e7a78f146thrust24THRUST_300001_SM_1000_NS8cuda_cub3parE)
_ZN34_INTERNAL_abe59245_4_k_cu_e7a78f146thrust24THRUST_300001_SM_1000_NS8cuda_cub3parE:
	.zero		1
.L_29:


//--------------------- .nv.shared._ZN6thrust24THRUST_300001_SM_1000_NS8cuda_cub4core6detail13_kernel_agentINS1_8__reduce11ReduceAgentIPN4cuda3std3__45tupleIJdlEEESC_SB_lNS1_9__extrema9arg_max_fIdlNS9_4lessIdEEEEEEJSC_SC_iSH_EEEvDpT0_ --------------------------
	.section	.nv.shared._ZN6thrust24THRUST_300001_SM_1000_NS8cuda_cub4core6detail13_kernel_agentINS1_8__reduce11ReduceAgentIPN4cuda3std3__45tupleIJdlEEESC_SB_lNS1_9__extrema9arg_max_fIdlNS9_4lessIdEEEEEEJSC_SC_iSH_EEEvDpT0_,"aw",@nobits
	.sectionflags	@""
	.align	16
	.zero		1024


//--------------------- .nv.shared._ZN6thrust24THRUST_300001_SM_1000_NS8cuda_cub4core6detail13_kernel_agentINS1_8__reduce10DrainAgentIlEEJN3cub18CUB_300001_SM_10009GridQueueIyEElEEEvDpT0_ --------------------------
	.section	.nv.shared._ZN6thrust24THRUST_300001_SM_1000_NS8cuda_cub4core6detail13_kernel_agentINS1_8__reduce10DrainAgentIlEEJN3cub18CUB_300001_SM_10009GridQueueIyEElEEEvDpT0_,"aw",@nobits
	.sectionflags	@""
	.align	16
	.zero		1024


//--------------------- .nv.shared._ZN6thrust24THRUST_300001_SM_1000_NS8cuda_cub4core6detail13_kernel_agentINS1_8__reduce11ReduceAgentINS0_12zip_iteratorIN4cuda3std3__45tupleIJNS0_10device_ptrIdEENS0_17counting_iteratorIlNS0_11use_defaultESF_SF_EEEEEEEPNSB_IJdlEEESJ_lNS1_9__extrema9arg_max_fIdlNSA_4lessIdEEEEEEJSI_SK_lN3cub18CUB_300001_SM_100013GridEvenShareIlEENSS_9GridQueueIyEESP_EEEvDpT0_ --------------------------
	.section	.nv.shared._ZN6thrust24THRUST_300001_SM_1000_NS8cuda_cub4core6detail13_kernel_agentINS1_8__reduce11ReduceAgentINS0_12zip_iteratorIN4cuda3std3__45tupleIJNS0_10device_ptrIdEENS0_17counting_iteratorIlNS0_11use_defaultESF_SF_EEEEEEEPNSB_IJdlEEESJ_lNS1_9__extrema9arg_max_fIdlNSA_4lessIdEEEEEEJSI_SK_lN3cub18CUB_300001_SM_100013GridEvenShareIlEENSS_9GridQueueIyEESP_EEEvDpT0_,"aw",@nobits
	.sectionflags	@""
	.align	16
	.zero		1024


//--------------------- .nv.shared._ZN6thrust24THRUST_300001_SM_1000_NS8cuda_cub4core6detail13_kernel_agentINS1_8__reduce11ReduceAgentINS0_12zip_iteratorIN4cuda3std3__45tupleIJNS0_10device_ptrIdEENS0_17counting_iteratorIlNS0_11use_defaultESF_SF_EEEEEEEPNSB_IJdlEEESJ_lNS1_9__extrema9arg_max_fIdlNSA_4lessIdEEEEEEJSI_SK_lSP_EEEvDpT0_ --------------------------
	.section	.nv.shared._ZN6thrust24THRUST_300001_SM_1000_NS8cuda_cub4core6detail13_kernel_agentINS1_8__reduce11ReduceAgentINS0_12zip_iteratorIN4cuda3std3__45tupleIJNS0_10device_ptrIdEENS0_17counting_iteratorIlNS0_11use_defaultESF_SF_EEEEEEEPNSB_IJdlEEESJ_lNS1_9__extrema9arg_max_fIdlNSA_4lessIdEEEEEEJSI_SK_lSP_EEEvDpT0_,"aw",@nobits
	.sectionflags	@""
	.align	16
	.zero		1024


//--------------------- .nv.shared._ZN6thrust24THRUST_300001_SM_1000_NS8cuda_cub4core6detail13_kernel_agentINS1_8__reduce11ReduceAgentIPN4cuda3std3__45tupleIJdlEEESC_SB_iNS1_9__extrema9arg_max_fIdlNS9_4lessIdEEEEEEJSC_SC_iSH_EEEvDpT0_ --------------------------
	.section	.nv.shared._ZN6thrust24THRUST_300001_SM_1000_NS8cuda_cub4core6detail13_kernel_agentINS1_8__reduce11ReduceAgentIPN4cuda3std3__45tupleIJdlEEESC_SB_iNS1_9__extrema9arg_max_fIdlNS9_4lessIdEEEEEEJSC_SC_iSH_EEEvDpT0_,"aw",@nobits
	.sectionflags	@""
	.align	16
	.zero		1024


//--------------------- .nv.shared._ZN6thrust24THRUST_300001_SM_1000_NS8cuda_cub4core6detail13_kernel_agentINS1_8__reduce10DrainAgentIiEEJN3cub18CUB_300001_SM_10009GridQueueIjEEiEEEvDpT0_ --------------------------
	.section	.nv.shared._ZN6thrust24THRUST_300001_SM_1000_NS8cuda_cub4core6detail13_kernel_agentINS1_8__reduce10DrainAgentIiEEJN3cub18CUB_300001_SM_10009GridQueueIjEEiEEEvDpT0_,"aw",@nobits
	.sectionflags	@""
	.align	16
	.zero		1024


//--------------------- .nv.shared._ZN6thrust24THRUST_300001_SM_1000_NS8cuda_cub4core6detail13_kernel_agentINS1_8__reduce11ReduceAgentINS0_12zip_iteratorIN4cuda3std3__45tupleIJNS0_10device_ptrIdEENS0_17counting_iteratorIlNS0_11use_defaultESF_SF_EEEEEEEPNSB_IJdlEEESJ_iNS1_9__extrema9arg_max_fIdlNSA_4lessIdEEEEEEJSI_SK_iN3cub18CUB_300001_SM_100013GridEvenShareIiEENSS_9GridQueueIjEESP_EEEvDpT0_ --------------------------
	.section	.nv.shared._ZN6thrust24THRUST_300001_SM_1000_NS8cuda_cub4core6detail13_kernel_agentINS1_8__reduce11ReduceAgentINS0_12zip_iteratorIN4cuda3std3__45tupleIJNS0_10device_ptrIdEENS0_17counting_iteratorIlNS0_11use_defaultESF_SF_EEEEEEEPNSB_IJdlEEESJ_iNS1_9__extrema9arg_max_fIdlNSA_4lessIdEEEEEEJSI_SK_iN3cub18CUB_300001_SM_100013GridEvenShareIiEENSS_9GridQueueIjEESP_EEEvDpT0_,"aw",@nobits
	.sectionflags	@""
	.align	16
	.zero		1024


//--------------------- .nv.shared._ZN6thrust24THRUST_300001_SM_1000_NS8cuda_cub4core6detail13_kernel_agentINS1_8__reduce11ReduceAgentINS0_12zip_iteratorIN4cuda3std3__45tupleIJNS0_10device_ptrIdEENS0_17counting_iteratorIlNS0_11use_defaultESF_SF_EEEEEEEPNSB_IJdlEEESJ_iNS1_9__extrema9arg_max_fIdlNSA_4lessIdEEEEEEJSI_SK_iSP_EEEvDpT0_ --------------------------
	.section	.nv.shared._ZN6thrust24THRUST_300001_SM_1000_NS8cuda_cub4core6detail13_kernel_agentINS1_8__reduce11ReduceAgentINS0_12zip_iteratorIN4cuda3std3__45tupleIJNS0_10device_ptrIdEENS0_17counting_iteratorIlNS0_11use_defaultESF_SF_EEEEEEEPNSB_IJdlEEESJ_iNS1_9__extrema9arg_max_fIdlNSA_4lessIdEEEEEEJSI_SK_iSP_EEEvDpT0_,"aw",@nobits
	.sectionflags	@""
	.align	16
	.zero		1024


//--------------------- .nv.shared._Z9eliminatePdiiPKd --------------------------
	.section	.nv.shared._Z9eliminatePdiiPKd,"aw",@nobits
	.sectionflags	@""
	.align	16
	.zero		1024


//--------------------- .nv.shared._Z16buildMultipliersPdiiS_ --------------------------
	.section	.nv.shared._Z16buildMultipliersPdiiS_,"aw",@nobits
	.sectionflags	@""
	.align	16
	.zero		1024


//--------------------- .nv.shared._Z13swapRowsFromKPdiiii --------------------------
	.section	.nv.shared._Z13swapRowsFromKPdiiii,"aw",@nobits
	.sectionflags	@""
	.align	16
	.zero		1024


//--------------------- .nv.shared._Z18extractAbsColFromKPKdiiPd --------------------------
	.section	.nv.shared._Z18extractAbsColFromKPKdiiPd,"aw",@nobits
	.sectionflags	@""
	.align	16
	.zero		1024


//--------------------- .nv.constant0._ZN3cub18CUB_300001_SM_10006detail11EmptyKernelIvEEvv --------------------------
	.section	.nv.constant0._ZN3cub18CUB_300001_SM_10006detail11EmptyKernelIvEEvv,"a",@progbits
	.sectionflags	@""
	.align	4
.nv.constant0._ZN3cub18CUB_300001_SM_10006detail11EmptyKernelIvEEvv:
	.zero		896


//--------------------- .nv.constant0._ZN6thrust24THRUST_300001_SM_1000_NS8cuda_cub4core6detail13_kernel_agentINS1_8__reduce11ReduceAgentIPN4cuda3std3__45tupleIJdlEEESC_SB_lNS1_9__extrema9arg_max_fIdlNS9_4lessIdEEEEEEJSC_SC_iSH_EEEvDpT0_ --------------------------
	.section	.nv.constant0._ZN6thrust24THRUST_300001_SM_1000_NS8cuda_cub4core6detail13_kernel_agentINS1_8__reduce11ReduceAgentIPN4cuda3std3__45tupleIJdlEEESC_SB_lNS1_9__extrema9arg_max_fIdlNS9_4lessIdEEEEEEJSC_SC_iSH_EEEvDpT0_,"a",@progbits
	.sectionflags	@""
	.align	4
.nv.constant0._ZN6thrust24THRUST_300001_SM_1000_NS8cuda_cub4core6detail13_kernel_agentINS1_8__reduce11ReduceAgentIPN4cuda3std3__45tupleIJdlEEESC_SB_lNS1_9__extrema9arg_max_fIdlNS9_4lessIdEEEEEEJSC_SC_iSH_EEEvDpT0_:
	.zero		917


//--------------------- .nv.constant0._ZN6thrust24THRUST_300001_SM_1000_NS8cuda_cub4core6detail13_kernel_agentINS1_8__reduce10DrainAgentIlEEJN3cub18CUB_300001_SM_10009GridQueueIyEElEEEvDpT0_ --------------------------
	.section	.nv.constant0._ZN6thrust24THRUST_300001_SM_1000_NS8cuda_cub4core6detail13_kernel_agentINS1_8__reduce10DrainAgentIlEEJN3cub18CUB_300001_SM_10009GridQueueIyEElEEEvDpT0_,"a",@progbits
	.sectionflags	@""
	.align	4
.nv.constant0._ZN6thrust24THRUST_300001_SM_1000_NS8cuda_cub4core6detail13_kernel_agentINS1_8__reduce10DrainAgentIlEEJN3cub18CUB_300001_SM_10009GridQueueIyEElEEEvDpT0_:
	.zero		912


//--------------------- .nv.constant0._ZN6thrust24THRUST_300001_SM_1000_NS8cuda_cub4core6detail13_kernel_agentINS1_8__reduce11ReduceAgentINS0_12zip_iteratorIN4cuda3std3__45tupleIJNS0_10device_ptrIdEENS0_17counting_iteratorIlNS0_11use_defaultESF_SF_EEEEEEEPNSB_IJdlEEESJ_lNS1_9__extrema9arg_max_fIdlNSA_4lessIdEEEEEEJSI_SK_lN3cub18CUB_300001_SM_100013GridEvenShareIlEENSS_9GridQueueIyEESP_EEEvDpT0_ --------------------------
	.section	.nv.constant0._ZN6thrust24THRUST_300001_SM_1000_NS8cuda_cub4core6detail13_kernel_agentINS1_8__reduce11ReduceAgentINS0_12zip_iteratorIN4cuda3std3__45tupleIJNS0_10device_ptrIdEENS0_17counting_iteratorIlNS0_11use_defaultESF_SF_EEEEEEEPNSB_IJdlEEESJ_lNS1_9__extrema9arg_max_fIdlNSA_4lessIdEEEEEEJSI_SK_lN3cub18CUB_300001_SM_100013GridEvenShareIlEENSS_9GridQueueIyEESP_EEEvDpT0_,"a",@progbits
	.sectionflags	@""
	.align	4
.nv.constant0._ZN6thrust24THRUST_300001_SM_1000_NS8cuda_cub4core6detail13_kernel_agentINS1_8__reduce11ReduceAgentINS0_12zip_iteratorIN4cuda3std3__45tupleIJNS0_10device_ptrIdEENS0_17counting_iteratorIlNS0_11use_defaultESF_SF_EEEEEEEPNSB_IJdlEEESJ_lNS1_9__extrema9arg_max_fIdlNSA_4lessIdEEEEEEJSI_SK_lN3cub18CUB_300001_SM_100013GridEvenShareIlEENSS_9GridQueueIyEESP_EEEvDpT0_:
	.zero		1009


//--------------------- .nv.constant0._ZN6thrust24THRUST_300001_SM_1000_NS8cuda_cub4core6detail13_kernel_agentINS1_8__reduce11ReduceAgentINS0_12zip_iteratorIN4cuda3std3__45tupleIJNS0_10device_ptrIdEENS0_17counting_iteratorIlNS0_11use_defaultESF_SF_EEEEEEEPNSB_IJdlEEESJ_lNS1_9__extrema9arg_max_fIdlNSA_4lessIdEEEEEEJSI_SK_lSP_EEEvDpT0_ --------------------------
	.section	.nv.constant0._ZN6thrust24THRUST_300001_SM_1000_NS8cuda_cub4core6detail13_kernel_agentINS1_8__reduce11ReduceAgentINS0_12zip_iteratorIN4cuda3std3__45tupleIJNS0_10device_ptrIdEENS0_17counting_iteratorIlNS0_11use_defaultESF_SF_EEEEEEEPNSB_IJdlEEESJ_lNS1_9__extrema9arg_max_fIdlNSA_4lessIdEEEEEEJSI_SK_lSP_EEEvDpT0_,"a",@progbits
	.sectionflags	@""
	.align	4
.nv.constant0._ZN6thrust24THRUST_300001_SM_1000_NS8cuda_cub4core6detail13_kernel_agentINS1_8__reduce11ReduceAgentINS0_12zip_iteratorIN4cuda3std3__45tupleIJNS0_10device_ptrIdEENS0_17counting_iteratorIlNS0_11use_defaultESF_SF_EEEEEEEPNSB_IJdlEEESJ_lNS1_9__extrema9arg_max_fIdlNSA_4lessIdEEEEEEJSI_SK_lSP_EEEvDpT0_:
	.zero		929


//--------------------- .nv.constant0._ZN6thrust24THRUST_300001_SM_1000_NS8cuda_cub4core6detail13_kernel_agentINS1_8__reduce11ReduceAgentIPN4cuda3std3__45tupleIJdlEEESC_SB_iNS1_9__extrema9arg_max_fIdlNS9_4lessIdEEEEEEJSC_SC_iSH_EEEvDpT0_ --------------------------
	.section	.nv.constant0._ZN6thrust24THRUST_300001_SM_1000_NS8cuda_cub4core6detail13_kernel_agentINS1_8__reduce11ReduceAgentIPN4cuda3std3__45tupleIJdlEEESC_SB_iNS1_9__extrema9arg_max_fIdlNS9_4lessIdEEEEEEJSC_SC_iSH_EEEvDpT0_,"a",@progbits
	.sectionflags	@""
	.align	4
.nv.constant0._ZN6thrust24THRUST_300001_SM_1000_NS8cuda_cub4core6detail13_kernel_agentINS1_8__reduce11ReduceAgentIPN4cuda3std3__45tupleIJdlEEESC_SB_iNS1_9__extrema9arg_max_fIdlNS9_4lessIdEEEEEEJSC_SC_iSH_EEEvDpT0_:
	.zero		917


//--------------------- .nv.constant0._ZN6thrust24THRUST_300001_SM_1000_NS8cuda_cub4core6detail13_kernel_agentINS1_8__reduce10DrainAgentIiEEJN3cub18CUB_300001_SM_10009GridQueueIjEEiEEEvDpT0_ --------------------------
	.section	.nv.constant0._ZN6thrust24THRUST_300001_SM_1000_NS8cuda_cub4core6detail13_kernel_agentINS1_8__reduce10DrainAgentIiEEJN3cub18CUB_300001_SM_10009GridQueueIjEEiEEEvDpT0_,"a",@progbits
	.sectionflags	@""
	.align	4
.nv.constant0._ZN6thrust24THRUST_300001_SM_1000_NS8cuda_cub4core6detail13_kernel_agentINS1_8__reduce10DrainAgentIiEEJN3cub18CUB_300001_SM_10009GridQueueIjEEiEEEvDpT0_:
	.zero		908


//--------------------- .nv.constant0._ZN6thrust24THRUST_300001_SM_1000_NS8cuda_cub4core6detail13_kernel_agentINS1_8__reduce11ReduceAgentINS0_12zip_iteratorIN4cuda3std3__45tupleIJNS0_10device_ptrIdEENS0_17counting_iteratorIlNS0_11use_defaultESF_SF_EEEEEEEPNSB_IJdlEEESJ_iNS1_9__extrema9arg_max_fIdlNSA_4lessIdEEEEEEJSI_SK_iN3cub18CUB_300001_SM_100013GridEvenShareIiEENSS_9GridQueueIjEESP_EEEvDpT0_ --------------------------
	.section	.nv.constant0._ZN6thrust24THRUST_300001_SM_1000_NS8cuda_cub4core6detail13_kernel_agentINS1_8__reduce11ReduceAgentINS0_12zip_iteratorIN4cuda3std3__45tupleIJNS0_10device_ptrIdEENS0_17counting_iteratorIlNS0_11use_defaultESF_SF_EEEEEEEPNSB_IJdlEEESJ_iNS1_9__extrema9arg_max_fIdlNSA_4lessIdEEEEEEJSI_SK_iN3cub18CUB_300001_SM_100013GridEvenShareIiEENSS_9GridQueueIjEESP_EEEvDpT0_,"a",@progbits
	.sectionflags	@""
	.align	4
.nv.constant0._ZN6thrust24THRUST_300001_SM_1000_NS8cuda_cub4core6detail13_kernel_agentINS1_8__reduce11ReduceAgentINS0_12zip_iteratorIN4cuda3std3__45tupleIJNS0_10device_ptrIdEENS0_17counting_iteratorIlNS0_11use_defaultESF_SF_EEEEEEEPNSB_IJdlEEESJ_iNS1_9__extrema9arg_max_fIdlNSA_4lessIdEEEEEEJSI_SK_iN3cub18CUB_300001_SM_100013GridEvenShareIiEENSS_9GridQueueIjEESP_EEEvDpT0_:
	.zero		977


//--------------------- .nv.constant0._ZN6thrust24THRUST_300001_SM_1000_NS8cuda_cub4core6detail13_kernel_agentINS1_8__reduce11ReduceAgentINS0_12zip_iteratorIN4cuda3std3__45tupleIJNS0_10device_ptrIdEENS0_17counting_iteratorIlNS0_11use_defaultESF_SF_EEEEEEEPNSB_IJdlEEESJ_iNS1_9__extrema9arg_max_fIdlNSA_4lessIdEEEEEEJSI_SK_iSP_EEEvDpT0_ --------------------------
	.section	.nv.constant0._ZN6thrust24THRUST_300001_SM_1000_NS8cuda_cub4core6detail13_kernel_agentINS1_8__reduce11ReduceAgentINS0_12zip_iteratorIN4cuda3std3__45tupleIJNS0_10device_ptrIdEENS0_17counting_iteratorIlNS0_11use_defaultESF_SF_EEEEEEEPNSB_IJdlEEESJ_iNS1_9__extrema9arg_max_fIdlNSA_4lessIdEEEEEEJSI_SK_iSP_EEEvDpT0_,"a",@progbits
	.sectionflags	@""
	.align	4
.nv.constant0._ZN6thrust24THRUST_300001_SM_1000_NS8cuda_cub4core6detail13_kernel_agentINS1_8__reduce11ReduceAgentINS0_12zip_iteratorIN4cuda3std3__45tupleIJNS0_10device_ptrIdEENS0_17counting_iteratorIlNS0_11use_defaultESF_SF_EEEEEEEPNSB_IJdlEEESJ_iNS1_9__extrema9arg_max_fIdlNSA_4lessIdEEEEEEJSI_SK_iSP_EEEvDpT0_:
	.zero		925


//--------------------- .nv.constant0._Z9eliminatePdiiPKd --------------------------
	.section	.nv.constant0._Z9eliminatePdiiPKd,"a",@progbits
	.sectionflags	@""
	.align	4
.nv.constant0._Z9eliminatePdiiPKd:
	.zero		920


//--------------------- .nv.constant0._Z16buildMultipliersPdiiS_ --------------------------
	.section	.nv.constant0._Z16buildMultipliersPdiiS_,"a",@progbits
	.sectionflags	@""
	.align	4
.nv.constant0._Z16buildMultipliersPdiiS_:
	.zero		920


//--------------------- .nv.constant0._Z13swapRowsFromKPdiiii --------------------------
	.section	.nv.constant0._Z13swapRowsFromKPdiiii,"a",@progbits
	.sectionflags	@""
	.align	4
.nv.constant0._Z13swapRowsFromKPdiiii:
	.zero		920


//--------------------- .nv.constant0._Z18extractAbsColFromKPKdiiPd --------------------------
	.section	.nv.constant0._Z18extractAbsColFromKPKdiiPd,"a",@progbits
	.sectionflags	@""
	.align	4
.nv.constant0._Z18extractAbsColFromKPKdiiPd:
	.zero		920


//--------------------- SYMBOLS --------------------------

	.type		.nv.reservedSmem.offset0,@object
	.size		.nv.reservedSmem.offset0,0x4
	.type		.nv.reservedSmem.cap,@object
	.size		.nv.reservedSmem.cap,0x4
